	.target	sm_103a

	.elftype	@"ET_EXEC"


//--------------------- .note.nv.tkinfo           --------------------------
	.section	.note.nv.tkinfo,"",@"SHT_NOTE"
	.sectionflags	@"SHF_NOTE_NV_TKINFO"
	.tkinfo
        /*0018*/ 	.word	0x00000002
        /*0030*/ 	.string	""
        /*0030*/ 	.string	"ptxas"
        /*0030*/ 	.string	"Cuda compilation tools, release 13.0, V13.0.88"
        /*0030*/ 	.string	"Build cuda_13.0.r13.0/compiler.36424714_0"
        /*0030*/ 	.string	"-arch sm_103a -m 64 "



//--------------------- .note.nv.cuinfo           --------------------------
	.section	.note.nv.cuinfo,"",@"SHT_NOTE"
	.sectionflags	@"SHF_NOTE_NV_CUINFO"
        /*0018*/ 	.short	0x0002
        /*001a*/ 	.short	0x0067
        /*001c*/ 	.short	0x0082
	.zero		2


//--------------------- .nv.info                  --------------------------
	.section	.nv.info,"",@"SHT_CUDA_INFO"
	.align	4


	//----- nvinfo : EIATTR_REGCOUNT
	.align		4
        /*0000*/ 	.byte	0x04, 0x2f
        /*0002*/ 	.short	(.L_39 - .L_38)
	.align		4
.L_38:
        /*0004*/ 	.word	index@(_ZN2at6native29vectorized_elementwise_kernelILi8EZZZNS0_68_GLOBAL__N__08176361_30_ActivationHardsigmoidKernel_cu_1520ed90_309918hardsigmoid_kernelERNS_18TensorIteratorBaseEENKUlvE_clEvENKUlvE_clEvEUldE_St5arrayIPcLm2EEEEviT0_T1_)
        /*0008*/ 	.word	0x00000004


	//----- nvinfo : EIATTR_FRAME_SIZE
	.align		4
.L_39:
        /*000c*/ 	.byte	0x04, 0x11
        /*000e*/ 	.short	(.L_41 - .L_40)
	.align		4
.L_40:
        /*0010*/ 	.word	index@(_ZN2at6native29vectorized_elementwise_kernelILi8EZZZNS0_68_GLOBAL__N__08176361_30_ActivationHardsigmoidKernel_cu_1520ed90_309918hardsigmoid_kernelERNS_18TensorIteratorBaseEENKUlvE_clEvENKUlvE_clEvEUldE_St5arrayIPcLm2EEEEviT0_T1_)
        /*0014*/ 	.word	0x00000000


	//----- nvinfo : EIATTR_REGCOUNT
	.align		4
.L_41:
        /*0018*/ 	.byte	0x04, 0x2f
        /*001a*/ 	.short	(.L_43 - .L_42)
	.align		4
.L_42:
        /*001c*/ 	.word	index@(_ZN2at6native29vectorized_elementwise_kernelILi4EZZZNS0_68_GLOBAL__N__08176361_30_ActivationHardsigmoidKernel_cu_1520ed90_309918hardsigmoid_kernelERNS_18TensorIteratorBaseEENKUlvE_clEvENKUlvE_clEvEUldE_St5arrayIPcLm2EEEEviT0_T1_)
        /*0020*/ 	.word	0x0000001c


	//----- nvinfo : EIATTR_FRAME_SIZE
	.align		4
.L_43:
        /*0024*/ 	.byte	0x04, 0x11
        /*0026*/ 	.short	(.L_45 - .L_44)
	.align		4
.L_44:
        /*0028*/ 	.word	index@(_ZN2at6native29vectorized_elementwise_kernelILi4EZZZNS0_68_GLOBAL__N__08176361_30_ActivationHardsigmoidKernel_cu_1520ed90_309918hardsigmoid_kernelERNS_18TensorIteratorBaseEENKUlvE_clEvENKUlvE_clEvEUldE_St5arrayIPcLm2EEEEviT0_T1_)
        /*002c*/ 	.word	0x00000000


	//----- nvinfo : EIATTR_REGCOUNT
	.align		4
.L_45:
        /*0030*/ 	.byte	0x04, 0x2f
        /*0032*/ 	.short	(.L_47 - .L_46)
	.align		4
.L_46:
        /*0034*/ 	.word	index@(_ZN2at6native29vectorized_elementwise_kernelILi2EZZZNS0_68_GLOBAL__N__08176361_30_ActivationHardsigmoidKernel_cu_1520ed90_309918hardsigmoid_kernelERNS_18TensorIteratorBaseEENKUlvE_clEvENKUlvE_clEvEUldE_St5arrayIPcLm2EEEEviT0_T1_)
        /*0038*/ 	.word	0x0000001c


	//----- nvinfo : EIATTR_FRAME_SIZE
	.align		4
.L_47:
        /*003c*/ 	.byte	0x04, 0x11
        /*003e*/ 	.short	(.L_49 - .L_48)
	.align		4
.L_48:
        /*0040*/ 	.word	index@(_ZN2at6native29vectorized_elementwise_kernelILi2EZZZNS0_68_GLOBAL__N__08176361_30_ActivationHardsigmoidKernel_cu_1520ed90_309918hardsigmoid_kernelERNS_18TensorIteratorBaseEENKUlvE_clEvENKUlvE_clEvEUldE_St5arrayIPcLm2EEEEviT0_T1_)
        /*0044*/ 	.word	0x00000000


	//----- nvinfo : EIATTR_REGCOUNT
	.align		4
.L_49:
        /*0048*/ 	.byte	0x04, 0x2f
        /*004a*/ 	.short	(.L_51 - .L_50)
	.align		4
.L_50:
        /*004c*/ 	.word	index@(_ZN2at6native27unrolled_elementwise_kernelIZZZNS0_68_GLOBAL__N__08176361_30_ActivationHardsigmoidKernel_cu_1520ed90_309918hardsigmoid_kernelERNS_18TensorIteratorBaseEENKUlvE_clEvENKUlvE_clEvEUldE_St5arrayIPcLm2EELi4E23TrivialOffsetCalculatorILi1EjESC_NS0_6memory15LoadWithoutCastENSD_16StoreWithoutCastEEEviT_T0_T2_T3_T4_T5_)
        /*0050*/ 	.word	0x00000018


	//----- nvinfo : EIATTR_FRAME_SIZE
	.align		4
.L_51:
        /*0054*/ 	.byte	0x04, 0x11
        /*0056*/ 	.short	(.L_53 - .L_52)
	.align		4
.L_52:
        /*0058*/ 	.word	index@(_ZN2at6native27unrolled_elementwise_kernelIZZZNS0_68_GLOBAL__N__08176361_30_ActivationHardsigmoidKernel_cu_1520ed90_309918hardsigmoid_kernelERNS_18TensorIteratorBaseEENKUlvE_clEvENKUlvE_clEvEUldE_St5arrayIPcLm2EELi4E23TrivialOffsetCalculatorILi1EjESC_NS0_6memory15LoadWithoutCastENSD_16StoreWithoutCastEEEviT_T0_T2_T3_T4_T5_)
        /*005c*/ 	.word	0x00000000


	//----- nvinfo : EIATTR_REGCOUNT
	.align		4
.L_53:
        /*0060*/ 	.byte	0x04, 0x2f
        /*0062*/ 	.short	(.L_55 - .L_54)
	.align		4
.L_54:
        /*0064*/ 	.word	index@(_ZN2at6native18elementwise_kernelILi128ELi2EZNS0_22gpu_kernel_impl_nocastIZZZNS0_68_GLOBAL__N__08176361_30_ActivationHardsigmoidKernel_cu_1520ed90_309918hardsigmoid_kernelERNS_18TensorIteratorBaseEENKUlvE_clEvENKUlvE_clEvEUldE_EEvS5_RKT_EUliE_EEviT1_)
        /*0068*/ 	.word	0x00000014


	//----- nvinfo : EIATTR_FRAME_SIZE
	.align		4
.L_55:
        /*006c*/ 	.byte	0x04, 0x11
        /*006e*/ 	.short	(.L_57 - .L_56)
	.align		4
.L_56:
        /*0070*/ 	.word	index@(_ZN2at6native18elementwise_kernelILi128ELi2EZNS0_22gpu_kernel_impl_nocastIZZZNS0_68_GLOBAL__N__08176361_30_ActivationHardsigmoidKernel_cu_1520ed90_309918hardsigmoid_kernelERNS_18TensorIteratorBaseEENKUlvE_clEvENKUlvE_clEvEUldE_EEvS5_RKT_EUliE_EEviT1_)
        /*0074*/ 	.word	0x00000000


	//----- nvinfo : EIATTR_REGCOUNT
	.align		4
.L_57:
        /*0078*/ 	.byte	0x04, 0x2f
        /*007a*/ 	.short	(.L_59 - .L_58)
	.align		4
.L_58:
        /*007c*/ 	.word	index@(_ZN2at6native27unrolled_elementwise_kernelIZZZNS0_68_GLOBAL__N__08176361_30_ActivationHardsigmoidKernel_cu_1520ed90_309918hardsigmoid_kernelERNS_18TensorIteratorBaseEENKUlvE_clEvENKUlvE_clEvEUldE_St5arrayIPcLm2EELi4E23TrivialOffsetCalculatorILi1EjESC_NS0_6memory12LoadWithCastILi1EEENSD_13StoreWithCastILi1EEEEEviT_T0_T2_T3_T4_T5_)
        /*0080*/ 	.word	0x00000022


	//----- nvinfo : EIATTR_FRAME_SIZE
	.align		4
.L_59:
        /*0084*/ 	.byte	0x04, 0x11
        /*0086*/ 	.short	(.L_61 - .L_60)
	.align		4
.L_60:
        /*0088*/ 	.word	index@(_ZN2at6native27unrolled_elementwise_kernelIZZZNS0_68_GLOBAL__N__08176361_30_ActivationHardsigmoidKernel_cu_1520ed90_309918hardsigmoid_kernelERNS_18TensorIteratorBaseEENKUlvE_clEvENKUlvE_clEvEUldE_St5arrayIPcLm2EELi4E23TrivialOffsetCalculatorILi1EjESC_NS0_6memory12LoadWithCastILi1EEENSD_13StoreWithCastILi1EEEEEviT_T0_T2_T3_T4_T5_)
        /*008c*/ 	.word	0x00000000


	//----- nvinfo : EIATTR_REGCOUNT
	.align		4
.L_61:
        /*0090*/ 	.byte	0x04, 0x2f
        /*0092*/ 	.short	(.L_63 - .L_62)
	.align		4
.L_62:
        /*0094*/ 	.word	index@(_ZN2at6native18elementwise_kernelILi128ELi4EZNS0_15gpu_kernel_implIZZZNS0_68_GLOBAL__N__08176361_30_ActivationHardsigmoidKernel_cu_1520ed90_309918hardsigmoid_kernelERNS_18TensorIteratorBaseEENKUlvE_clEvENKUlvE_clEvEUldE_EEvS5_RKT_EUliE_EEviT1_)
        /*0098*/ 	.word	0x00000018


	//----- nvinfo : EIATTR_FRAME_SIZE
	.align		4
.L_63:
        /*009c*/ 	.byte	0x04, 0x11
        /*009e*/ 	.short	(.L_65 - .L_64)
	.align		4
.L_64:
        /*00a0*/ 	.word	index@(_ZN2at6native18elementwise_kernelILi128ELi4EZNS0_15gpu_kernel_implIZZZNS0_68_GLOBAL__N__08176361_30_ActivationHardsigmoidKernel_cu_1520ed90_309918hardsigmoid_kernelERNS_18TensorIteratorBaseEENKUlvE_clEvENKUlvE_clEvEUldE_EEvS5_RKT_EUliE_EEviT1_)
        /*00a4*/ 	.word	0x00000000


	//----- nvinfo : EIATTR_REGCOUNT
	.align		4
.L_65:
        /*00a8*/ 	.byte	0x04, 0x2f
        /*00aa*/ 	.short	(.L_67 - .L_66)
	.align		4
.L_66:
        /*00ac*/ 	.word	index@(_ZN2at6native29vectorized_elementwise_kernelILi8EZZZNS0_68_GLOBAL__N__08176361_30_ActivationHardsigmoidKernel_cu_1520ed90_309918hardsigmoid_kernelERNS_18TensorIteratorBaseEENKUlvE_clEvENKUlvE0_clEvEUlfE_St5arrayIPcLm2EEEEviT0_T1_)
        /*00b0*/ 	.word	0x00000004


	//----- nvinfo : EIATTR_FRAME_SIZE
	.align		4
.L_67:
        /*00b4*/ 	.byte	0x04, 0x11
        /*00b6*/ 	.short	(.L_69 - .L_68)
	.align		4
.L_68:
        /*00b8*/ 	.word	index@(_ZN2at6native29vectorized_elementwise_kernelILi8EZZZNS0_68_GLOBAL__N__08176361_30_ActivationHardsigmoidKernel_cu_1520ed90_309918hardsigmoid_kernelERNS_18TensorIteratorBaseEENKUlvE_clEvENKUlvE0_clEvEUlfE_St5arrayIPcLm2EEEEviT0_T1_)
        /*00bc*/ 	.word	0x00000000


	//----- nvinfo : EIATTR_REGCOUNT
	.align		4
.L_69:
        /*00c0*/ 	.byte	0x04, 0x2f
        /*00c2*/ 	.short	(.L_71 - .L_70)
	.align		4
.L_70:
        /*00c4*/ 	.word	index@(_ZN2at6native29vectorized_elementwise_kernelILi4EZZZNS0_68_GLOBAL__N__08176361_30_ActivationHardsigmoidKernel_cu_1520ed90_309918hardsigmoid_kernelERNS_18TensorIteratorBaseEENKUlvE_clEvENKUlvE0_clEvEUlfE_St5arrayIPcLm2EEEEviT0_T1_)
        /*00c8*/ 	.word	0x00000020


	//----- nvinfo : EIATTR_FRAME_SIZE
	.align		4
.L_71:
        /*00cc*/ 	.byte	0x04, 0x11
        /*00ce*/ 	.short	(.L_73 - .L_72)
	.align		4
.L_72:
        /*00d0*/ 	.word	index@(_ZN2at6native29vectorized_elementwise_kernelILi4EZZZNS0_68_GLOBAL__N__08176361_30_ActivationHardsigmoidKernel_cu_1520ed90_309918hardsigmoid_kernelERNS_18TensorIteratorBaseEENKUlvE_clEvENKUlvE0_clEvEUlfE_St5arrayIPcLm2EEEEviT0_T1_)
        /*00d4*/ 	.word	0x00000000


	//----- nvinfo : EIATTR_REGCOUNT
	.align		4
.L_73:
        /*00d8*/ 	.byte	0x04, 0x2f
        /*00da*/ 	.short	(.L_75 - .L_74)
	.align		4
.L_74:
        /*00dc*/ 	.word	index@(_ZN2at6native29vectorized_elementwise_kernelILi2EZZZNS0_68_GLOBAL__N__08176361_30_ActivationHardsigmoidKernel_cu_1520ed90_309918hardsigmoid_kernelERNS_18TensorIteratorBaseEENKUlvE_clEvENKUlvE0_clEvEUlfE_St5arrayIPcLm2EEEEviT0_T1_)
        /*00e0*/ 	.word	0x00000020


	//----- nvinfo : EIATTR_FRAME_SIZE
	.align		4
.L_75:
        /*00e4*/ 	.byte	0x04, 0x11
        /*00e6*/ 	.short	(.L_77 - .L_76)
	.align		4
.L_76:
        /*00e8*/ 	.word	index@(_ZN2at6native29vectorized_elementwise_kernelILi2EZZZNS0_68_GLOBAL__N__08176361_30_ActivationHardsigmoidKernel_cu_1520ed90_309918hardsigmoid_kernelERNS_18TensorIteratorBaseEENKUlvE_clEvENKUlvE0_clEvEUlfE_St5arrayIPcLm2EEEEviT0_T1_)
        /*00ec*/ 	.word	0x00000000


	//----- nvinfo : EIATTR_REGCOUNT
	.align		4
.L_77:
        /*00f0*/ 	.byte	0x04, 0x2f
        /*00f2*/ 	.short	(.L_79 - .L_78)
	.align		4
.L_78:
        /*00f4*/ 	.word	index@(_ZN2at6native27unrolled_elementwise_kernelIZZZNS0_68_GLOBAL__N__08176361_30_ActivationHardsigmoidKernel_cu_1520ed90_309918hardsigmoid_kernelERNS_18TensorIteratorBaseEENKUlvE_clEvENKUlvE0_clEvEUlfE_St5arrayIPcLm2EELi4E23TrivialOffsetCalculatorILi1EjESC_NS0_6memory15LoadWithoutCastENSD_16StoreWithoutCastEEEviT_T0_T2_T3_T4_T5_)
        /*00f8*/ 	.word	0x00000019


	//----- nvinfo : EIATTR_FRAME_SIZE
	.align		4
.L_79:
        /*00fc*/ 	.byte	0x04, 0x11
        /*00fe*/ 	.short	(.L_81 - .L_80)
	.align		4
.L_80:
        /*0100*/ 	.word	index@(_ZN2at6native27unrolled_elementwise_kernelIZZZNS0_68_GLOBAL__N__08176361_30_ActivationHardsigmoidKernel_cu_1520ed90_309918hardsigmoid_kernelERNS_18TensorIteratorBaseEENKUlvE_clEvENKUlvE0_clEvEUlfE_St5arrayIPcLm2EELi4E23TrivialOffsetCalculatorILi1EjESC_NS0_6memory15LoadWithoutCastENSD_16StoreWithoutCastEEEviT_T0_T2_T3_T4_T5_)
        /*0104*/ 	.word	0x00000000


	//----- nvinfo : EIATTR_REGCOUNT
	.align		4
.L_81:
        /*0108*/ 	.byte	0x04, 0x2f
        /*010a*/ 	.short	(.L_83 - .L_82)
	.align		4
.L_82:
        /*010c*/ 	.word	index@(_ZN2at6native18elementwise_kernelILi128ELi2EZNS0_22gpu_kernel_impl_nocastIZZZNS0_68_GLOBAL__N__08176361_30_ActivationHardsigmoidKernel_cu_1520ed90_309918hardsigmoid_kernelERNS_18TensorIteratorBaseEENKUlvE_clEvENKUlvE0_clEvEUlfE_EEvS5_RKT_EUliE_EEviT1_)
        /*0110*/ 	.word	0x00000014


	//----- nvinfo : EIATTR_FRAME_SIZE
	.align		4
.L_83:
        /*0114*/ 	.byte	0x04, 0x11
        /*0116*/ 	.short	(.L_85 - .L_84)
	.align		4
.L_84:
        /*0118*/ 	.word	index@(_ZN2at6native18elementwise_kernelILi128ELi2EZNS0_22gpu_kernel_impl_nocastIZZZNS0_68_GLOBAL__N__08176361_30_ActivationHardsigmoidKernel_cu_1520ed90_309918hardsigmoid_kernelERNS_18TensorIteratorBaseEENKUlvE_clEvENKUlvE0_clEvEUlfE_EEvS5_RKT_EUliE_EEviT1_)
        /*011c*/ 	.word	0x00000000


	//----- nvinfo : EIATTR_REGCOUNT
	.align		4
.L_85:
        /*0120*/ 	.byte	0x04, 0x2f
        /*0122*/ 	.short	(.L_87 - .L_86)
	.align		4
.L_86:
        /*0124*/ 	.word	index@(_ZN2at6native27unrolled_elementwise_kernelIZZZNS0_68_GLOBAL__N__08176361_30_ActivationHardsigmoidKernel_cu_1520ed90_309918hardsigmoid_kernelERNS_18TensorIteratorBaseEENKUlvE_clEvENKUlvE0_clEvEUlfE_St5arrayIPcLm2EELi4E23TrivialOffsetCalculatorILi1EjESC_NS0_6memory12LoadWithCastILi1EEENSD_13StoreWithCastILi1EEEEEviT_T0_T2_T3_T4_T5_)
        /*0128*/ 	.word	0x0000001d


	//----- nvinfo : EIATTR_FRAME_SIZE
	.align		4
.L_87:
        /*012c*/ 	.byte	0x04, 0x11
        /*012e*/ 	.short	(.L_89 - .L_88)
	.align		4
.L_88:
        /*0130*/ 	.word	index@(_ZN2at6native27unrolled_elementwise_kernelIZZZNS0_68_GLOBAL__N__08176361_30_ActivationHardsigmoidKernel_cu_1520ed90_309918hardsigmoid_kernelERNS_18TensorIteratorBaseEENKUlvE_clEvENKUlvE0_clEvEUlfE_St5arrayIPcLm2EELi4E23TrivialOffsetCalculatorILi1EjESC_NS0_6memory12LoadWithCastILi1EEENSD_13StoreWithCastILi1EEEEEviT_T0_T2_T3_T4_T5_)
        /*0134*/ 	.word	0x00000000


	//----- nvinfo : EIATTR_REGCOUNT
	.align		4
.L_89:
        /*0138*/ 	.byte	0x04, 0x2f
        /*013a*/ 	.short	(.L_91 - .L_90)
	.align		4
.L_90:
        /*013c*/ 	.word	index@(_ZN2at6native18elementwise_kernelILi128ELi4EZNS0_15gpu_kernel_implIZZZNS0_68_GLOBAL__N__08176361_30_ActivationHardsigmoidKernel_cu_1520ed90_309918hardsigmoid_kernelERNS_18TensorIteratorBaseEENKUlvE_clEvENKUlvE0_clEvEUlfE_EEvS5_RKT_EUliE_EEviT1_)
        /*0140*/ 	.word	0x00000018


	//----- nvinfo : EIATTR_FRAME_SIZE
	.align		4
.L_91:
        /*0144*/ 	.byte	0x04, 0x11
        /*0146*/ 	.short	(.L_93 - .L_92)
	.align		4
.L_92:
        /*0148*/ 	.word	index@(_ZN2at6native18elementwise_kernelILi128ELi4EZNS0_15gpu_kernel_implIZZZNS0_68_GLOBAL__N__08176361_30_ActivationHardsigmoidKernel_cu_1520ed90_309918hardsigmoid_kernelERNS_18TensorIteratorBaseEENKUlvE_clEvENKUlvE0_clEvEUlfE_EEvS5_RKT_EUliE_EEviT1_)
        /*014c*/ 	.word	0x00000000


	//----- nvinfo : EIATTR_REGCOUNT
	.align		4
.L_93:
        /*0150*/ 	.byte	0x04, 0x2f
        /*0152*/ 	.short	(.L_95 - .L_94)
	.align		4
.L_94:
        /*0154*/ 	.word	index@(_ZN2at6native29vectorized_elementwise_kernelILi8EZZZNS0_68_GLOBAL__N__08176361_30_ActivationHardsigmoidKernel_cu_1520ed90_309918hardsigmoid_kernelERNS_18TensorIteratorBaseEENKUlvE_clEvENKUlvE1_clEvEUlN3c104HalfEE_St5arrayIPcLm2EEEEviT0_T1_)
        /*0158*/ 	.word	0x00000004


	//----- nvinfo : EIATTR_FRAME_SIZE
	.align		4
.L_95:
        /*015c*/ 	.byte	0x04, 0x11
        /*015e*/ 	.short	(.L_97 - .L_96)
	.align		4
.L_96:
        /*0160*/ 	.word	index@(_ZN2at6native29vectorized_elementwise_kernelILi8EZZZNS0_68_GLOBAL__N__08176361_30_ActivationHardsigmoidKernel_cu_1520ed90_309918hardsigmoid_kernelERNS_18TensorIteratorBaseEENKUlvE_clEvENKUlvE1_clEvEUlN3c104HalfEE_St5arrayIPcLm2EEEEviT0_T1_)
        /*0164*/ 	.word	0x00000000


	//----- nvinfo : EIATTR_REGCOUNT
	.align		4
.L_97:
        /*0168*/ 	.byte	0x04, 0x2f
        /*016a*/ 	.short	(.L_99 - .L_98)
	.align		4
.L_98:
        /*016c*/ 	.word	index@(_ZN2at6native29vectorized_elementwise_kernelILi4EZZZNS0_68_GLOBAL__N__08176361_30_ActivationHardsigmoidKernel_cu_1520ed90_309918hardsigmoid_kernelERNS_18TensorIteratorBaseEENKUlvE_clEvENKUlvE1_clEvEUlN3c104HalfEE_St5arrayIPcLm2EEEEviT0_T1_)
        /*0170*/ 	.word	0x00000020


	//----- nvinfo : EIATTR_FRAME_SIZE
	.align		4
.L_99:
        /*0174*/ 	.byte	0x04, 0x11
        /*0176*/ 	.short	(.L_101 - .L_100)
	.align		4
.L_100:
        /*0178*/ 	.word	index@(_ZN2at6native29vectorized_elementwise_kernelILi4EZZZNS0_68_GLOBAL__N__08176361_30_ActivationHardsigmoidKernel_cu_1520ed90_309918hardsigmoid_kernelERNS_18TensorIteratorBaseEENKUlvE_clEvENKUlvE1_clEvEUlN3c104HalfEE_St5arrayIPcLm2EEEEviT0_T1_)
        /*017c*/ 	.word	0x00000000


	//----- nvinfo : EIATTR_REGCOUNT
	.align		4
.L_101:
        /*0180*/ 	.byte	0x04, 0x2f
        /*0182*/ 	.short	(.L_103 - .L_102)
	.align		4
.L_102:
        /*0184*/ 	.word	index@(_ZN2at6native29vectorized_elementwise_kernelILi2EZZZNS0_68_GLOBAL__N__08176361_30_ActivationHardsigmoidKernel_cu_1520ed90_309918hardsigmoid_kernelERNS_18TensorIteratorBaseEENKUlvE_clEvENKUlvE1_clEvEUlN3c104HalfEE_St5arrayIPcLm2EEEEviT0_T1_)
        /*0188*/ 	.word	0x00000020


	//----- nvinfo : EIATTR_FRAME_SIZE
	.align		4
.L_103:
        /*018c*/ 	.byte	0x04, 0x11
        /*018e*/ 	.short	(.L_105 - .L_104)
	.align		4
.L_104:
        /*0190*/ 	.word	index@(_ZN2at6native29vectorized_elementwise_kernelILi2EZZZNS0_68_GLOBAL__N__08176361_30_ActivationHardsigmoidKernel_cu_1520ed90_309918hardsigmoid_kernelERNS_18TensorIteratorBaseEENKUlvE_clEvENKUlvE1_clEvEUlN3c104HalfEE_St5arrayIPcLm2EEEEviT0_T1_)
        /*0194*/ 	.word	0x00000000


	//----- nvinfo : EIATTR_REGCOUNT
	.align		4
.L_105:
        /*0198*/ 	.byte	0x04, 0x2f
        /*019a*/ 	.short	(.L_107 - .L_106)
	.align		4
.L_106:
        /*019c*/ 	.word	index@(_ZN2at6native27unrolled_elementwise_kernelIZZZNS0_68_GLOBAL__N__08176361_30_ActivationHardsigmoidKernel_cu_1520ed90_309918hardsigmoid_kernelERNS_18TensorIteratorBaseEENKUlvE_clEvENKUlvE1_clEvEUlN3c104HalfEE_St5arrayIPcLm2EELi4E23TrivialOffsetCalculatorILi1EjESE_NS0_6memory15LoadWithoutCastENSF_16StoreWithoutCastEEEviT_T0_T2_T3_T4_T5_)
        /*01a0*/ 	.word	0x00000016


	//----- nvinfo : EIATTR_FRAME_SIZE
	.align		4
.L_107:
        /*01a4*/ 	.byte	0x04, 0x11
        /*01a6*/ 	.short	(.L_109 - .L_108)
	.align		4
.L_108:
        /*01a8*/ 	.word	index@(_ZN2at6native27unrolled_elementwise_kernelIZZZNS0_68_GLOBAL__N__08176361_30_ActivationHardsigmoidKernel_cu_1520ed90_309918hardsigmoid_kernelERNS_18TensorIteratorBaseEENKUlvE_clEvENKUlvE1_clEvEUlN3c104HalfEE_St5arrayIPcLm2EELi4E23TrivialOffsetCalculatorILi1EjESE_NS0_6memory15LoadWithoutCastENSF_16StoreWithoutCastEEEviT_T0_T2_T3_T4_T5_)
        /*01ac*/ 	.word	0x00000000


	//----- nvinfo : EIATTR_REGCOUNT
	.align		4
.L_109:
        /*01b0*/ 	.byte	0x04, 0x2f
        /*01b2*/ 	.short	(.L_111 - .L_110)
	.align		4
.L_110:
        /*01b4*/ 	.word	index@(_ZN2at6native18elementwise_kernelILi128ELi4EZNS0_22gpu_kernel_impl_nocastIZZZNS0_68_GLOBAL__N__08176361_30_ActivationHardsigmoidKernel_cu_1520ed90_309918hardsigmoid_kernelERNS_18TensorIteratorBaseEENKUlvE_clEvENKUlvE1_clEvEUlN3c104HalfEE_EEvS5_RKT_EUliE_EEviT1_)
        /*01b8*/ 	.word	0x00000014


	//----- nvinfo : EIATTR_FRAME_SIZE
	.align		4
.L_111:
        /*01bc*/ 	.byte	0x04, 0x11
        /*01be*/ 	.short	(.L_113 - .L_112)
	.align		4
.L_112:
        /*01c0*/ 	.word	index@(_ZN2at6native18elementwise_kernelILi128ELi4EZNS0_22gpu_kernel_impl_nocastIZZZNS0_68_GLOBAL__N__08176361_30_ActivationHardsigmoidKernel_cu_1520ed90_309918hardsigmoid_kernelERNS_18TensorIteratorBaseEENKUlvE_clEvENKUlvE1_clEvEUlN3c104HalfEE_EEvS5_RKT_EUliE_EEviT1_)
        /*01c4*/ 	.word	0x00000000


	//----- nvinfo : EIATTR_REGCOUNT
	.align		4
.L_113:
        /*01c8*/ 	.byte	0x04, 0x2f
        /*01ca*/ 	.short	(.L_115 - .L_114)
	.align		4
.L_114:
        /*01cc*/ 	.word	index@(_ZN2at6native27unrolled_elementwise_kernelIZZZNS0_68_GLOBAL__N__08176361_30_ActivationHardsigmoidKernel_cu_1520ed90_309918hardsigmoid_kernelERNS_18TensorIteratorBaseEENKUlvE_clEvENKUlvE1_clEvEUlN3c104HalfEE_St5arrayIPcLm2EELi4E23TrivialOffsetCalculatorILi1EjESE_NS0_6memory12LoadWithCastILi1EEENSF_13StoreWithCastILi1EEEEEviT_T0_T2_T3_T4_T5_)
        /*01d0*/ 	.word	0x0000001e


	//----- nvinfo : EIATTR_FRAME_SIZE
	.align		4
.L_115:
        /*01d4*/ 	.byte	0x04, 0x11
        /*01d6*/ 	.short	(.L_117 - .L_116)
	.align		4
.L_116:
        /*01d8*/ 	.word	index@(_ZN2at6native27unrolled_elementwise_kernelIZZZNS0_68_GLOBAL__N__08176361_30_ActivationHardsigmoidKernel_cu_1520ed90_309918hardsigmoid_kernelERNS_18TensorIteratorBaseEENKUlvE_clEvENKUlvE1_clEvEUlN3c104HalfEE_St5arrayIPcLm2EELi4E23TrivialOffsetCalculatorILi1EjESE_NS0_6memory12LoadWithCastILi1EEENSF_13StoreWithCastILi1EEEEEviT_T0_T2_T3_T4_T5_)
        /*01dc*/ 	.word	0x00000000


	//----- nvinfo : EIATTR_REGCOUNT
	.align		4
.L_117:
        /*01e0*/ 	.byte	0x04, 0x2f
        /*01e2*/ 	.short	(.L_119 - .L_118)
	.align		4
.L_118:
        /*01e4*/ 	.word	index@(_ZN2at6native18elementwise_kernelILi128ELi4EZNS0_15gpu_kernel_implIZZZNS0_68_GLOBAL__N__08176361_30_ActivationHardsigmoidKernel_cu_1520ed90_309918hardsigmoid_kernelERNS_18TensorIteratorBaseEENKUlvE_clEvENKUlvE1_clEvEUlN3c104HalfEE_EEvS5_RKT_EUliE_EEviT1_)
        /*01e8*/ 	.word	0x00000018


	//----- nvinfo : EIATTR_FRAME_SIZE
	.align		4
.L_119:
        /*01ec*/ 	.byte	0x04, 0x11
        /*01ee*/ 	.short	(.L_121 - .L_120)
	.align		4
.L_120:
        /*01f0*/ 	.word	index@(_ZN2at6native18elementwise_kernelILi128ELi4EZNS0_15gpu_kernel_implIZZZNS0_68_GLOBAL__N__08176361_30_ActivationHardsigmoidKernel_cu_1520ed90_309918hardsigmoid_kernelERNS_18TensorIteratorBaseEENKUlvE_clEvENKUlvE1_clEvEUlN3c104HalfEE_EEvS5_RKT_EUliE_EEviT1_)
        /*01f4*/ 	.word	0x00000000


	//----- nvinfo : EIATTR_REGCOUNT
	.align		4
.L_121:
        /*01f8*/ 	.byte	0x04, 0x2f
        /*01fa*/ 	.short	(.L_123 - .L_122)
	.align		4
.L_122:
        /*01fc*/ 	.word	index@(_ZN2at6native29vectorized_elementwise_kernelILi8EZZZNS0_68_GLOBAL__N__08176361_30_ActivationHardsigmoidKernel_cu_1520ed90_309918hardsigmoid_kernelERNS_18TensorIteratorBaseEENKUlvE_clEvENKUlvE2_clEvEUlN3c108BFloat16EE_St5arrayIPcLm2EEEEviT0_T1_)
        /*0200*/ 	.word	0x00000004


	//----- nvinfo : EIATTR_FRAME_SIZE
	.align		4
.L_123:
        /*0204*/ 	.byte	0x04, 0x11
        /*0206*/ 	.short	(.L_125 - .L_124)
	.align		4
.L_124:
        /*0208*/ 	.word	index@(_ZN2at6native29vectorized_elementwise_kernelILi8EZZZNS0_68_GLOBAL__N__08176361_30_ActivationHardsigmoidKernel_cu_1520ed90_309918hardsigmoid_kernelERNS_18TensorIteratorBaseEENKUlvE_clEvENKUlvE2_clEvEUlN3c108BFloat16EE_St5arrayIPcLm2EEEEviT0_T1_)
        /*020c*/ 	.word	0x00000000


	//----- nvinfo : EIATTR_REGCOUNT
	.align		4
.L_125:
        /*0210*/ 	.byte	0x04, 0x2f
        /*0212*/ 	.short	(.L_127 - .L_126)
	.align		4
.L_126:
        /*0214*/ 	.word	index@(_ZN2at6native29vectorized_elementwise_kernelILi4EZZZNS0_68_GLOBAL__N__08176361_30_ActivationHardsigmoidKernel_cu_1520ed90_309918hardsigmoid_kernelERNS_18TensorIteratorBaseEENKUlvE_clEvENKUlvE2_clEvEUlN3c108BFloat16EE_St5arrayIPcLm2EEEEviT0_T1_)
        /*0218*/ 	.word	0x00000020


	//----- nvinfo : EIATTR_FRAME_SIZE
	.align		4
.L_127:
        /*021c*/ 	.byte	0x04, 0x11
        /*021e*/ 	.short	(.L_129 - .L_128)
	.align		4
.L_128:
        /*0220*/ 	.word	index@(_ZN2at6native29vectorized_elementwise_kernelILi4EZZZNS0_68_GLOBAL__N__08176361_30_ActivationHardsigmoidKernel_cu_1520ed90_309918hardsigmoid_kernelERNS_18TensorIteratorBaseEENKUlvE_clEvENKUlvE2_clEvEUlN3c108BFloat16EE_St5arrayIPcLm2EEEEviT0_T1_)
        /*0224*/ 	.word	0x00000000


	//----- nvinfo : EIATTR_REGCOUNT
	.align		4
.L_129:
        /*0228*/ 	.byte	0x04, 0x2f
        /*022a*/ 	.short	(.L_131 - .L_130)
	.align		4
.L_130:
        /*022c*/ 	.word	index@(_ZN2at6native29vectorized_elementwise_kernelILi2EZZZNS0_68_GLOBAL__N__08176361_30_ActivationHardsigmoidKernel_cu_1520ed90_309918hardsigmoid_kernelERNS_18TensorIteratorBaseEENKUlvE_clEvENKUlvE2_clEvEUlN3c108BFloat16EE_St5arrayIPcLm2EEEEviT0_T1_)
        /*0230*/ 	.word	0x00000020


	//----- nvinfo : EIATTR_FRAME_SIZE
	.align		4
.L_131:
        /*0234*/ 	.byte	0x04, 0x11
        /*0236*/ 	.short	(.L_133 - .L_132)
	.align		4
.L_132:
        /*0238*/ 	.word	index@(_ZN2at6native29vectorized_elementwise_kernelILi2EZZZNS0_68_GLOBAL__N__08176361_30_ActivationHardsigmoidKernel_cu_1520ed90_309918hardsigmoid_kernelERNS_18TensorIteratorBaseEENKUlvE_clEvENKUlvE2_clEvEUlN3c108BFloat16EE_St5arrayIPcLm2EEEEviT0_T1_)
        /*023c*/ 	.word	0x00000000


	//----- nvinfo : EIATTR_REGCOUNT
	.align		4
.L_133:
        /*0240*/ 	.byte	0x04, 0x2f
        /*0242*/ 	.short	(.L_135 - .L_134)
	.align		4
.L_134:
        /*0244*/ 	.word	index@(_ZN2at6native27unrolled_elementwise_kernelIZZZNS0_68_GLOBAL__N__08176361_30_ActivationHardsigmoidKernel_cu_1520ed90_309918hardsigmoid_kernelERNS_18TensorIteratorBaseEENKUlvE_clEvENKUlvE2_clEvEUlN3c108BFloat16EE_St5arrayIPcLm2EELi4E23TrivialOffsetCalculatorILi1EjESE_NS0_6memory15LoadWithoutCastENSF_16StoreWithoutCastEEEviT_T0_T2_T3_T4_T5_)
        /*0248*/ 	.word	0x00000016


	//----- nvinfo : EIATTR_FRAME_SIZE
	.align		4
.L_135:
        /*024c*/ 	.byte	0x04, 0x11
        /*024e*/ 	.short	(.L_137 - .L_136)
	.align		4
.L_136:
        /*0250*/ 	.word	index@(_ZN2at6native27unrolled_elementwise_kernelIZZZNS0_68_GLOBAL__N__08176361_30_ActivationHardsigmoidKernel_cu_1520ed90_309918hardsigmoid_kernelERNS_18TensorIteratorBaseEENKUlvE_clEvENKUlvE2_clEvEUlN3c108BFloat16EE_St5arrayIPcLm2EELi4E23TrivialOffsetCalculatorILi1EjESE_NS0_6memory15LoadWithoutCastENSF_16StoreWithoutCastEEEviT_T0_T2_T3_T4_T5_)
        /*0254*/ 	.word	0x00000000


	//----- nvinfo : EIATTR_REGCOUNT
	.align		4
.L_137:
        /*0258*/ 	.byte	0x04, 0x2f
        /*025a*/ 	.short	(.L_139 - .L_138)
	.align		4
.L_138:
        /*025c*/ 	.word	index@(_ZN2at6native18elementwise_kernelILi128ELi4EZNS0_22gpu_kernel_impl_nocastIZZZNS0_68_GLOBAL__N__08176361_30_ActivationHardsigmoidKernel_cu_1520ed90_309918hardsigmoid_kernelERNS_18TensorIteratorBaseEENKUlvE_clEvENKUlvE2_clEvEUlN3c108BFloat16EE_EEvS5_RKT_EUliE_EEviT1_)
        /*0260*/ 	.word	0x00000014


	//----- nvinfo : EIATTR_FRAME_SIZE
	.align		4
.L_139:
        /*0264*/ 	.byte	0x04, 0x11
        /*0266*/ 	.short	(.L_141 - .L_140)
	.align		4
.L_140:
        /*0268*/ 	.word	index@(_ZN2at6native18elementwise_kernelILi128ELi4EZNS0_22gpu_kernel_impl_nocastIZZZNS0_68_GLOBAL__N__08176361_30_ActivationHardsigmoidKernel_cu_1520ed90_309918hardsigmoid_kernelERNS_18TensorIteratorBaseEENKUlvE_clEvENKUlvE2_clEvEUlN3c108BFloat16EE_EEvS5_RKT_EUliE_EEviT1_)
        /*026c*/ 	.word	0x00000000


	//----- nvinfo : EIATTR_REGCOUNT
	.align		4
.L_141:
        /*0270*/ 	.byte	0x04, 0x2f
        /*0272*/ 	.short	(.L_143 - .L_142)
	.align		4
.L_142:
        /*0274*/ 	.word	index@(_ZN2at6native27unrolled_elementwise_kernelIZZZNS0_68_GLOBAL__N__08176361_30_ActivationHardsigmoidKernel_cu_1520ed90_309918hardsigmoid_kernelERNS_18TensorIteratorBaseEENKUlvE_clEvENKUlvE2_clEvEUlN3c108BFloat16EE_St5arrayIPcLm2EELi4E23TrivialOffsetCalculatorILi1EjESE_NS0_6memory12LoadWithCastILi1EEENSF_13StoreWithCastILi1EEEEEviT_T0_T2_T3_T4_T5_)
        /*0278*/ 	.word	0x0000001c


	//----- nvinfo : EIATTR_FRAME_SIZE
	.align		4
.L_143:
        /*027c*/ 	.byte	0x04, 0x11
        /*027e*/ 	.short	(.L_145 - .L_144)
	.align		4
.L_144:
        /*0280*/ 	.word	index@(_ZN2at6native27unrolled_elementwise_kernelIZZZNS0_68_GLOBAL__N__08176361_30_ActivationHardsigmoidKernel_cu_1520ed90_309918hardsigmoid_kernelERNS_18TensorIteratorBaseEENKUlvE_clEvENKUlvE2_clEvEUlN3c108BFloat16EE_St5arrayIPcLm2EELi4E23TrivialOffsetCalculatorILi1EjESE_NS0_6memory12LoadWithCastILi1EEENSF_13StoreWithCastILi1EEEEEviT_T0_T2_T3_T4_T5_)
        /*0284*/ 	.word	0x00000000


	//----- nvinfo : EIATTR_REGCOUNT
	.align		4
.L_145:
        /*0288*/ 	.byte	0x04, 0x2f
        /*028a*/ 	.short	(.L_147 - .L_146)
	.align		4
.L_146:
        /*028c*/ 	.word	index@(_ZN2at6native18elementwise_kernelILi128ELi4EZNS0_15gpu_kernel_implIZZZNS0_68_GLOBAL__N__08176361_30_ActivationHardsigmoidKernel_cu_1520ed90_309918hardsigmoid_kernelERNS_18TensorIteratorBaseEENKUlvE_clEvENKUlvE2_clEvEUlN3c108BFloat16EE_EEvS5_RKT_EUliE_EEviT1_)
        /*0290*/ 	.word	0x00000018


	//----- nvinfo : EIATTR_FRAME_SIZE
	.align		4
.L_147:
        /*0294*/ 	.byte	0x04, 0x11
        /*0296*/ 	.short	(.L_149 - .L_148)
	.align		4
.L_148:
        /*0298*/ 	.word	index@(_ZN2at6native18elementwise_kernelILi128ELi4EZNS0_15gpu_kernel_implIZZZNS0_68_GLOBAL__N__08176361_30_ActivationHardsigmoidKernel_cu_1520ed90_309918hardsigmoid_kernelERNS_18TensorIteratorBaseEENKUlvE_clEvENKUlvE2_clEvEUlN3c108BFloat16EE_EEvS5_RKT_EUliE_EEviT1_)
        /*029c*/ 	.word	0x00000000


	//----- nvinfo : EIATTR_REGCOUNT
	.align		4
.L_149:
        /*02a0*/ 	.byte	0x04, 0x2f
        /*02a2*/ 	.short	(.L_151 - .L_150)
	.align		4
.L_150:
        /*02a4*/ 	.word	index@(_ZN2at6native29vectorized_elementwise_kernelILi8EZZZNS0_68_GLOBAL__N__08176361_30_ActivationHardsigmoidKernel_cu_1520ed90_309927hardsigmoid_backward_kernelERNS_18TensorIteratorBaseEENKUlvE_clEvENKUlvE_clEvEUlddE_St5arrayIPcLm3EEEEviT0_T1_)
        /*02a8*/ 	.word	0x00000004


	//----- nvinfo : EIATTR_FRAME_SIZE
	.align		4
.L_151:
        /*02ac*/ 	.byte	0x04, 0x11
        /*02ae*/ 	.short	(.L_153 - .L_152)
	.align		4
.L_152:
        /*02b0*/ 	.word	index@(_ZN2at6native29vectorized_elementwise_kernelILi8EZZZNS0_68_GLOBAL__N__08176361_30_ActivationHardsigmoidKernel_cu_1520ed90_309927hardsigmoid_backward_kernelERNS_18TensorIteratorBaseEENKUlvE_clEvENKUlvE_clEvEUlddE_St5arrayIPcLm3EEEEviT0_T1_)
        /*02b4*/ 	.word	0x00000000


	//----- nvinfo : EIATTR_REGCOUNT
	.align		4
.L_153:
        /*02b8*/ 	.byte	0x04, 0x2f
        /*02ba*/ 	.short	(.L_155 - .L_154)
	.align		4
.L_154:
        /*02bc*/ 	.word	index@(_ZN2at6native29vectorized_elementwise_kernelILi4EZZZNS0_68_GLOBAL__N__08176361_30_ActivationHardsigmoidKernel_cu_1520ed90_309927hardsigmoid_backward_kernelERNS_18TensorIteratorBaseEENKUlvE_clEvENKUlvE_clEvEUlddE_St5arrayIPcLm3EEEEviT0_T1_)
        /*02c0*/ 	.word	0x0000002a


	//----- nvinfo : EIATTR_FRAME_SIZE
	.align		4
.L_155:
        /*02c4*/ 	.byte	0x04, 0x11
        /*02c6*/ 	.short	(.L_157 - .L_156)
	.align		4
.L_156:
        /*02c8*/ 	.word	index@(_ZN2at6native29vectorized_elementwise_kernelILi4EZZZNS0_68_GLOBAL__N__08176361_30_ActivationHardsigmoidKernel_cu_1520ed90_309927hardsigmoid_backward_kernelERNS_18TensorIteratorBaseEENKUlvE_clEvENKUlvE_clEvEUlddE_St5arrayIPcLm3EEEEviT0_T1_)
        /*02cc*/ 	.word	0x00000000


	//----- nvinfo : EIATTR_REGCOUNT
	.align		4
.L_157:
        /*02d0*/ 	.byte	0x04, 0x2f
        /*02d2*/ 	.short	(.L_159 - .L_158)
	.align		4
.L_158:
        /*02d4*/ 	.word	index@(_ZN2at6native29vectorized_elementwise_kernelILi2EZZZNS0_68_GLOBAL__N__08176361_30_ActivationHardsigmoidKernel_cu_1520ed90_309927hardsigmoid_backward_kernelERNS_18TensorIteratorBaseEENKUlvE_clEvENKUlvE_clEvEUlddE_St5arrayIPcLm3EEEEviT0_T1_)
        /*02d8*/ 	.word	0x0000002a


	//----- nvinfo : EIATTR_FRAME_SIZE
	.align		4
.L_159:
        /*02dc*/ 	.byte	0x04, 0x11
        /*02de*/ 	.short	(.L_161 - .L_160)
	.align		4
.L_160:
        /*02e0*/ 	.word	index@(_ZN2at6native29vectorized_elementwise_kernelILi2EZZZNS0_68_GLOBAL__N__08176361_30_ActivationHardsigmoidKernel_cu_1520ed90_309927hardsigmoid_backward_kernelERNS_18TensorIteratorBaseEENKUlvE_clEvENKUlvE_clEvEUlddE_St5arrayIPcLm3EEEEviT0_T1_)
        /*02e4*/ 	.word	0x00000000


	//----- nvinfo : EIATTR_REGCOUNT
	.align		4
.L_161:
        /*02e8*/ 	.byte	0x04, 0x2f
        /*02ea*/ 	.short	(.L_163 - .L_162)
	.align		4
.L_162:
        /*02ec*/ 	.word	index@(_ZN2at6native27unrolled_elementwise_kernelIZZZNS0_68_GLOBAL__N__08176361_30_ActivationHardsigmoidKernel_cu_1520ed90_309927hardsigmoid_backward_kernelERNS_18TensorIteratorBaseEENKUlvE_clEvENKUlvE_clEvEUlddE_St5arrayIPcLm3EELi4E23TrivialOffsetCalculatorILi2EjESB_ILi1EjENS0_6memory15LoadWithoutCastENSE_16StoreWithoutCastEEEviT_T0_T2_T3_T4_T5_)
        /*02f0*/ 	.word	0x00000020


	//----- nvinfo : EIATTR_FRAME_SIZE
	.align		4
.L_163:
        /*02f4*/ 	.byte	0x04, 0x11
        /*02f6*/ 	.short	(.L_165 - .L_164)
	.align		4
.L_164:
        /*02f8*/ 	.word	index@(_ZN2at6native27unrolled_elementwise_kernelIZZZNS0_68_GLOBAL__N__08176361_30_ActivationHardsigmoidKernel_cu_1520ed90_309927hardsigmoid_backward_kernelERNS_18TensorIteratorBaseEENKUlvE_clEvENKUlvE_clEvEUlddE_St5arrayIPcLm3EELi4E23TrivialOffsetCalculatorILi2EjESB_ILi1EjENS0_6memory15LoadWithoutCastENSE_16StoreWithoutCastEEEviT_T0_T2_T3_T4_T5_)
        /*02fc*/ 	.word	0x00000000


	//----- nvinfo : EIATTR_REGCOUNT
	.align		4
.L_165:
        /*0300*/ 	.byte	0x04, 0x2f
        /*0302*/ 	.short	(.L_167 - .L_166)
	.align		4
.L_166:
        /*0304*/ 	.word	index@(_ZN2at6native18elementwise_kernelILi128ELi2EZNS0_22gpu_kernel_impl_nocastIZZZNS0_68_GLOBAL__N__08176361_30_ActivationHardsigmoidKernel_cu_1520ed90_309927hardsigmoid_backward_kernelERNS_18TensorIteratorBaseEENKUlvE_clEvENKUlvE_clEvEUlddE_EEvS5_RKT_EUliE_EEviT1_)
        /*0308*/ 	.word	0x00000014


	//----- nvinfo : EIATTR_FRAME_SIZE
	.align		4
.L_167:
        /*030c*/ 	.byte	0x04, 0x11
        /*030e*/ 	.short	(.L_169 - .L_168)
	.align		4
.L_168:
        /*0310*/ 	.word	index@(_ZN2at6native18elementwise_kernelILi128ELi2EZNS0_22gpu_kernel_impl_nocastIZZZNS0_68_GLOBAL__N__08176361_30_ActivationHardsigmoidKernel_cu_1520ed90_309927hardsigmoid_backward_kernelERNS_18TensorIteratorBaseEENKUlvE_clEvENKUlvE_clEvEUlddE_EEvS5_RKT_EUliE_EEviT1_)
        /*0314*/ 	.word	0x00000000


	//----- nvinfo : EIATTR_REGCOUNT
	.align		4
.L_169:
        /*0318*/ 	.byte	0x04, 0x2f
        /*031a*/ 	.short	(.L_171 - .L_170)
	.align		4
.L_170:
        /*031c*/ 	.word	index@(_ZN2at6native27unrolled_elementwise_kernelIZZZNS0_68_GLOBAL__N__08176361_30_ActivationHardsigmoidKernel_cu_1520ed90_309927hardsigmoid_backward_kernelERNS_18TensorIteratorBaseEENKUlvE_clEvENKUlvE_clEvEUlddE_St5arrayIPcLm3EELi4E23TrivialOffsetCalculatorILi2EjESB_ILi1EjENS0_6memory12LoadWithCastILi2EEENSE_13StoreWithCastILi1EEEEEviT_T0_T2_T3_T4_T5_)
        /*0320*/ 	.word	0x00000025


	//----- nvinfo : EIATTR_FRAME_SIZE
	.align		4
.L_171:
        /*0324*/ 	.byte	0x04, 0x11
        /*0326*/ 	.short	(.L_173 - .L_172)
	.align		4
.L_172:
        /*0328*/ 	.word	index@(_ZN2at6native27unrolled_elementwise_kernelIZZZNS0_68_GLOBAL__N__08176361_30_ActivationHardsigmoidKernel_cu_1520ed90_309927hardsigmoid_backward_kernelERNS_18TensorIteratorBaseEENKUlvE_clEvENKUlvE_clEvEUlddE_St5arrayIPcLm3EELi4E23TrivialOffsetCalculatorILi2EjESB_ILi1EjENS0_6memory12LoadWithCastILi2EEENSE_13StoreWithCastILi1EEEEEviT_T0_T2_T3_T4_T5_)
        /*032c*/ 	.word	0x00000000


	//----- nvinfo : EIATTR_REGCOUNT
	.align		4
.L_173:
        /*0330*/ 	.byte	0x04, 0x2f
        /*0332*/ 	.short	(.L_175 - .L_174)
	.align		4
.L_174:
        /*0334*/ 	.word	index@(_ZN2at6native18elementwise_kernelILi128ELi4EZNS0_15gpu_kernel_implIZZZNS0_68_GLOBAL__N__08176361_30_ActivationHardsigmoidKernel_cu_1520ed90_309927hardsigmoid_backward_kernelERNS_18TensorIteratorBaseEENKUlvE_clEvENKUlvE_clEvEUlddE_EEvS5_RKT_EUliE_EEviT1_)
        /*0338*/ 	.word	0x0000001a


	//----- nvinfo : EIATTR_FRAME_SIZE
	.align		4
.L_175:
        /*033c*/ 	.byte	0x04, 0x11
        /*033e*/ 	.short	(.L_177 - .L_176)
	.align		4
.L_176:
        /*0340*/ 	.word	index@(_ZN2at6native18elementwise_kernelILi128ELi4EZNS0_15gpu_kernel_implIZZZNS0_68_GLOBAL__N__08176361_30_ActivationHardsigmoidKernel_cu_1520ed90_309927hardsigmoid_backward_kernelERNS_18TensorIteratorBaseEENKUlvE_clEvENKUlvE_clEvEUlddE_EEvS5_RKT_EUliE_EEviT1_)
        /*0344*/ 	.word	0x00000000


	//----- nvinfo : EIATTR_REGCOUNT
	.align		4
.L_177:
        /*0348*/ 	.byte	0x04, 0x2f
        /*034a*/ 	.short	(.L_179 - .L_178)
	.align		4
.L_178:
        /*034c*/ 	.word	index@(_ZN2at6native29vectorized_elementwise_kernelILi8EZZZNS0_68_GLOBAL__N__08176361_30_ActivationHardsigmoidKernel_cu_1520ed90_309927hardsigmoid_backward_kernelERNS_18TensorIteratorBaseEENKUlvE_clEvENKUlvE0_clEvEUlffE_St5arrayIPcLm3EEEEviT0_T1_)
        /*0350*/ 	.word	0x00000004


	//----- nvinfo : EIATTR_FRAME_SIZE
	.align		4
.L_179:
        /*0354*/ 	.byte	0x04, 0x11
        /*0356*/ 	.short	(.L_181 - .L_180)
	.align		4
.L_180:
        /*0358*/ 	.word	index@(_ZN2at6native29vectorized_elementwise_kernelILi8EZZZNS0_68_GLOBAL__N__08176361_30_ActivationHardsigmoidKernel_cu_1520ed90_309927hardsigmoid_backward_kernelERNS_18TensorIteratorBaseEENKUlvE_clEvENKUlvE0_clEvEUlffE_St5arrayIPcLm3EEEEviT0_T1_)
        /*035c*/ 	.word	0x00000000


	//----- nvinfo : EIATTR_REGCOUNT
	.align		4
.L_181:
        /*0360*/ 	.byte	0x04, 0x2f
        /*0362*/ 	.short	(.L_183 - .L_182)
	.align		4
.L_182:
        /*0364*/ 	.word	index@(_ZN2at6native29vectorized_elementwise_kernelILi4EZZZNS0_68_GLOBAL__N__08176361_30_ActivationHardsigmoidKernel_cu_1520ed90_309927hardsigmoid_backward_kernelERNS_18TensorIteratorBaseEENKUlvE_clEvENKUlvE0_clEvEUlffE_St5arrayIPcLm3EEEEviT0_T1_)
        /*0368*/ 	.word	0x00000020


	//----- nvinfo : EIATTR_FRAME_SIZE
	.align		4
.L_183:
        /*036c*/ 	.byte	0x04, 0x11
        /*036e*/ 	.short	(.L_185 - .L_184)
	.align		4
.L_184:
        /*0370*/ 	.word	index@(_ZN2at6native29vectorized_elementwise_kernelILi4EZZZNS0_68_GLOBAL__N__08176361_30_ActivationHardsigmoidKernel_cu_1520ed90_309927hardsigmoid_backward_kernelERNS_18TensorIteratorBaseEENKUlvE_clEvENKUlvE0_clEvEUlffE_St5arrayIPcLm3EEEEviT0_T1_)
        /*0374*/ 	.word	0x00000000


	//----- nvinfo : EIATTR_REGCOUNT
	.align		4
.L_185:
        /*0378*/ 	.byte	0x04, 0x2f
        /*037a*/ 	.short	(.L_187 - .L_186)
	.align		4
.L_186:
        /*037c*/ 	.word	index@(_ZN2at6native29vectorized_elementwise_kernelILi2EZZZNS0_68_GLOBAL__N__08176361_30_ActivationHardsigmoidKernel_cu_1520ed90_309927hardsigmoid_backward_kernelERNS_18TensorIteratorBaseEENKUlvE_clEvENKUlvE0_clEvEUlffE_St5arrayIPcLm3EEEEviT0_T1_)
        /*0380*/ 	.word	0x00000020


	//----- nvinfo : EIATTR_FRAME_SIZE
	.align		4
.L_187:
        /*0384*/ 	.byte	0x04, 0x11
        /*0386*/ 	.short	(.L_189 - .L_188)
	.align		4
.L_188:
        /*0388*/ 	.word	index@(_ZN2at6native29vectorized_elementwise_kernelILi2EZZZNS0_68_GLOBAL__N__08176361_30_ActivationHardsigmoidKernel_cu_1520ed90_309927hardsigmoid_backward_kernelERNS_18TensorIteratorBaseEENKUlvE_clEvENKUlvE0_clEvEUlffE_St5arrayIPcLm3EEEEviT0_T1_)
        /*038c*/ 	.word	0x00000000


	//----- nvinfo : EIATTR_REGCOUNT
	.align		4
.L_189:
        /*0390*/ 	.byte	0x04, 0x2f
        /*0392*/ 	.short	(.L_191 - .L_190)
	.align		4
.L_190:
        /*0394*/ 	.word	index@(_ZN2at6native27unrolled_elementwise_kernelIZZZNS0_68_GLOBAL__N__08176361_30_ActivationHardsigmoidKernel_cu_1520ed90_309927hardsigmoid_backward_kernelERNS_18TensorIteratorBaseEENKUlvE_clEvENKUlvE0_clEvEUlffE_St5arrayIPcLm3EELi4E23TrivialOffsetCalculatorILi2EjESB_ILi1EjENS0_6memory15LoadWithoutCastENSE_16StoreWithoutCastEEEviT_T0_T2_T3_T4_T5_)
        /*0398*/ 	.word	0x0000001e


	//----- nvinfo : EIATTR_FRAME_SIZE
	.align		4
.L_191:
        /*039c*/ 	.byte	0x04, 0x11
        /*039e*/ 	.short	(.L_193 - .L_192)
	.align		4
.L_192:
        /*03a0*/ 	.word	index@(_ZN2at6native27unrolled_elementwise_kernelIZZZNS0_68_GLOBAL__N__08176361_30_ActivationHardsigmoidKernel_cu_1520ed90_309927hardsigmoid_backward_kernelERNS_18TensorIteratorBaseEENKUlvE_clEvENKUlvE0_clEvEUlffE_St5arrayIPcLm3EELi4E23TrivialOffsetCalculatorILi2EjESB_ILi1EjENS0_6memory15LoadWithoutCastENSE_16StoreWithoutCastEEEviT_T0_T2_T3_T4_T5_)
        /*03a4*/ 	.word	0x00000000


	//----- nvinfo : EIATTR_REGCOUNT
	.align		4
.L_193:
        /*03a8*/ 	.byte	0x04, 0x2f
        /*03aa*/ 	.short	(.L_195 - .L_194)
	.align		4
.L_194:
        /*03ac*/ 	.word	index@(_ZN2at6native18elementwise_kernelILi128ELi2EZNS0_22gpu_kernel_impl_nocastIZZZNS0_68_GLOBAL__N__08176361_30_ActivationHardsigmoidKernel_cu_1520ed90_309927hardsigmoid_backward_kernelERNS_18TensorIteratorBaseEENKUlvE_clEvENKUlvE0_clEvEUlffE_EEvS5_RKT_EUliE_EEviT1_)
        /*03b0*/ 	.word	0x00000014


	//----- nvinfo : EIATTR_FRAME_SIZE
	.align		4
.L_195:
        /*03b4*/ 	.byte	0x04, 0x11
        /*03b6*/ 	.short	(.L_197 - .L_196)
	.align		4
.L_196:
        /*03b8*/ 	.word	index@(_ZN2at6native18elementwise_kernelILi128ELi2EZNS0_22gpu_kernel_impl_nocastIZZZNS0_68_GLOBAL__N__08176361_30_ActivationHardsigmoidKernel_cu_1520ed90_309927hardsigmoid_backward_kernelERNS_18TensorIteratorBaseEENKUlvE_clEvENKUlvE0_clEvEUlffE_EEvS5_RKT_EUliE_EEviT1_)
        /*03bc*/ 	.word	0x00000000


	//----- nvinfo : EIATTR_REGCOUNT
	.align		4
.L_197:
        /*03c0*/ 	.byte	0x04, 0x2f
        /*03c2*/ 	.short	(.L_199 - .L_198)
	.align		4
.L_198:
        /*03c4*/ 	.word	index@(_ZN2at6native27unrolled_elementwise_kernelIZZZNS0_68_GLOBAL__N__08176361_30_ActivationHardsigmoidKernel_cu_1520ed90_309927hardsigmoid_backward_kernelERNS_18TensorIteratorBaseEENKUlvE_clEvENKUlvE0_clEvEUlffE_St5arrayIPcLm3EELi4E23TrivialOffsetCalculatorILi2EjESB_ILi1EjENS0_6memory12LoadWithCastILi2EEENSE_13StoreWithCastILi1EEEEEviT_T0_T2_T3_T4_T5_)
        /*03c8*/ 	.word	0x0000001e


	//----- nvinfo : EIATTR_FRAME_SIZE
	.align		4
.L_199:
        /*03cc*/ 	.byte	0x04, 0x11
        /*03ce*/ 	.short	(.L_201 - .L_200)
	.align		4
.L_200:
        /*03d0*/ 	.word	index@(_ZN2at6native27unrolled_elementwise_kernelIZZZNS0_68_GLOBAL__N__08176361_30_ActivationHardsigmoidKernel_cu_1520ed90_309927hardsigmoid_backward_kernelERNS_18TensorIteratorBaseEENKUlvE_clEvENKUlvE0_clEvEUlffE_St5arrayIPcLm3EELi4E23TrivialOffsetCalculatorILi2EjESB_ILi1EjENS0_6memory12LoadWithCastILi2EEENSE_13StoreWithCastILi1EEEEEviT_T0_T2_T3_T4_T5_)
        /*03d4*/ 	.word	0x00000000


	//----- nvinfo : EIATTR_REGCOUNT
	.align		4
.L_201:
        /*03d8*/ 	.byte	0x04, 0x2f
        /*03da*/ 	.short	(.L_203 - .L_202)
	.align		4
.L_202:
        /*03dc*/ 	.word	index@(_ZN2at6native18elementwise_kernelILi128ELi4EZNS0_15gpu_kernel_implIZZZNS0_68_GLOBAL__N__08176361_30_ActivationHardsigmoidKernel_cu_1520ed90_309927hardsigmoid_backward_kernelERNS_18TensorIteratorBaseEENKUlvE_clEvENKUlvE0_clEvEUlffE_EEvS5_RKT_EUliE_EEviT1_)
        /*03e0*/ 	.word	0x00000018


	//----- nvinfo : EIATTR_FRAME_SIZE
	.align		4
.L_203:
        /*03e4*/ 	.byte	0x04, 0x11
        /*03e6*/ 	.short	(.L_205 - .L_204)
	.align		4
.L_204:
        /*03e8*/ 	.word	index@(_ZN2at6native18elementwise_kernelILi128ELi4EZNS0_15gpu_kernel_implIZZZNS0_68_GLOBAL__N__08176361_30_ActivationHardsigmoidKernel_cu_1520ed90_309927hardsigmoid_backward_kernelERNS_18TensorIteratorBaseEENKUlvE_clEvENKUlvE0_clEvEUlffE_EEvS5_RKT_EUliE_EEviT1_)
        /*03ec*/ 	.word	0x00000000


	//----- nvinfo : EIATTR_REGCOUNT
	.align		4
.L_205:
        /*03f0*/ 	.byte	0x04, 0x2f
        /*03f2*/ 	.short	(.L_207 - .L_206)
	.align		4
.L_206:
        /*03f4*/ 	.word	index@(_ZN2at6native29vectorized_elementwise_kernelILi8EZZZNS0_68_GLOBAL__N__08176361_30_ActivationHardsigmoidKernel_cu_1520ed90_309927hardsigmoid_backward_kernelERNS_18TensorIteratorBaseEENKUlvE_clEvENKUlvE1_clEvEUlN3c104HalfES8_E_St5arrayIPcLm3EEEEviT0_T1_)
        /*03f8*/ 	.word	0x00000004


	//----- nvinfo : EIATTR_FRAME_SIZE
	.align		4
.L_207:
        /*03fc*/ 	.byte	0x04, 0x11
        /*03fe*/ 	.short	(.L_209 - .L_208)
	.align		4
.L_208:
        /*0400*/ 	.word	index@(_ZN2at6native29vectorized_elementwise_kernelILi8EZZZNS0_68_GLOBAL__N__08176361_30_ActivationHardsigmoidKernel_cu_1520ed90_309927hardsigmoid_backward_kernelERNS_18TensorIteratorBaseEENKUlvE_clEvENKUlvE1_clEvEUlN3c104HalfES8_E_St5arrayIPcLm3EEEEviT0_T1_)
        /*0404*/ 	.word	0x00000000


	//----- nvinfo : EIATTR_REGCOUNT
	.align		4
.L_209:
        /*0408*/ 	.byte	0x04, 0x2f
        /*040a*/ 	.short	(.L_211 - .L_210)
	.align		4
.L_210:
        /*040c*/ 	.word	index@(_ZN2at6native29vectorized_elementwise_kernelILi4EZZZNS0_68_GLOBAL__N__08176361_30_ActivationHardsigmoidKernel_cu_1520ed90_309927hardsigmoid_backward_kernelERNS_18TensorIteratorBaseEENKUlvE_clEvENKUlvE1_clEvEUlN3c104HalfES8_E_St5arrayIPcLm3EEEEviT0_T1_)
        /*0410*/ 	.word	0x00000028


	//----- nvinfo : EIATTR_FRAME_SIZE
	.align		4
.L_211:
        /*0414*/ 	.byte	0x04, 0x11
        /*0416*/ 	.short	(.L_213 - .L_212)
	.align		4
.L_212:
        /*0418*/ 	.word	index@(_ZN2at6native29vectorized_elementwise_kernelILi4EZZZNS0_68_GLOBAL__N__08176361_30_ActivationHardsigmoidKernel_cu_1520ed90_309927hardsigmoid_backward_kernelERNS_18TensorIteratorBaseEENKUlvE_clEvENKUlvE1_clEvEUlN3c104HalfES8_E_St5arrayIPcLm3EEEEviT0_T1_)
        /*041c*/ 	.word	0x00000000


	//----- nvinfo : EIATTR_REGCOUNT
	.align		4
.L_213:
        /*0420*/ 	.byte	0x04, 0x2f
        /*0422*/ 	.short	(.L_215 - .L_214)
	.align		4
.L_214:
        /*0424*/ 	.word	index@(_ZN2at6native29vectorized_elementwise_kernelILi2EZZZNS0_68_GLOBAL__N__08176361_30_ActivationHardsigmoidKernel_cu_1520ed90_309927hardsigmoid_backward_kernelERNS_18TensorIteratorBaseEENKUlvE_clEvENKUlvE1_clEvEUlN3c104HalfES8_E_St5arrayIPcLm3EEEEviT0_T1_)
        /*0428*/ 	.word	0x00000028


	//----- nvinfo : EIATTR_FRAME_SIZE
	.align		4
.L_215:
        /*042c*/ 	.byte	0x04, 0x11
        /*042e*/ 	.short	(.L_217 - .L_216)
	.align		4
.L_216:
        /*0430*/ 	.word	index@(_ZN2at6native29vectorized_elementwise_kernelILi2EZZZNS0_68_GLOBAL__N__08176361_30_ActivationHardsigmoidKernel_cu_1520ed90_309927hardsigmoid_backward_kernelERNS_18TensorIteratorBaseEENKUlvE_clEvENKUlvE1_clEvEUlN3c104HalfES8_E_St5arrayIPcLm3EEEEviT0_T1_)
        /*0434*/ 	.word	0x00000000


	//----- nvinfo : EIATTR_REGCOUNT
	.align		4
.L_217:
        /*0438*/ 	.byte	0x04, 0x2f
        /*043a*/ 	.short	(.L_219 - .L_218)
	.align		4
.L_218:
        /*043c*/ 	.word	index@(_ZN2at6native27unrolled_elementwise_kernelIZZZNS0_68_GLOBAL__N__08176361_30_ActivationHardsigmoidKernel_cu_1520ed90_309927hardsigmoid_backward_kernelERNS_18TensorIteratorBaseEENKUlvE_clEvENKUlvE1_clEvEUlN3c104HalfES8_E_St5arrayIPcLm3EELi4E23TrivialOffsetCalculatorILi2EjESD_ILi1EjENS0_6memory15LoadWithoutCastENSG_16StoreWithoutCastEEEviT_T0_T2_T3_T4_T5_)
        /*0440*/ 	.word	0x0000001c


	//----- nvinfo : EIATTR_FRAME_SIZE
	.align		4
.L_219:
        /*0444*/ 	.byte	0x04, 0x11
        /*0446*/ 	.short	(.L_221 - .L_220)
	.align		4
.L_220:
        /*0448*/ 	.word	index@(_ZN2at6native27unrolled_elementwise_kernelIZZZNS0_68_GLOBAL__N__08176361_30_ActivationHardsigmoidKernel_cu_1520ed90_309927hardsigmoid_backward_kernelERNS_18TensorIteratorBaseEENKUlvE_clEvENKUlvE1_clEvEUlN3c104HalfES8_E_St5arrayIPcLm3EELi4E23TrivialOffsetCalculatorILi2EjESD_ILi1EjENS0_6memory15LoadWithoutCastENSG_16StoreWithoutCastEEEviT_T0_T2_T3_T4_T5_)
        /*044c*/ 	.word	0x00000000


	//----- nvinfo : EIATTR_REGCOUNT
	.align		4
.L_221:
        /*0450*/ 	.byte	0x04, 0x2f
        /*0452*/ 	.short	(.L_223 - .L_222)
	.align		4
.L_222:
        /*0454*/ 	.word	index@(_ZN2at6native18elementwise_kernelILi128ELi4EZNS0_22gpu_kernel_impl_nocastIZZZNS0_68_GLOBAL__N__08176361_30_ActivationHardsigmoidKernel_cu_1520ed90_309927hardsigmoid_backward_kernelERNS_18TensorIteratorBaseEENKUlvE_clEvENKUlvE1_clEvEUlN3c104HalfES9_E_EEvS5_RKT_EUliE_EEviT1_)
        /*0458*/ 	.word	0x00000014


	//----- nvinfo : EIATTR_FRAME_SIZE
	.align		4
.L_223:
        /*045c*/ 	.byte	0x04, 0x11
        /*045e*/ 	.short	(.L_225 - .L_224)
	.align		4
.L_224:
        /*0460*/ 	.word	index@(_ZN2at6native18elementwise_kernelILi128ELi4EZNS0_22gpu_kernel_impl_nocastIZZZNS0_68_GLOBAL__N__08176361_30_ActivationHardsigmoidKernel_cu_1520ed90_309927hardsigmoid_backward_kernelERNS_18TensorIteratorBaseEENKUlvE_clEvENKUlvE1_clEvEUlN3c104HalfES9_E_EEvS5_RKT_EUliE_EEviT1_)
        /*0464*/ 	.word	0x00000000


	//----- nvinfo : EIATTR_REGCOUNT
	.align		4
.L_225:
        /*0468*/ 	.byte	0x04, 0x2f
        /*046a*/ 	.short	(.L_227 - .L_226)
	.align		4
.L_226:
        /*046c*/ 	.word	index@(_ZN2at6native27unrolled_elementwise_kernelIZZZNS0_68_GLOBAL__N__08176361_30_ActivationHardsigmoidKernel_cu_1520ed90_309927hardsigmoid_backward_kernelERNS_18TensorIteratorBaseEENKUlvE_clEvENKUlvE1_clEvEUlN3c104HalfES8_E_St5arrayIPcLm3EELi4E23TrivialOffsetCalculatorILi2EjESD_ILi1EjENS0_6memory12LoadWithCastILi2EEENSG_13StoreWithCastILi1EEEEEviT_T0_T2_T3_T4_T5_)
        /*0470*/ 	.word	0x0000001e


	//----- nvinfo : EIATTR_FRAME_SIZE
	.align		4
.L_227:
        /*0474*/ 	.byte	0x04, 0x11
        /*0476*/ 	.short	(.L_229 - .L_228)
	.align		4
.L_228:
        /*0478*/ 	.word	index@(_ZN2at6native27unrolled_elementwise_kernelIZZZNS0_68_GLOBAL__N__08176361_30_ActivationHardsigmoidKernel_cu_1520ed90_309927hardsigmoid_backward_kernelERNS_18TensorIteratorBaseEENKUlvE_clEvENKUlvE1_clEvEUlN3c104HalfES8_E_St5arrayIPcLm3EELi4E23TrivialOffsetCalculatorILi2EjESD_ILi1EjENS0_6memory12LoadWithCastILi2EEENSG_13StoreWithCastILi1EEEEEviT_T0_T2_T3_T4_T5_)
        /*047c*/ 	.word	0x00000000


	//----- nvinfo : EIATTR_REGCOUNT
	.align		4
.L_229:
        /*0480*/ 	.byte	0x04, 0x2f
        /*0482*/ 	.short	(.L_231 - .L_230)
	.align		4
.L_230:
        /*0484*/ 	.word	index@(_ZN2at6native18elementwise_kernelILi128ELi4EZNS0_15gpu_kernel_implIZZZNS0_68_GLOBAL__N__08176361_30_ActivationHardsigmoidKernel_cu_1520ed90_309927hardsigmoid_backward_kernelERNS_18TensorIteratorBaseEENKUlvE_clEvENKUlvE1_clEvEUlN3c104HalfES9_E_EEvS5_RKT_EUliE_EEviT1_)
        /*0488*/ 	.word	0x00000018


	//----- nvinfo : EIATTR_FRAME_SIZE
	.align		4
.L_231:
        /*048c*/ 	.byte	0x04, 0x11
        /*048e*/ 	.short	(.L_233 - .L_232)
	.align		4
.L_232:
        /*0490*/ 	.word	index@(_ZN2at6native18elementwise_kernelILi128ELi4EZNS0_15gpu_kernel_implIZZZNS0_68_GLOBAL__N__08176361_30_ActivationHardsigmoidKernel_cu_1520ed90_309927hardsigmoid_backward_kernelERNS_18TensorIteratorBaseEENKUlvE_clEvENKUlvE1_clEvEUlN3c104HalfES9_E_EEvS5_RKT_EUliE_EEviT1_)
        /*0494*/ 	.word	0x00000000


	//----- nvinfo : EIATTR_REGCOUNT
	.align		4
.L_233:
        /*0498*/ 	.byte	0x04, 0x2f
        /*049a*/ 	.short	(.L_235 - .L_234)
	.align		4
.L_234:
        /*049c*/ 	.word	index@(_ZN2at6native29vectorized_elementwise_kernelILi8EZZZNS0_68_GLOBAL__N__08176361_30_ActivationHardsigmoidKernel_cu_1520ed90_309927hardsigmoid_backward_kernelERNS_18TensorIteratorBaseEENKUlvE_clEvENKUlvE2_clEvEUlN3c108BFloat16ES8_E_St5arrayIPcLm3EEEEviT0_T1_)
        /*04a0*/ 	.word	0x00000004


	//----- nvinfo : EIATTR_FRAME_SIZE
	.align		4
.L_235:
        /*04a4*/ 	.byte	0x04, 0x11
        /*04a6*/ 	.short	(.L_237 - .L_236)
	.align		4
.L_236:
        /*04a8*/ 	.word	index@(_ZN2at6native29vectorized_elementwise_kernelILi8EZZZNS0_68_GLOBAL__N__08176361_30_ActivationHardsigmoidKernel_cu_1520ed90_309927hardsigmoid_backward_kernelERNS_18TensorIteratorBaseEENKUlvE_clEvENKUlvE2_clEvEUlN3c108BFloat16ES8_E_St5arrayIPcLm3EEEEviT0_T1_)
        /*04ac*/ 	.word	0x00000000


	//----- nvinfo : EIATTR_REGCOUNT
	.align		4
.L_237:
        /*04b0*/ 	.byte	0x04, 0x2f
        /*04b2*/ 	.short	(.L_239 - .L_238)
	.align		4
.L_238:
        /*04b4*/ 	.word	index@(_ZN2at6native29vectorized_elementwise_kernelILi4EZZZNS0_68_GLOBAL__N__08176361_30_ActivationHardsigmoidKernel_cu_1520ed90_309927hardsigmoid_backward_kernelERNS_18TensorIteratorBaseEENKUlvE_clEvENKUlvE2_clEvEUlN3c108BFloat16ES8_E_St5arrayIPcLm3EEEEviT0_T1_)
        /*04b8*/ 	.word	0x00000028


	//----- nvinfo : EIATTR_FRAME_SIZE
	.align		4
.L_239:
        /*04bc*/ 	.byte	0x04, 0x11
        /*04be*/ 	.short	(.L_241 - .L_240)
	.align		4
.L_240:
        /*04c0*/ 	.word	index@(_ZN2at6native29vectorized_elementwise_kernelILi4EZZZNS0_68_GLOBAL__N__08176361_30_ActivationHardsigmoidKernel_cu_1520ed90_309927hardsigmoid_backward_kernelERNS_18TensorIteratorBaseEENKUlvE_clEvENKUlvE2_clEvEUlN3c108BFloat16ES8_E_St5arrayIPcLm3EEEEviT0_T1_)
        /*04c4*/ 	.word	0x00000000


	//----- nvinfo : EIATTR_REGCOUNT
	.align		4
.L_241:
        /*04c8*/ 	.byte	0x04, 0x2f
        /*04ca*/ 	.short	(.L_243 - .L_242)
	.align		4
.L_242:
        /*04cc*/ 	.word	index@(_ZN2at6native29vectorized_elementwise_kernelILi2EZZZNS0_68_GLOBAL__N__08176361_30_ActivationHardsigmoidKernel_cu_1520ed90_309927hardsigmoid_backward_kernelERNS_18TensorIteratorBaseEENKUlvE_clEvENKUlvE2_clEvEUlN3c108BFloat16ES8_E_St5arrayIPcLm3EEEEviT0_T1_)
        /*04d0*/ 	.word	0x00000028


	//----- nvinfo : EIATTR_FRAME_SIZE
	.align		4
.L_243:
        /*04d4*/ 	.byte	0x04, 0x11
        /*04d6*/ 	.short	(.L_245 - .L_244)
	.align		4
.L_244:
        /*04d8*/ 	.word	index@(_ZN2at6native29vectorized_elementwise_kernelILi2EZZZNS0_68_GLOBAL__N__08176361_30_ActivationHardsigmoidKernel_cu_1520ed90_309927hardsigmoid_backward_kernelERNS_18TensorIteratorBaseEENKUlvE_clEvENKUlvE2_clEvEUlN3c108BFloat16ES8_E_St5arrayIPcLm3EEEEviT0_T1_)
        /*04dc*/ 	.word	0x00000000


	//----- nvinfo : EIATTR_REGCOUNT
	.align		4
.L_245:
        /*04e0*/ 	.byte	0x04, 0x2f
        /*04e2*/ 	.short	(.L_247 - .L_246)
	.align		4
.L_246:
        /*04e4*/ 	.word	index@(_ZN2at6native27unrolled_elementwise_kernelIZZZNS0_68_GLOBAL__N__08176361_30_ActivationHardsigmoidKernel_cu_1520ed90_309927hardsigmoid_backward_kernelERNS_18TensorIteratorBaseEENKUlvE_clEvENKUlvE2_clEvEUlN3c108BFloat16ES8_E_St5arrayIPcLm3EELi4E23TrivialOffsetCalculatorILi2EjESD_ILi1EjENS0_6memory15LoadWithoutCastENSG_16StoreWithoutCastEEEviT_T0_T2_T3_T4_T5_)
        /*04e8*/ 	.word	0x0000001c


	//----- nvinfo : EIATTR_FRAME_SIZE
	.align		4
.L_247:
        /*04ec*/ 	.byte	0x04, 0x11
        /*04ee*/ 	.short	(.L_249 - .L_248)
	.align		4
.L_248:
        /*04f0*/ 	.word	index@(_ZN2at6native27unrolled_elementwise_kernelIZZZNS0_68_GLOBAL__N__08176361_30_ActivationHardsigmoidKernel_cu_1520ed90_309927hardsigmoid_backward_kernelERNS_18TensorIteratorBaseEENKUlvE_clEvENKUlvE2_clEvEUlN3c108BFloat16ES8_E_St5arrayIPcLm3EELi4E23TrivialOffsetCalculatorILi2EjESD_ILi1EjENS0_6memory15LoadWithoutCastENSG_16StoreWithoutCastEEEviT_T0_T2_T3_T4_T5_)
        /*04f4*/ 	.word	0x00000000


	//----- nvinfo : EIATTR_REGCOUNT
	.align		4
.L_249:
        /*04f8*/ 	.byte	0x04, 0x2f
        /*04fa*/ 	.short	(.L_251 - .L_250)
	.align		4
.L_250:
        /*04fc*/ 	.word	index@(_ZN2at6native18elementwise_kernelILi128ELi4EZNS0_22gpu_kernel_impl_nocastIZZZNS0_68_GLOBAL__N__08176361_30_ActivationHardsigmoidKernel_cu_1520ed90_309927hardsigmoid_backward_kernelERNS_18TensorIteratorBaseEENKUlvE_clEvENKUlvE2_clEvEUlN3c108BFloat16ES9_E_EEvS5_RKT_EUliE_EEviT1_)
        /*0500*/ 	.word	0x00000014


	//----- nvinfo : EIATTR_FRAME_SIZE
	.align		4
.L_251:
        /*0504*/ 	.byte	0x04, 0x11
        /*0506*/ 	.short	(.L_253 - .L_252)
	.align		4
.L_252:
        /*0508*/ 	.word	index@(_ZN2at6native18elementwise_kernelILi128ELi4EZNS0_22gpu_kernel_impl_nocastIZZZNS0_68_GLOBAL__N__08176361_30_ActivationHardsigmoidKernel_cu_1520ed90_309927hardsigmoid_backward_kernelERNS_18TensorIteratorBaseEENKUlvE_clEvENKUlvE2_clEvEUlN3c108BFloat16ES9_E_EEvS5_RKT_EUliE_EEviT1_)
        /*050c*/ 	.word	0x00000000


	//----- nvinfo : EIATTR_REGCOUNT
	.align		4
.L_253:
        /*0510*/ 	.byte	0x04, 0x2f
        /*0512*/ 	.short	(.L_255 - .L_254)
	.align		4
.L_254:
        /*0514*/ 	.word	index@(_ZN2at6native27unrolled_elementwise_kernelIZZZNS0_68_GLOBAL__N__08176361_30_ActivationHardsigmoidKernel_cu_1520ed90_309927hardsigmoid_backward_kernelERNS_18TensorIteratorBaseEENKUlvE_clEvENKUlvE2_clEvEUlN3c108BFloat16ES8_E_St5arrayIPcLm3EELi4E23TrivialOffsetCalculatorILi2EjESD_ILi1EjENS0_6memory12LoadWithCastILi2EEENSG_13StoreWithCastILi1EEEEEviT_T0_T2_T3_T4_T5_)
        /*0518*/ 	.word	0x0000001e


	//----- nvinfo : EIATTR_FRAME_SIZE
	.align		4
.L_255:
        /*051c*/ 	.byte	0x04, 0x11
        /*051e*/ 	.short	(.L_257 - .L_256)
	.align		4
.L_256:
        /*0520*/ 	.word	index@(_ZN2at6native27unrolled_elementwise_kernelIZZZNS0_68_GLOBAL__N__08176361_30_ActivationHardsigmoidKernel_cu_1520ed90_309927hardsigmoid_backward_kernelERNS_18TensorIteratorBaseEENKUlvE_clEvENKUlvE2_clEvEUlN3c108BFloat16ES8_E_St5arrayIPcLm3EELi4E23TrivialOffsetCalculatorILi2EjESD_ILi1EjENS0_6memory12LoadWithCastILi2EEENSG_13StoreWithCastILi1EEEEEviT_T0_T2_T3_T4_T5_)
        /*0524*/ 	.word	0x00000000


	//----- nvinfo : EIATTR_REGCOUNT
	.align		4
.L_257:
        /*0528*/ 	.byte	0x04, 0x2f
        /*052a*/ 	.short	(.L_259 - .L_258)
	.align		4
.L_258:
        /*052c*/ 	.word	index@(_ZN2at6native18elementwise_kernelILi128ELi4EZNS0_15gpu_kernel_implIZZZNS0_68_GLOBAL__N__08176361_30_ActivationHardsigmoidKernel_cu_1520ed90_309927hardsigmoid_backward_kernelERNS_18TensorIteratorBaseEENKUlvE_clEvENKUlvE2_clEvEUlN3c108BFloat16ES9_E_EEvS5_RKT_EUliE_EEviT1_)
        /*0530*/ 	.word	0x00000018


	//----- nvinfo : EIATTR_FRAME_SIZE
	.align		4
.L_259:
        /*0534*/ 	.byte	0x04, 0x11
        /*0536*/ 	.short	(.L_261 - .L_260)
	.align		4
.L_260:
        /*0538*/ 	.word	index@(_ZN2at6native18elementwise_kernelILi128ELi4EZNS0_15gpu_kernel_implIZZZNS0_68_GLOBAL__N__08176361_30_ActivationHardsigmoidKernel_cu_1520ed90_309927hardsigmoid_backward_kernelERNS_18TensorIteratorBaseEENKUlvE_clEvENKUlvE2_clEvEUlN3c108BFloat16ES9_E_EEvS5_RKT_EUliE_EEviT1_)
        /*053c*/ 	.word	0x00000000


	//----- nvinfo : EIATTR_MIN_STACK_SIZE
	.align		4
.L_261:
        /*0540*/ 	.byte	0x04, 0x12
        /*0542*/ 	.short	(.L_263 - .L_262)
	.align		4
.L_262:
        /*0544*/ 	.word	index@(_ZN2at6native18elementwise_kernelILi128ELi4EZNS0_15gpu_kernel_implIZZZNS0_68_GLOBAL__N__08176361_30_ActivationHardsigmoidKernel_cu_1520ed90_309927hardsigmoid_backward_kernelERNS_18TensorIteratorBaseEENKUlvE_clEvENKUlvE2_clEvEUlN3c108BFloat16ES9_E_EEvS5_RKT_EUliE_EEviT1_)
        /*0548*/ 	.word	0x00000000


	//----- nvinfo : EIATTR_MIN_STACK_SIZE
	.align		4
.L_263:
        /*054c*/ 	.byte	0x04, 0x12
        /*054e*/ 	.short	(.L_265 - .L_264)
	.align		4
.L_264:
        /*0550*/ 	.word	index@(_ZN2at6native27unrolled_elementwise_kernelIZZZNS0_68_GLOBAL__N__08176361_30_ActivationHardsigmoidKernel_cu_1520ed90_309927hardsigmoid_backward_kernelERNS_18TensorIteratorBaseEENKUlvE_clEvENKUlvE2_clEvEUlN3c108BFloat16ES8_E_St5arrayIPcLm3EELi4E23TrivialOffsetCalculatorILi2EjESD_ILi1EjENS0_6memory12LoadWithCastILi2EEENSG_13StoreWithCastILi1EEEEEviT_T0_T2_T3_T4_T5_)
        /*0554*/ 	.word	0x00000000


	//----- nvinfo : EIATTR_MIN_STACK_SIZE
	.align		4
.L_265:
        /*0558*/ 	.byte	0x04, 0x12
        /*055a*/ 	.short	(.L_267 - .L_266)
	.align		4
.L_266:
        /*055c*/ 	.word	index@(_ZN2at6native18elementwise_kernelILi128ELi4EZNS0_22gpu_kernel_impl_nocastIZZZNS0_68_GLOBAL__N__08176361_30_ActivationHardsigmoidKernel_cu_1520ed90_309927hardsigmoid_backward_kernelERNS_18TensorIteratorBaseEENKUlvE_clEvENKUlvE2_clEvEUlN3c108BFloat16ES9_E_EEvS5_RKT_EUliE_EEviT1_)
        /*0560*/ 	.word	0x00000000


	//----- nvinfo : EIATTR_MIN_STACK_SIZE
	.align		4
.L_267:
        /*0564*/ 	.byte	0x04, 0x12
        /*0566*/ 	.short	(.L_269 - .L_268)
	.align		4
.L_268:
        /*0568*/ 	.word	index@(_ZN2at6native27unrolled_elementwise_kernelIZZZNS0_68_GLOBAL__N__08176361_30_ActivationHardsigmoidKernel_cu_1520ed90_309927hardsigmoid_backward_kernelERNS_18TensorIteratorBaseEENKUlvE_clEvENKUlvE2_clEvEUlN3c108BFloat16ES8_E_St5arrayIPcLm3EELi4E23TrivialOffsetCalculatorILi2EjESD_ILi1EjENS0_6memory15LoadWithoutCastENSG_16StoreWithoutCastEEEviT_T0_T2_T3_T4_T5_)
        /*056c*/ 	.word	0x00000000


	//----- nvinfo : EIATTR_MIN_STACK_SIZE
	.align		4
.L_269:
        /*0570*/ 	.byte	0x04, 0x12
        /*0572*/ 	.short	(.L_271 - .L_270)
	.align		4
.L_270:
        /*0574*/ 	.word	index@(_ZN2at6native29vectorized_elementwise_kernelILi2EZZZNS0_68_GLOBAL__N__08176361_30_ActivationHardsigmoidKernel_cu_1520ed90_309927hardsigmoid_backward_kernelERNS_18TensorIteratorBaseEENKUlvE_clEvENKUlvE2_clEvEUlN3c108BFloat16ES8_E_St5arrayIPcLm3EEEEviT0_T1_)
        /*0578*/ 	.word	0x00000000


	//----- nvinfo : EIATTR_MIN_STACK_SIZE
	.align		4
.L_271:
        /*057c*/ 	.byte	0x04, 0x12
        /*057e*/ 	.short	(.L_273 - .L_272)
	.align		4
.L_272:
        /*0580*/ 	.word	index@(_ZN2at6native29vectorized_elementwise_kernelILi4EZZZNS0_68_GLOBAL__N__08176361_30_ActivationHardsigmoidKernel_cu_1520ed90_309927hardsigmoid_backward_kernelERNS_18TensorIteratorBaseEENKUlvE_clEvENKUlvE2_clEvEUlN3c108BFloat16ES8_E_St5arrayIPcLm3EEEEviT0_T1_)
        /*0584*/ 	.word	0x00000000


	//----- nvinfo : EIATTR_MIN_STACK_SIZE
	.align		4
.L_273:
        /*0588*/ 	.byte	0x04, 0x12
        /*058a*/ 	.short	(.L_275 - .L_274)
	.align		4
.L_274:
        /*058c*/ 	.word	index@(_ZN2at6native29vectorized_elementwise_kernelILi8EZZZNS0_68_GLOBAL__N__08176361_30_ActivationHardsigmoidKernel_cu_1520ed90_309927hardsigmoid_backward_kernelERNS_18TensorIteratorBaseEENKUlvE_clEvENKUlvE2_clEvEUlN3c108BFloat16ES8_E_St5arrayIPcLm3EEEEviT0_T1_)
        /*0590*/ 	.word	0x00000000


	//----- nvinfo : EIATTR_MIN_STACK_SIZE
	.align		4
.L_275:
        /*0594*/ 	.byte	0x04, 0x12
        /*0596*/ 	.short	(.L_277 - .L_276)
	.align		4
.L_276:
        /*0598*/ 	.word	index@(_ZN2at6native18elementwise_kernelILi128ELi4EZNS0_15gpu_kernel_implIZZZNS0_68_GLOBAL__N__08176361_30_ActivationHardsigmoidKernel_cu_1520ed90_309927hardsigmoid_backward_kernelERNS_18TensorIteratorBaseEENKUlvE_clEvENKUlvE1_clEvEUlN3c104HalfES9_E_EEvS5_RKT_EUliE_EEviT1_)
        /*059c*/ 	.word	0x00000000


	//----- nvinfo : EIATTR_MIN_STACK_SIZE
	.align		4
.L_277:
        /*05a0*/ 	.byte	0x04, 0x12
        /*05a2*/ 	.short	(.L_279 - .L_278)
	.align		4
.L_278:
        /*05a4*/ 	.word	index@(_ZN2at6native27unrolled_elementwise_kernelIZZZNS0_68_GLOBAL__N__08176361_30_ActivationHardsigmoidKernel_cu_1520ed90_309927hardsigmoid_backward_kernelERNS_18TensorIteratorBaseEENKUlvE_clEvENKUlvE1_clEvEUlN3c104HalfES8_E_St5arrayIPcLm3EELi4E23TrivialOffsetCalculatorILi2EjESD_ILi1EjENS0_6memory12LoadWithCastILi2EEENSG_13StoreWithCastILi1EEEEEviT_T0_T2_T3_T4_T5_)
        /*05a8*/ 	.word	0x00000000


	//----- nvinfo : EIATTR_MIN_STACK_SIZE
	.align		4
.L_279:
        /*05ac*/ 	.byte	0x04, 0x12
        /*05ae*/ 	.short	(.L_281 - .L_280)
	.align		4
.L_280:
        /*05b0*/ 	.word	index@(_ZN2at6native18elementwise_kernelILi128ELi4EZNS0_22gpu_kernel_impl_nocastIZZZNS0_68_GLOBAL__N__08176361_30_ActivationHardsigmoidKernel_cu_1520ed90_309927hardsigmoid_backward_kernelERNS_18TensorIteratorBaseEENKUlvE_clEvENKUlvE1_clEvEUlN3c104HalfES9_E_EEvS5_RKT_EUliE_EEviT1_)
        /*05b4*/ 	.word	0x00000000


	//----- nvinfo : EIATTR_MIN_STACK_SIZE
	.align		4
.L_281:
        /*05b8*/ 	.byte	0x04, 0x12
        /*05ba*/ 	.short	(.L_283 - .L_282)
	.align		4
.L_282:
        /*05bc*/ 	.word	index@(_ZN2at6native27unrolled_elementwise_kernelIZZZNS0_68_GLOBAL__N__08176361_30_ActivationHardsigmoidKernel_cu_1520ed90_309927hardsigmoid_backward_kernelERNS_18TensorIteratorBaseEENKUlvE_clEvENKUlvE1_clEvEUlN3c104HalfES8_E_St5arrayIPcLm3EELi4E23TrivialOffsetCalculatorILi2EjESD_ILi1EjENS0_6memory15LoadWithoutCastENSG_16StoreWithoutCastEEEviT_T0_T2_T3_T4_T5_)
        /*05c0*/ 	.word	0x00000000


	//----- nvinfo : EIATTR_MIN_STACK_SIZE
	.align		4
.L_283:
        /*05c4*/ 	.byte	0x04, 0x12
        /*05c6*/ 	.short	(.L_285 - .L_284)
	.align		4
.L_284:
        /*05c8*/ 	.word	index@(_ZN2at6native29vectorized_elementwise_kernelILi2EZZZNS0_68_GLOBAL__N__08176361_30_ActivationHardsigmoidKernel_cu_1520ed90_309927hardsigmoid_backward_kernelERNS_18TensorIteratorBaseEENKUlvE_clEvENKUlvE1_clEvEUlN3c104HalfES8_E_St5arrayIPcLm3EEEEviT0_T1_)
        /*05cc*/ 	.word	0x00000000


	//----- nvinfo : EIATTR_MIN_STACK_SIZE
	.align		4
.L_285:
        /*05d0*/ 	.byte	0x04, 0x12
        /*05d2*/ 	.short	(.L_287 - .L_286)
	.align		4
.L_286:
        /*05d4*/ 	.word	index@(_ZN2at6native29vectorized_elementwise_kernelILi4EZZZNS0_68_GLOBAL__N__08176361_30_ActivationHardsigmoidKernel_cu_1520ed90_309927hardsigmoid_backward_kernelERNS_18TensorIteratorBaseEENKUlvE_clEvENKUlvE1_clEvEUlN3c104HalfES8_E_St5arrayIPcLm3EEEEviT0_T1_)
        /*05d8*/ 	.word	0x00000000


	//----- nvinfo : EIATTR_MIN_STACK_SIZE
	.align		4
.L_287:
        /*05dc*/ 	.byte	0x04, 0x12
        /*05de*/ 	.short	(.L_289 - .L_288)
	.align		4
.L_288:
        /*05e0*/ 	.word	index@(_ZN2at6native29vectorized_elementwise_kernelILi8EZZZNS0_68_GLOBAL__N__08176361_30_ActivationHardsigmoidKernel_cu_1520ed90_309927hardsigmoid_backward_kernelERNS_18TensorIteratorBaseEENKUlvE_clEvENKUlvE1_clEvEUlN3c104HalfES8_E_St5arrayIPcLm3EEEEviT0_T1_)
        /*05e4*/ 	.word	0x00000000


	//----- nvinfo : EIATTR_MIN_STACK_SIZE
	.align		4
.L_289:
        /*05e8*/ 	.byte	0x04, 0x12
        /*05ea*/ 	.short	(.L_291 - .L_290)
	.align		4
.L_290:
        /*05ec*/ 	.word	index@(_ZN2at6native18elementwise_kernelILi128ELi4EZNS0_15gpu_kernel_implIZZZNS0_68_GLOBAL__N__08176361_30_ActivationHardsigmoidKernel_cu_1520ed90_309927hardsigmoid_backward_kernelERNS_18TensorIteratorBaseEENKUlvE_clEvENKUlvE0_clEvEUlffE_EEvS5_RKT_EUliE_EEviT1_)
        /*05f0*/ 	.word	0x00000000


	//----- nvinfo : EIATTR_MIN_STACK_SIZE
	.align		4
.L_291:
        /*05f4*/ 	.byte	0x04, 0x12
        /*05f6*/ 	.short	(.L_293 - .L_292)
	.align		4
.L_292:
        /*05f8*/ 	.word	index@(_ZN2at6native27unrolled_elementwise_kernelIZZZNS0_68_GLOBAL__N__08176361_30_ActivationHardsigmoidKernel_cu_1520ed90_309927hardsigmoid_backward_kernelERNS_18TensorIteratorBaseEENKUlvE_clEvENKUlvE0_clEvEUlffE_St5arrayIPcLm3EELi4E23TrivialOffsetCalculatorILi2EjESB_ILi1EjENS0_6memory12LoadWithCastILi2EEENSE_13StoreWithCastILi1EEEEEviT_T0_T2_T3_T4_T5_)
        /*05fc*/ 	.word	0x00000000


	//----- nvinfo : EIATTR_MIN_STACK_SIZE
	.align		4
.L_293:
        /*0600*/ 	.byte	0x04, 0x12
        /*0602*/ 	.short	(.L_295 - .L_294)
	.align		4
.L_294:
        /*0604*/ 	.word	index@(_ZN2at6native18elementwise_kernelILi128ELi2EZNS0_22gpu_kernel_impl_nocastIZZZNS0_68_GLOBAL__N__08176361_30_ActivationHardsigmoidKernel_cu_1520ed90_309927hardsigmoid_backward_kernelERNS_18TensorIteratorBaseEENKUlvE_clEvENKUlvE0_clEvEUlffE_EEvS5_RKT_EUliE_EEviT1_)
        /*0608*/ 	.word	0x00000000


	//----- nvinfo : EIATTR_MIN_STACK_SIZE
	.align		4
.L_295:
        /*060c*/ 	.byte	0x04, 0x12
        /*060e*/ 	.short	(.L_297 - .L_296)
	.align		4
.L_296:
        /*0610*/ 	.word	index@(_ZN2at6native27unrolled_elementwise_kernelIZZZNS0_68_GLOBAL__N__08176361_30_ActivationHardsigmoidKernel_cu_1520ed90_309927hardsigmoid_backward_kernelERNS_18TensorIteratorBaseEENKUlvE_clEvENKUlvE0_clEvEUlffE_St5arrayIPcLm3EELi4E23TrivialOffsetCalculatorILi2EjESB_ILi1EjENS0_6memory15LoadWithoutCastENSE_16StoreWithoutCastEEEviT_T0_T2_T3_T4_T5_)
        /*0614*/ 	.word	0x00000000


	//----- nvinfo : EIATTR_MIN_STACK_SIZE
	.align		4
.L_297:
        /*0618*/ 	.byte	0x04, 0x12
        /*061a*/ 	.short	(.L_299 - .L_298)
	.align		4
.L_298:
        /*061c*/ 	.word	index@(_ZN2at6native29vectorized_elementwise_kernelILi2EZZZNS0_68_GLOBAL__N__08176361_30_ActivationHardsigmoidKernel_cu_1520ed90_309927hardsigmoid_backward_kernelERNS_18TensorIteratorBaseEENKUlvE_clEvENKUlvE0_clEvEUlffE_St5arrayIPcLm3EEEEviT0_T1_)
        /*0620*/ 	.word	0x00000000


	//----- nvinfo : EIATTR_MIN_STACK_SIZE
	.align		4
.L_299:
        /*0624*/ 	.byte	0x04, 0x12
        /*0626*/ 	.short	(.L_301 - .L_300)
	.align		4
.L_300:
        /*0628*/ 	.word	index@(_ZN2at6native29vectorized_elementwise_kernelILi4EZZZNS0_68_GLOBAL__N__08176361_30_ActivationHardsigmoidKernel_cu_1520ed90_309927hardsigmoid_backward_kernelERNS_18TensorIteratorBaseEENKUlvE_clEvENKUlvE0_clEvEUlffE_St5arrayIPcLm3EEEEviT0_T1_)
        /*062c*/ 	.word	0x00000000


	//----- nvinfo : EIATTR_MIN_STACK_SIZE
	.align		4
.L_301:
        /*0630*/ 	.byte	0x04, 0x12
        /*0632*/ 	.short	(.L_303 - .L_302)
	.align		4
.L_302:
        /*0634*/ 	.word	index@(_ZN2at6native29vectorized_elementwise_kernelILi8EZZZNS0_68_GLOBAL__N__08176361_30_ActivationHardsigmoidKernel_cu_1520ed90_309927hardsigmoid_backward_kernelERNS_18TensorIteratorBaseEENKUlvE_clEvENKUlvE0_clEvEUlffE_St5arrayIPcLm3EEEEviT0_T1_)
        /*0638*/ 	.word	0x00000000


	//----- nvinfo : EIATTR_MIN_STACK_SIZE
	.align		4
.L_303:
        /*063c*/ 	.byte	0x04, 0x12
        /*063e*/ 	.short	(.L_305 - .L_304)
	.align		4
.L_304:
        /*0640*/ 	.word	index@(_ZN2at6native18elementwise_kernelILi128ELi4EZNS0_15gpu_kernel_implIZZZNS0_68_GLOBAL__N__08176361_30_ActivationHardsigmoidKernel_cu_1520ed90_309927hardsigmoid_backward_kernelERNS_18TensorIteratorBaseEENKUlvE_clEvENKUlvE_clEvEUlddE_EEvS5_RKT_EUliE_EEviT1_)
        /*0644*/ 	.word	0x00000000


	//----- nvinfo : EIATTR_MIN_STACK_SIZE
	.align		4
.L_305:
        /*0648*/ 	.byte	0x04, 0x12
        /*064a*/ 	.short	(.L_307 - .L_306)
	.align		4
.L_306:
        /*064c*/ 	.word	index@(_ZN2at6native27unrolled_elementwise_kernelIZZZNS0_68_GLOBAL__N__08176361_30_ActivationHardsigmoidKernel_cu_1520ed90_309927hardsigmoid_backward_kernelERNS_18TensorIteratorBaseEENKUlvE_clEvENKUlvE_clEvEUlddE_St5arrayIPcLm3EELi4E23TrivialOffsetCalculatorILi2EjESB_ILi1EjENS0_6memory12LoadWithCastILi2EEENSE_13StoreWithCastILi1EEEEEviT_T0_T2_T3_T4_T5_)
        /*0650*/ 	.word	0x00000000


	//----- nvinfo : EIATTR_MIN_STACK_SIZE
	.align		4
.L_307:
        /*0654*/ 	.byte	0x04, 0x12
        /*0656*/ 	.short	(.L_309 - .L_308)
	.align		4
.L_308:
        /*0658*/ 	.word	index@(_ZN2at6native18elementwise_kernelILi128ELi2EZNS0_22gpu_kernel_impl_nocastIZZZNS0_68_GLOBAL__N__08176361_30_ActivationHardsigmoidKernel_cu_1520ed90_309927hardsigmoid_backward_kernelERNS_18TensorIteratorBaseEENKUlvE_clEvENKUlvE_clEvEUlddE_EEvS5_RKT_EUliE_EEviT1_)
        /*065c*/ 	.word	0x00000000


	//----- nvinfo : EIATTR_MIN_STACK_SIZE
	.align		4
.L_309:
        /*0660*/ 	.byte	0x04, 0x12
        /*0662*/ 	.short	(.L_311 - .L_310)
	.align		4
.L_310:
        /*0664*/ 	.word	index@(_ZN2at6native27unrolled_elementwise_kernelIZZZNS0_68_GLOBAL__N__08176361_30_ActivationHardsigmoidKernel_cu_1520ed90_309927hardsigmoid_backward_kernelERNS_18TensorIteratorBaseEENKUlvE_clEvENKUlvE_clEvEUlddE_St5arrayIPcLm3EELi4E23TrivialOffsetCalculatorILi2EjESB_ILi1EjENS0_6memory15LoadWithoutCastENSE_16StoreWithoutCastEEEviT_T0_T2_T3_T4_T5_)
        /*0668*/ 	.word	0x00000000


	//----- nvinfo : EIATTR_MIN_STACK_SIZE
	.align		4
.L_311:
        /*066c*/ 	.byte	0x04, 0x12
        /*066e*/ 	.short	(.L_313 - .L_312)
	.align		4
.L_312:
        /*0670*/ 	.word	index@(_ZN2at6native29vectorized_elementwise_kernelILi2EZZZNS0_68_GLOBAL__N__08176361_30_ActivationHardsigmoidKernel_cu_1520ed90_309927hardsigmoid_backward_kernelERNS_18TensorIteratorBaseEENKUlvE_clEvENKUlvE_clEvEUlddE_St5arrayIPcLm3EEEEviT0_T1_)
        /*0674*/ 	.word	0x00000000


	//----- nvinfo : EIATTR_MIN_STACK_SIZE
	.align		4
.L_313:
        /*0678*/ 	.byte	0x04, 0x12
        /*067a*/ 	.short	(.L_315 - .L_314)
	.align		4
.L_314:
        /*067c*/ 	.word	index@(_ZN2at6native29vectorized_elementwise_kernelILi4EZZZNS0_68_GLOBAL__N__08176361_30_ActivationHardsigmoidKernel_cu_1520ed90_309927hardsigmoid_backward_kernelERNS_18TensorIteratorBaseEENKUlvE_clEvENKUlvE_clEvEUlddE_St5arrayIPcLm3EEEEviT0_T1_)
        /*0680*/ 	.word	0x00000000


	//----- nvinfo : EIATTR_MIN_STACK_SIZE
	.align		4
.L_315:
        /*0684*/ 	.byte	0x04, 0x12
        /*0686*/ 	.short	(.L_317 - .L_316)
	.align		4
.L_316:
        /*0688*/ 	.word	index@(_ZN2at6native29vectorized_elementwise_kernelILi8EZZZNS0_68_GLOBAL__N__08176361_30_ActivationHardsigmoidKernel_cu_1520ed90_309927hardsigmoid_backward_kernelERNS_18TensorIteratorBaseEENKUlvE_clEvENKUlvE_clEvEUlddE_St5arrayIPcLm3EEEEviT0_T1_)
        /*068c*/ 	.word	0x00000000


	//----- nvinfo : EIATTR_MIN_STACK_SIZE
	.align		4
.L_317:
        /*0690*/ 	.byte	0x04, 0x12
        /*0692*/ 	.short	(.L_319 - .L_318)
	.align		4
.L_318:
        /*0694*/ 	.word	index@(_ZN2at6native18elementwise_kernelILi128ELi4EZNS0_15gpu_kernel_implIZZZNS0_68_GLOBAL__N__08176361_30_ActivationHardsigmoidKernel_cu_1520ed90_309918hardsigmoid_kernelERNS_18TensorIteratorBaseEENKUlvE_clEvENKUlvE2_clEvEUlN3c108BFloat16EE_EEvS5_RKT_EUliE_EEviT1_)
        /*0698*/ 	.word	0x00000000


	//----- nvinfo : EIATTR_MIN_STACK_SIZE
	.align		4
.L_319:
        /*069c*/ 	.byte	0x04, 0x12
        /*069e*/ 	.short	(.L_321 - .L_320)
	.align		4
.L_320:
        /*06a0*/ 	.word	index@(_ZN2at6native27unrolled_elementwise_kernelIZZZNS0_68_GLOBAL__N__08176361_30_ActivationHardsigmoidKernel_cu_1520ed90_309918hardsigmoid_kernelERNS_18TensorIteratorBaseEENKUlvE_clEvENKUlvE2_clEvEUlN3c108BFloat16EE_St5arrayIPcLm2EELi4E23TrivialOffsetCalculatorILi1EjESE_NS0_6memory12LoadWithCastILi1EEENSF_13StoreWithCastILi1EEEEEviT_T0_T2_T3_T4_T5_)
        /*06a4*/ 	.word	0x00000000


	//----- nvinfo : EIATTR_MIN_STACK_SIZE
	.align		4
.L_321:
        /*06a8*/ 	.byte	0x04, 0x12
        /*06aa*/ 	.short	(.L_323 - .L_322)
	.align		4
.L_322:
        /*06ac*/ 	.word	index@(_ZN2at6native18elementwise_kernelILi128ELi4EZNS0_22gpu_kernel_impl_nocastIZZZNS0_68_GLOBAL__N__08176361_30_ActivationHardsigmoidKernel_cu_1520ed90_309918hardsigmoid_kernelERNS_18TensorIteratorBaseEENKUlvE_clEvENKUlvE2_clEvEUlN3c108BFloat16EE_EEvS5_RKT_EUliE_EEviT1_)
        /*06b0*/ 	.word	0x00000000


	//----- nvinfo : EIATTR_MIN_STACK_SIZE
	.align		4
.L_323:
        /*06b4*/ 	.byte	0x04, 0x12
        /*06b6*/ 	.short	(.L_325 - .L_324)
	.align		4
.L_324:
        /*06b8*/ 	.word	index@(_ZN2at6native27unrolled_elementwise_kernelIZZZNS0_68_GLOBAL__N__08176361_30_ActivationHardsigmoidKernel_cu_1520ed90_309918hardsigmoid_kernelERNS_18TensorIteratorBaseEENKUlvE_clEvENKUlvE2_clEvEUlN3c108BFloat16EE_St5arrayIPcLm2EELi4E23TrivialOffsetCalculatorILi1EjESE_NS0_6memory15LoadWithoutCastENSF_16StoreWithoutCastEEEviT_T0_T2_T3_T4_T5_)
        /*06bc*/ 	.word	0x00000000


	//----- nvinfo : EIATTR_MIN_STACK_SIZE
	.align		4
.L_325:
        /*06c0*/ 	.byte	0x04, 0x12
        /*06c2*/ 	.short	(.L_327 - .L_326)
	.align		4
.L_326:
        /*06c4*/ 	.word	index@(_ZN2at6native29vectorized_elementwise_kernelILi2EZZZNS0_68_GLOBAL__N__08176361_30_ActivationHardsigmoidKernel_cu_1520ed90_309918hardsigmoid_kernelERNS_18TensorIteratorBaseEENKUlvE_clEvENKUlvE2_clEvEUlN3c108BFloat16EE_St5arrayIPcLm2EEEEviT0_T1_)
        /*06c8*/ 	.word	0x00000000


	//----- nvinfo : EIATTR_MIN_STACK_SIZE
	.align		4
.L_327:
        /*06cc*/ 	.byte	0x04, 0x12
        /*06ce*/ 	.short	(.L_329 - .L_328)
	.align		4
.L_328:
        /*06d0*/ 	.word	index@(_ZN2at6native29vectorized_elementwise_kernelILi4EZZZNS0_68_GLOBAL__N__08176361_30_ActivationHardsigmoidKernel_cu_1520ed90_309918hardsigmoid_kernelERNS_18TensorIteratorBaseEENKUlvE_clEvENKUlvE2_clEvEUlN3c108BFloat16EE_St5arrayIPcLm2EEEEviT0_T1_)
        /*06d4*/ 	.word	0x00000000


	//----- nvinfo : EIATTR_MIN_STACK_SIZE
	.align		4
.L_329:
        /*06d8*/ 	.byte	0x04, 0x12
        /*06da*/ 	.short	(.L_331 - .L_330)
	.align		4
.L_330:
        /*06dc*/ 	.word	index@(_ZN2at6native29vectorized_elementwise_kernelILi8EZZZNS0_68_GLOBAL__N__08176361_30_ActivationHardsigmoidKernel_cu_1520ed90_309918hardsigmoid_kernelERNS_18TensorIteratorBaseEENKUlvE_clEvENKUlvE2_clEvEUlN3c108BFloat16EE_St5arrayIPcLm2EEEEviT0_T1_)
        /*06e0*/ 	.word	0x00000000


	//----- nvinfo : EIATTR_MIN_STACK_SIZE
	.align		4
.L_331:
        /*06e4*/ 	.byte	0x04, 0x12
        /*06e6*/ 	.short	(.L_333 - .L_332)
	.align		4
.L_332:
        /*06e8*/ 	.word	index@(_ZN2at6native18elementwise_kernelILi128ELi4EZNS0_15gpu_kernel_implIZZZNS0_68_GLOBAL__N__08176361_30_ActivationHardsigmoidKernel_cu_1520ed90_309918hardsigmoid_kernelERNS_18TensorIteratorBaseEENKUlvE_clEvENKUlvE1_clEvEUlN3c104HalfEE_EEvS5_RKT_EUliE_EEviT1_)
        /*06ec*/ 	.word	0x00000000


	//----- nvinfo : EIATTR_MIN_STACK_SIZE
	.align		4
.L_333:
        /*06f0*/ 	.byte	0x04, 0x12
        /*06f2*/ 	.short	(.L_335 - .L_334)
	.align		4
.L_334:
        /*06f4*/ 	.word	index@(_ZN2at6native27unrolled_elementwise_kernelIZZZNS0_68_GLOBAL__N__08176361_30_ActivationHardsigmoidKernel_cu_1520ed90_309918hardsigmoid_kernelERNS_18TensorIteratorBaseEENKUlvE_clEvENKUlvE1_clEvEUlN3c104HalfEE_St5arrayIPcLm2EELi4E23TrivialOffsetCalculatorILi1EjESE_NS0_6memory12LoadWithCastILi1EEENSF_13StoreWithCastILi1EEEEEviT_T0_T2_T3_T4_T5_)
        /*06f8*/ 	.word	0x00000000


	//----- nvinfo : EIATTR_MIN_STACK_SIZE
	.align		4
.L_335:
        /*06fc*/ 	.byte	0x04, 0x12
        /*06fe*/ 	.short	(.L_337 - .L_336)
	.align		4
.L_336:
        /*0700*/ 	.word	index@(_ZN2at6native18elementwise_kernelILi128ELi4EZNS0_22gpu_kernel_impl_nocastIZZZNS0_68_GLOBAL__N__08176361_30_ActivationHardsigmoidKernel_cu_1520ed90_309918hardsigmoid_kernelERNS_18TensorIteratorBaseEENKUlvE_clEvENKUlvE1_clEvEUlN3c104HalfEE_EEvS5_RKT_EUliE_EEviT1_)
        /*0704*/ 	.word	0x00000000


	//----- nvinfo : EIATTR_MIN_STACK_SIZE
	.align		4
.L_337:
        /*0708*/ 	.byte	0x04, 0x12
        /*070a*/ 	.short	(.L_339 - .L_338)
	.align		4
.L_338:
        /*070c*/ 	.word	index@(_ZN2at6native27unrolled_elementwise_kernelIZZZNS0_68_GLOBAL__N__08176361_30_ActivationHardsigmoidKernel_cu_1520ed90_309918hardsigmoid_kernelERNS_18TensorIteratorBaseEENKUlvE_clEvENKUlvE1_clEvEUlN3c104HalfEE_St5arrayIPcLm2EELi4E23TrivialOffsetCalculatorILi1EjESE_NS0_6memory15LoadWithoutCastENSF_16StoreWithoutCastEEEviT_T0_T2_T3_T4_T5_)
        /*0710*/ 	.word	0x00000000


	//----- nvinfo : EIATTR_MIN_STACK_SIZE
	.align		4
.L_339:
        /*0714*/ 	.byte	0x04, 0x12
        /*0716*/ 	.short	(.L_341 - .L_340)
	.align		4
.L_340:
        /*0718*/ 	.word	index@(_ZN2at6native29vectorized_elementwise_kernelILi2EZZZNS0_68_GLOBAL__N__08176361_30_ActivationHardsigmoidKernel_cu_1520ed90_309918hardsigmoid_kernelERNS_18TensorIteratorBaseEENKUlvE_clEvENKUlvE1_clEvEUlN3c104HalfEE_St5arrayIPcLm2EEEEviT0_T1_)
        /*071c*/ 	.word	0x00000000


	//----- nvinfo : EIATTR_MIN_STACK_SIZE
	.align		4
.L_341:
        /*0720*/ 	.byte	0x04, 0x12
        /*0722*/ 	.short	(.L_343 - .L_342)
	.align		4
.L_342:
        /*0724*/ 	.word	index@(_ZN2at6native29vectorized_elementwise_kernelILi4EZZZNS0_68_GLOBAL__N__08176361_30_ActivationHardsigmoidKernel_cu_1520ed90_309918hardsigmoid_kernelERNS_18TensorIteratorBaseEENKUlvE_clEvENKUlvE1_clEvEUlN3c104HalfEE_St5arrayIPcLm2EEEEviT0_T1_)
        /*0728*/ 	.word	0x00000000


	//----- nvinfo : EIATTR_MIN_STACK_SIZE
	.align		4
.L_343:
        /*072c*/ 	.byte	0x04, 0x12
        /*072e*/ 	.short	(.L_345 - .L_344)
	.align		4
.L_344:
        /*0730*/ 	.word	index@(_ZN2at6native29vectorized_elementwise_kernelILi8EZZZNS0_68_GLOBAL__N__08176361_30_ActivationHardsigmoidKernel_cu_1520ed90_309918hardsigmoid_kernelERNS_18TensorIteratorBaseEENKUlvE_clEvENKUlvE1_clEvEUlN3c104HalfEE_St5arrayIPcLm2EEEEviT0_T1_)
        /*0734*/ 	.word	0x00000000


	//----- nvinfo : EIATTR_MIN_STACK_SIZE
	.align		4
.L_345:
        /*0738*/ 	.byte	0x04, 0x12
        /*073a*/ 	.short	(.L_347 - .L_346)
	.align		4
.L_346:
        /*073c*/ 	.word	index@(_ZN2at6native18elementwise_kernelILi128ELi4EZNS0_15gpu_kernel_implIZZZNS0_68_GLOBAL__N__08176361_30_ActivationHardsigmoidKernel_cu_1520ed90_309918hardsigmoid_kernelERNS_18TensorIteratorBaseEENKUlvE_clEvENKUlvE0_clEvEUlfE_EEvS5_RKT_EUliE_EEviT1_)
        /*0740*/ 	.word	0x00000000


	//----- nvinfo : EIATTR_MIN_STACK_SIZE
	.align		4
.L_347:
        /*0744*/ 	.byte	0x04, 0x12
        /*0746*/ 	.short	(.L_349 - .L_348)
	.align		4
.L_348:
        /*0748*/ 	.word	index@(_ZN2at6native27unrolled_elementwise_kernelIZZZNS0_68_GLOBAL__N__08176361_30_ActivationHardsigmoidKernel_cu_1520ed90_309918hardsigmoid_kernelERNS_18TensorIteratorBaseEENKUlvE_clEvENKUlvE0_clEvEUlfE_St5arrayIPcLm2EELi4E23TrivialOffsetCalculatorILi1EjESC_NS0_6memory12LoadWithCastILi1EEENSD_13StoreWithCastILi1EEEEEviT_T0_T2_T3_T4_T5_)
        /*074c*/ 	.word	0x00000000


	//----- nvinfo : EIATTR_MIN_STACK_SIZE
	.align		4
.L_349:
        /*0750*/ 	.byte	0x04, 0x12
        /*0752*/ 	.short	(.L_351 - .L_350)
	.align		4
.L_350:
        /*0754*/ 	.word	index@(_ZN2at6native18elementwise_kernelILi128ELi2EZNS0_22gpu_kernel_impl_nocastIZZZNS0_68_GLOBAL__N__08176361_30_ActivationHardsigmoidKernel_cu_1520ed90_309918hardsigmoid_kernelERNS_18TensorIteratorBaseEENKUlvE_clEvENKUlvE0_clEvEUlfE_EEvS5_RKT_EUliE_EEviT1_)
        /*0758*/ 	.word	0x00000000


	//----- nvinfo : EIATTR_MIN_STACK_SIZE
	.align		4
.L_351:
        /*075c*/ 	.byte	0x04, 0x12
        /*075e*/ 	.short	(.L_353 - .L_352)
	.align		4
.L_352:
        /*0760*/ 	.word	index@(_ZN2at6native27unrolled_elementwise_kernelIZZZNS0_68_GLOBAL__N__08176361_30_ActivationHardsigmoidKernel_cu_1520ed90_309918hardsigmoid_kernelERNS_18TensorIteratorBaseEENKUlvE_clEvENKUlvE0_clEvEUlfE_St5arrayIPcLm2EELi4E23TrivialOffsetCalculatorILi1EjESC_NS0_6memory15LoadWithoutCastENSD_16StoreWithoutCastEEEviT_T0_T2_T3_T4_T5_)
        /*0764*/ 	.word	0x00000000


	//----- nvinfo : EIATTR_MIN_STACK_SIZE
	.align		4
.L_353:
        /*0768*/ 	.byte	0x04, 0x12
        /*076a*/ 	.short	(.L_355 - .L_354)
	.align		4
.L_354:
        /*076c*/ 	.word	index@(_ZN2at6native29vectorized_elementwise_kernelILi2EZZZNS0_68_GLOBAL__N__08176361_30_ActivationHardsigmoidKernel_cu_1520ed90_309918hardsigmoid_kernelERNS_18TensorIteratorBaseEENKUlvE_clEvENKUlvE0_clEvEUlfE_St5arrayIPcLm2EEEEviT0_T1_)
        /*0770*/ 	.word	0x00000000


	//----- nvinfo : EIATTR_MIN_STACK_SIZE
	.align		4
.L_355:
        /*0774*/ 	.byte	0x04, 0x12
        /*0776*/ 	.short	(.L_357 - .L_356)
	.align		4
.L_356:
        /*0778*/ 	.word	index@(_ZN2at6native29vectorized_elementwise_kernelILi4EZZZNS0_68_GLOBAL__N__08176361_30_ActivationHardsigmoidKernel_cu_1520ed90_309918hardsigmoid_kernelERNS_18TensorIteratorBaseEENKUlvE_clEvENKUlvE0_clEvEUlfE_St5arrayIPcLm2EEEEviT0_T1_)
        /*077c*/ 	.word	0x00000000


	//----- nvinfo : EIATTR_MIN_STACK_SIZE
	.align		4
.L_357:
        /*0780*/ 	.byte	0x04, 0x12
        /*0782*/ 	.short	(.L_359 - .L_358)
	.align		4
.L_358:
        /*0784*/ 	.word	index@(_ZN2at6native29vectorized_elementwise_kernelILi8EZZZNS0_68_GLOBAL__N__08176361_30_ActivationHardsigmoidKernel_cu_1520ed90_309918hardsigmoid_kernelERNS_18TensorIteratorBaseEENKUlvE_clEvENKUlvE0_clEvEUlfE_St5arrayIPcLm2EEEEviT0_T1_)
        /*0788*/ 	.word	0x00000000


	//----- nvinfo : EIATTR_MIN_STACK_SIZE
	.align		4
.L_359:
        /*078c*/ 	.byte	0x04, 0x12
        /*078e*/ 	.short	(.L_361 - .L_360)
	.align		4
.L_360:
        /*0790*/ 	.word	index@(_ZN2at6native18elementwise_kernelILi128ELi4EZNS0_15gpu_kernel_implIZZZNS0_68_GLOBAL__N__08176361_30_ActivationHardsigmoidKernel_cu_1520ed90_309918hardsigmoid_kernelERNS_18TensorIteratorBaseEENKUlvE_clEvENKUlvE_clEvEUldE_EEvS5_RKT_EUliE_EEviT1_)
        /*0794*/ 	.word	0x00000000


	//----- nvinfo : EIATTR_MIN_STACK_SIZE
	.align		4
.L_361:
        /*0798*/ 	.byte	0x04, 0x12
        /*079a*/ 	.short	(.L_363 - .L_362)
	.align		4
.L_362:
        /*079c*/ 	.word	index@(_ZN2at6native27unrolled_elementwise_kernelIZZZNS0_68_GLOBAL__N__08176361_30_ActivationHardsigmoidKernel_cu_1520ed90_309918hardsigmoid_kernelERNS_18TensorIteratorBaseEENKUlvE_clEvENKUlvE_clEvEUldE_St5arrayIPcLm2EELi4E23TrivialOffsetCalculatorILi1EjESC_NS0_6memory12LoadWithCastILi1EEENSD_13StoreWithCastILi1EEEEEviT_T0_T2_T3_T4_T5_)
        /*07a0*/ 	.word	0x00000000


	//----- nvinfo : EIATTR_MIN_STACK_SIZE
	.align		4
.L_363:
        /*07a4*/ 	.byte	0x04, 0x12
        /*07a6*/ 	.short	(.L_365 - .L_364)
	.align		4
.L_364:
        /*07a8*/ 	.word	index@(_ZN2at6native18elementwise_kernelILi128ELi2EZNS0_22gpu_kernel_impl_nocastIZZZNS0_68_GLOBAL__N__08176361_30_ActivationHardsigmoidKernel_cu_1520ed90_309918hardsigmoid_kernelERNS_18TensorIteratorBaseEENKUlvE_clEvENKUlvE_clEvEUldE_EEvS5_RKT_EUliE_EEviT1_)
        /*07ac*/ 	.word	0x00000000


	//----- nvinfo : EIATTR_MIN_STACK_SIZE
	.align		4
.L_365:
        /*07b0*/ 	.byte	0x04, 0x12
        /*07b2*/ 	.short	(.L_367 - .L_366)
	.align		4
.L_366:
        /*07b4*/ 	.word	index@(_ZN2at6native27unrolled_elementwise_kernelIZZZNS0_68_GLOBAL__N__08176361_30_ActivationHardsigmoidKernel_cu_1520ed90_309918hardsigmoid_kernelERNS_18TensorIteratorBaseEENKUlvE_clEvENKUlvE_clEvEUldE_St5arrayIPcLm2EELi4E23TrivialOffsetCalculatorILi1EjESC_NS0_6memory15LoadWithoutCastENSD_16StoreWithoutCastEEEviT_T0_T2_T3_T4_T5_)
        /*07b8*/ 	.word	0x00000000


	//----- nvinfo : EIATTR_MIN_STACK_SIZE
	.align		4
.L_367:
        /*07bc*/ 	.byte	0x04, 0x12
        /*07be*/ 	.short	(.L_369 - .L_368)
	.align		4
.L_368:
        /*07c0*/ 	.word	index@(_ZN2at6native29vectorized_elementwise_kernelILi2EZZZNS0_68_GLOBAL__N__08176361_30_ActivationHardsigmoidKernel_cu_1520ed90_309918hardsigmoid_kernelERNS_18TensorIteratorBaseEENKUlvE_clEvENKUlvE_clEvEUldE_St5arrayIPcLm2EEEEviT0_T1_)
        /*07c4*/ 	.word	0x00000000


	//----- nvinfo : EIATTR_MIN_STACK_SIZE
	.align		4
.L_369:
        /*07c8*/ 	.byte	0x04, 0x12
        /*07ca*/ 	.short	(.L_371 - .L_370)
	.align		4
.L_370:
        /*07cc*/ 	.word	index@(_ZN2at6native29vectorized_elementwise_kernelILi4EZZZNS0_68_GLOBAL__N__08176361_30_ActivationHardsigmoidKernel_cu_1520ed90_309918hardsigmoid_kernelERNS_18TensorIteratorBaseEENKUlvE_clEvENKUlvE_clEvEUldE_St5arrayIPcLm2EEEEviT0_T1_)
        /*07d0*/ 	.word	0x00000000


	//----- nvinfo : EIATTR_MIN_STACK_SIZE
	.align		4
.L_371:
        /*07d4*/ 	.byte	0x04, 0x12
        /*07d6*/ 	.short	(.L_373 - .L_372)
	.align		4
.L_372:
        /*07d8*/ 	.word	index@(_ZN2at6native29vectorized_elementwise_kernelILi8EZZZNS0_68_GLOBAL__N__08176361_30_ActivationHardsigmoidKernel_cu_1520ed90_309918hardsigmoid_kernelERNS_18TensorIteratorBaseEENKUlvE_clEvENKUlvE_clEvEUldE_St5arrayIPcLm2EEEEviT0_T1_)
        /*07dc*/ 	.word	0x00000000
.L_373:


//--------------------- .nv.compat                --------------------------
	.section	.nv.compat,"",@"SHT_CUDA_COMPAT_INFO"
	.align	4
        /*0000*/ 	.byte	0x02, 0x09, 0x01, 0x00, 0x02, 0x02, 0x01, 0x00, 0x02, 0x05, 0x05, 0x00, 0x03, 0x07, 0x01, 0x01
        /*0010*/ 	.byte	0x02, 0x03, 0x00, 0x00, 0x02, 0x06, 0x01, 0x00, 0x04, 0x0b, 0x08, 0x00, 0x00, 0x00, 0x00, 0x00
        /*0020*/ 	.byte	0x00, 0x00, 0x00, 0x00


//--------------------- .nv.info._ZN2at6native18elementwise_kernelILi128ELi4EZNS0_15gpu_kernel_implIZZZNS0_68_GLOBAL__N__08176361_30_ActivationHardsigmoidKernel_cu_1520ed90_309927hardsigmoid_backward_kernelERNS_18TensorIteratorBaseEENKUlvE_clEvENKUlvE2_clEvEUlN3c108BFloat16ES9_E_EEvS5_RKT_EUliE_EEviT1_ --------------------------
	.section	.nv.info._ZN2at6native18elementwise_kernelILi128ELi4EZNS0_15gpu_kernel_implIZZZNS0_68_GLOBAL__N__08176361_30_ActivationHardsigmoidKernel_cu_1520ed90_309927hardsigmoid_backward_kernelERNS_18TensorIteratorBaseEENKUlvE_clEvENKUlvE2_clEvEUlN3c108BFloat16ES9_E_EEvS5_RKT_EUliE_EEviT1_,"",@"SHT_CUDA_INFO"
	.sectionflags	@""
	.align	4


	//----- nvinfo : EIATTR_CUDA_API_VERSION
	.align		4
        /*0000*/ 	.byte	0x04, 0x37
        /*0002*/ 	.short	(.L_375 - .L_374)
.L_374:
        /*0004*/ 	.word	0x00000082


	//----- nvinfo : EIATTR_KPARAM_INFO
	.align		4
.L_375:
        /*0008*/ 	.byte	0x04, 0x17
        /*000a*/ 	.short	(.L_377 - .L_376)
.L_376:
        /*000c*/ 	.word	0x00000000
        /*0010*/ 	.short	0x0001
        /*0012*/ 	.short	0x0008
        /*0014*/ 	.byte	0x00, 0xf0, 0x81, 0x0a


	//----- nvinfo : EIATTR_KPARAM_INFO
	.align		4
.L_377:
        /*0018*/ 	.byte	0x04, 0x17
        /*001a*/ 	.short	(.L_379 - .L_378)
.L_378:
        /*001c*/ 	.word	0x00000000
        /*0020*/ 	.short	0x0000
        /*0022*/ 	.short	0x0000
        /*0024*/ 	.byte	0x00, 0xf0, 0x11, 0x00


	//----- nvinfo : EIATTR_SPARSE_MMA_MASK
	.align		4
.L_379:
        /*0028*/ 	.byte	0x03, 0x50
        /*002a*/ 	.short	0x0000


	//----- nvinfo : EIATTR_MAXREG_COUNT
	.align		4
        /*002c*/ 	.byte	0x03, 0x1b
        /*002e*/ 	.short	0x0080


	//----- nvinfo : EIATTR_EXTERNS
	.align		4
        /*0030*/ 	.byte	0x04, 0x0f
        /*0032*/ 	.short	(.L_381 - .L_380)


	//   ....[0]....
	.align		4
.L_380:
        /*0034*/ 	.word	index@(__assertfail)


	//----- nvinfo : EIATTR_MERCURY_ISA_VERSION
	.align		4
.L_381:
        /*0038*/ 	.byte	0x03, 0x5f
        /*003a*/ 	.short	0x0101


	//----- nvinfo : EIATTR_VRC_CTA_INIT_COUNT
	.align		4
        /*003c*/ 	.byte	0x02, 0x4a
	.zero		1
	.zero		1


	//----- nvinfo : EIATTR_SYSCALL_OFFSETS
	.align		4
        /*0040*/ 	.byte	0x04, 0x46
        /*0042*/ 	.short	(.L_383 - .L_382)


	//   ....[0]....
.L_382:
        /*0044*/ 	.word	0x000026c0


	//   ....[1]....
        /*0048*/ 	.word	0x000036e0


	//   ....[2]....
        /*004c*/ 	.word	0x00004620


	//   ....[3]....
        /*0050*/ 	.word	0x00006e70


	//   ....[4]....
        /*0054*/ 	.word	0x00007e80


	//   ....[5]....
        /*0058*/ 	.word	0x00008c10


	//   ....[6]....
        /*005c*/ 	.word	0x0000b550


	//   ....[7]....
        /*0060*/ 	.word	0x0000c560


	//   ....[8]....
        /*0064*/ 	.word	0x0000d2f0


	//   ....[9]....
        /*0068*/ 	.word	0x0000fc50


	//   ....[10]....
        /*006c*/ 	.word	0x00010c60


	//   ....[11]....
        /*0070*/ 	.word	0x000119c0


	//----- nvinfo : EIATTR_EXIT_INSTR_OFFSETS
	.align		4
.L_383:
        /*0074*/ 	.byte	0x04, 0x1c
        /*0076*/ 	.short	(.L_385 - .L_384)


	//   ....[0]....
.L_384:
        /*0078*/ 	.word	0x0000d5b0


	//   ....[1]....
        /*007c*/ 	.word	0x00010e40


	//   ....[2]....
        /*0080*/ 	.word	0x00010e80


	//   ....[3]....
        /*0084*/ 	.word	0x00010f20


	//   ....[4]....
        /*0088*/ 	.word	0x00010f60


	//   ....[5]....
        /*008c*/ 	.word	0x00010fa0


	//   ....[6]....
        /*0090*/ 	.word	0x00011030


	//   ....[7]....
        /*0094*/ 	.word	0x00011070


	//   ....[8]....
        /*0098*/ 	.word	0x00011110


	//   ....[9]....
        /*009c*/ 	.word	0x00011160


	//   ....[10]....
        /*00a0*/ 	.word	0x000111b0


	//   ....[11]....
        /*00a4*/ 	.word	0x00011290


	//   ....[12]....
        /*00a8*/ 	.word	0x00011400


	//   ....[13]....
        /*00ac*/ 	.word	0x00011570


	//   ....[14]....
        /*00b0*/ 	.word	0x000116d0


	//   ....[15]....
        /*00b4*/ 	.word	0x00011710


	//   ....[16]....
        /*00b8*/ 	.word	0x00011750


	//   ....[17]....
        /*00bc*/ 	.word	0x00011800


	//   ....[18]....
        /*00c0*/ 	.word	0x00011860


	//   ....[19]....
        /*00c4*/ 	.word	0x000119d0


	//   ....[20]....
        /*00c8*/ 	.word	0x00011ae0


	//   ....[21]....
        /*00cc*/ 	.word	0x00011c20


	//   ....[22]....
        /*00d0*/ 	.word	0x00011c40


	//----- nvinfo : EIATTR_MAX_THREADS
	.align		4
.L_385:
        /*00d4*/ 	.byte	0x04, 0x05
        /*00d6*/ 	.short	(.L_387 - .L_386)
.L_386:
        /*00d8*/ 	.word	0x00000080
        /*00dc*/ 	.word	0x00000001
        /*00e0*/ 	.word	0x00000001


	//----- nvinfo : EIATTR_CRS_STACK_SIZE
	.align		4
.L_387:
        /*00e4*/ 	.byte	0x04, 0x1e
        /*00e6*/ 	.short	(.L_389 - .L_388)
.L_388:
        /*00e8*/ 	.word	0x00000000


	//----- nvinfo : EIATTR_CBANK_PARAM_SIZE
	.align		4
.L_389:
        /*00ec*/ 	.byte	0x03, 0x19
        /*00ee*/ 	.short	0x02a8


	//----- nvinfo : EIATTR_PARAM_CBANK
	.align		4
        /*00f0*/ 	.byte	0x04, 0x0a
        /*00f2*/ 	.short	(.L_391 - .L_390)
	.align		4
.L_390:
        /*00f4*/ 	.word	index@(.nv.constant0._ZN2at6native18elementwise_kernelILi128ELi4EZNS0_15gpu_kernel_implIZZZNS0_68_GLOBAL__N__08176361_30_ActivationHardsigmoidKernel_cu_1520ed90_309927hardsigmoid_backward_kernelERNS_18TensorIteratorBaseEENKUlvE_clEvENKUlvE2_clEvEUlN3c108BFloat16ES9_E_EEvS5_RKT_EUliE_EEviT1_)
        /*00f8*/ 	.short	0x0380
        /*00fa*/ 	.short	0x02a8


	//----- nvinfo : EIATTR_SW_WAR
	.align		4
.L_391:
        /*00fc*/ 	.byte	0x04, 0x36
        /*00fe*/ 	.short	(.L_393 - .L_392)
.L_392:
        /*0100*/ 	.word	0x00000008
.L_393:


//--------------------- .nv.info._ZN2at6native27unrolled_elementwise_kernelIZZZNS0_68_GLOBAL__N__08176361_30_ActivationHardsigmoidKernel_cu_1520ed90_309927hardsigmoid_backward_kernelERNS_18TensorIteratorBaseEENKUlvE_clEvENKUlvE2_clEvEUlN3c108BFloat16ES8_E_St5arrayIPcLm3EELi4E23TrivialOffsetCalculatorILi2EjESD_ILi1EjENS0_6memory12LoadWithCastILi2EEENSG_13StoreWithCastILi1EEEEEviT_T0_T2_T3_T4_T5_ --------------------------
	.section	.nv.info._ZN2at6native27unrolled_elementwise_kernelIZZZNS0_68_GLOBAL__N__08176361_30_ActivationHardsigmoidKernel_cu_1520ed90_309927hardsigmoid_backward_kernelERNS_18TensorIteratorBaseEENKUlvE_clEvENKUlvE2_clEvEUlN3c108BFloat16ES8_E_St5arrayIPcLm3EELi4E23TrivialOffsetCalculatorILi2EjESD_ILi1EjENS0_6memory12LoadWithCastILi2EEENSG_13StoreWithCastILi1EEEEEviT_T0_T2_T3_T4_T5_,"",@"SHT_CUDA_INFO"
	.sectionflags	@""
	.align	4


	//----- nvinfo : EIATTR_CUDA_API_VERSION
	.align		4
        /*0000*/ 	.byte	0x04, 0x37
        /*0002*/ 	.short	(.L_395 - .L_394)
.L_394:
        /*0004*/ 	.word	0x00000082


	//----- nvinfo : EIATTR_KPARAM_INFO
	.align		4
.L_395:
        /*0008*/ 	.byte	0x04, 0x17
        /*000a*/ 	.short	(.L_397 - .L_396)
.L_396:
        /*000c*/ 	.word	0x00000000
        /*0010*/ 	.short	0x0006
        /*0012*/ 	.short	0x0048
        /*0014*/ 	.byte	0x00, 0xf0, 0x21, 0x00


	//----- nvinfo : EIATTR_KPARAM_INFO
	.align		4
.L_397:
        /*0018*/ 	.byte	0x04, 0x17
        /*001a*/ 	.short	(.L_399 - .L_398)
.L_398:
        /*001c*/ 	.word	0x00000000
        /*0020*/ 	.short	0x0005
        /*0022*/ 	.short	0x003c
        /*0024*/ 	.byte	0x00, 0xf0, 0x31, 0x00


	//----- nvinfo : EIATTR_KPARAM_INFO
	.align		4
.L_399:
        /*0028*/ 	.byte	0x04, 0x17
        /*002a*/ 	.short	(.L_401 - .L_400)
.L_400:
        /*002c*/ 	.word	0x00000000
        /*0030*/ 	.short	0x0004
        /*0032*/ 	.short	0x0039
        /*0034*/ 	.byte	0x00, 0xf0, 0x05, 0x00


	//----- nvinfo : EIATTR_KPARAM_INFO
	.align		4
.L_401:
        /*0038*/ 	.byte	0x04, 0x17
        /*003a*/ 	.short	(.L_403 - .L_402)
.L_402:
        /*003c*/ 	.word	0x00000000
        /*0040*/ 	.short	0x0003
        /*0042*/ 	.short	0x0038
        /*0044*/ 	.byte	0x00, 0xf0, 0x05, 0x00


	//----- nvinfo : EIATTR_KPARAM_INFO
	.align		4
.L_403:
        /*0048*/ 	.byte	0x04, 0x17
        /*004a*/ 	.short	(.L_405 - .L_404)
.L_404:
        /*004c*/ 	.word	0x00000000
        /*0050*/ 	.short	0x0002
        /*0052*/ 	.short	0x0020
        /*0054*/ 	.byte	0x00, 0xf0, 0x61, 0x00


	//----- nvinfo : EIATTR_KPARAM_INFO
	.align		4
.L_405:
        /*0058*/ 	.byte	0x04, 0x17
        /*005a*/ 	.short	(.L_407 - .L_406)
.L_406:
        /*005c*/ 	.word	0x00000000
        /*0060*/ 	.short	0x0001
        /*0062*/ 	.short	0x0008
        /*0064*/ 	.byte	0x00, 0xf0, 0x61, 0x00


	//----- nvinfo : EIATTR_KPARAM_INFO
	.align		4
.L_407:
        /*0068*/ 	.byte	0x04, 0x17
        /*006a*/ 	.short	(.L_409 - .L_408)
.L_408:
        /*006c*/ 	.word	0x00000000
        /*0070*/ 	.short	0x0000
        /*0072*/ 	.short	0x0000
        /*0074*/ 	.byte	0x00, 0xf0, 0x11, 0x00


	//----- nvinfo : EIATTR_SPARSE_MMA_MASK
	.align		4
.L_409:
        /*0078*/ 	.byte	0x03, 0x50
        /*007a*/ 	.short	0x0000


	//----- nvinfo : EIATTR_MAXREG_COUNT
	.align		4
        /*007c*/ 	.byte	0x03, 0x1b
        /*007e*/ 	.short	0x00ff


	//----- nvinfo : EIATTR_EXTERNS
	.align		4
        /*0080*/ 	.byte	0x04, 0x0f
        /*0082*/ 	.short	(.L_411 - .L_410)


	//   ....[0]....
	.align		4
.L_410:
        /*0084*/ 	.word	index@(__assertfail)


	//----- nvinfo : EIATTR_MERCURY_ISA_VERSION
	.align		4
.L_411:
        /*0088*/ 	.byte	0x03, 0x5f
        /*008a*/ 	.short	0x0101


	//----- nvinfo : EIATTR_VRC_CTA_INIT_COUNT
	.align		4
        /*008c*/ 	.byte	0x02, 0x4a
	.zero		1
	.zero		1


	//----- nvinfo : EIATTR_SYSCALL_OFFSETS
	.align		4
        /*0090*/ 	.byte	0x04, 0x46
        /*0092*/ 	.short	(.L_413 - .L_412)


	//   ....[0]....
.L_412:
        /*0094*/ 	.word	0x000010a0


	//   ....[1]....
        /*0098*/ 	.word	0x000021d0


	//   ....[2]....
        /*009c*/ 	.word	0x00003440


	//   ....[3]....
        /*00a0*/ 	.word	0x00004570


	//   ....[4]....
        /*00a4*/ 	.word	0x00005720


	//   ....[5]....
        /*00a8*/ 	.word	0x00006860


	//   ....[6]....
        /*00ac*/ 	.word	0x00007a10


	//   ....[7]....
        /*00b0*/ 	.word	0x00008a60


	//   ....[8]....
        /*00b4*/ 	.word	0x00009c20


	//   ....[9]....
        /*00b8*/ 	.word	0x0000ab00


	//   ....[10]....
        /*00bc*/ 	.word	0x0000ba80


	//   ....[11]....
        /*00c0*/ 	.word	0x0000ca00


	//----- nvinfo : EIATTR_EXIT_INSTR_OFFSETS
	.align		4
.L_413:
        /*00c4*/ 	.byte	0x04, 0x1c
        /*00c6*/ 	.short	(.L_415 - .L_414)


	//   ....[0]....
.L_414:
        /*00c8*/ 	.word	0x0000bd30


	//   ....[1]....
        /*00cc*/ 	.word	0x0000be80


	//   ....[2]....
        /*00d0*/ 	.word	0x0000bec0


	//   ....[3]....
        /*00d4*/ 	.word	0x0000bf60


	//   ....[4]....
        /*00d8*/ 	.word	0x0000bfa0


	//   ....[5]....
        /*00dc*/ 	.word	0x0000bfe0


	//   ....[6]....
        /*00e0*/ 	.word	0x0000c070


	//   ....[7]....
        /*00e4*/ 	.word	0x0000c0b0


	//   ....[8]....
        /*00e8*/ 	.word	0x0000c150


	//   ....[9]....
        /*00ec*/ 	.word	0x0000c1a0


	//   ....[10]....
        /*00f0*/ 	.word	0x0000c1f0


	//   ....[11]....
        /*00f4*/ 	.word	0x0000c2d0


	//   ....[12]....
        /*00f8*/ 	.word	0x0000c440


	//   ....[13]....
        /*00fc*/ 	.word	0x0000c5b0


	//   ....[14]....
        /*0100*/ 	.word	0x0000c710


	//   ....[15]....
        /*0104*/ 	.word	0x0000c750


	//   ....[16]....
        /*0108*/ 	.word	0x0000c790


	//   ....[17]....
        /*010c*/ 	.word	0x0000c840


	//   ....[18]....
        /*0110*/ 	.word	0x0000c8a0


	//   ....[19]....
        /*0114*/ 	.word	0x0000ca10


	//   ....[20]....
        /*0118*/ 	.word	0x0000cb20


	//   ....[21]....
        /*011c*/ 	.word	0x0000cc60


	//   ....[22]....
        /*0120*/ 	.word	0x0000cc80


	//----- nvinfo : EIATTR_MAX_THREADS
	.align		4
.L_415:
        /*0124*/ 	.byte	0x04, 0x05
        /*0126*/ 	.short	(.L_417 - .L_416)
.L_416:
        /*0128*/ 	.word	0x00000080
        /*012c*/ 	.word	0x00000001
        /*0130*/ 	.word	0x00000001


	//----- nvinfo : EIATTR_CRS_STACK_SIZE
	.align		4
.L_417:
        /*0134*/ 	.byte	0x04, 0x1e
        /*0136*/ 	.short	(.L_419 - .L_418)
.L_418:
        /*0138*/ 	.word	0x00000000


	//----- nvinfo : EIATTR_CBANK_PARAM_SIZE
	.align		4
.L_419:
        /*013c*/ 	.byte	0x03, 0x19
        /*013e*/ 	.short	0x0050


	//----- nvinfo : EIATTR_PARAM_CBANK
	.align		4
        /*0140*/ 	.byte	0x04, 0x0a
        /*0142*/ 	.short	(.L_421 - .L_420)
	.align		4
.L_420:
        /*0144*/ 	.word	index@(.nv.constant0._ZN2at6native27unrolled_elementwise_kernelIZZZNS0_68_GLOBAL__N__08176361_30_ActivationHardsigmoidKernel_cu_1520ed90_309927hardsigmoid_backward_kernelERNS_18TensorIteratorBaseEENKUlvE_clEvENKUlvE2_clEvEUlN3c108BFloat16ES8_E_St5arrayIPcLm3EELi4E23TrivialOffsetCalculatorILi2EjESD_ILi1EjENS0_6memory12LoadWithCastILi2EEENSG_13StoreWithCastILi1EEEEEviT_T0_T2_T3_T4_T5_)
        /*0148*/ 	.short	0x0380
        /*014a*/ 	.short	0x0050


	//----- nvinfo : EIATTR_SW_WAR
	.align		4
.L_421:
        /*014c*/ 	.byte	0x04, 0x36
        /*014e*/ 	.short	(.L_423 - .L_422)
.L_422:
        /*0150*/ 	.word	0x00000008
.L_423:


//--------------------- .nv.info._ZN2at6native18elementwise_kernelILi128ELi4EZNS0_22gpu_kernel_impl_nocastIZZZNS0_68_GLOBAL__N__08176361_30_ActivationHardsigmoidKernel_cu_1520ed90_309927hardsigmoid_backward_kernelERNS_18TensorIteratorBaseEENKUlvE_clEvENKUlvE2_clEvEUlN3c108BFloat16ES9_E_EEvS5_RKT_EUliE_EEviT1_ --------------------------
	.section	.nv.info._ZN2at6native18elementwise_kernelILi128ELi4EZNS0_22gpu_kernel_impl_nocastIZZZNS0_68_GLOBAL__N__08176361_30_ActivationHardsigmoidKernel_cu_1520ed90_309927hardsigmoid_backward_kernelERNS_18TensorIteratorBaseEENKUlvE_clEvENKUlvE2_clEvEUlN3c108BFloat16ES9_E_EEvS5_RKT_EUliE_EEviT1_,"",@"SHT_CUDA_INFO"
	.sectionflags	@""
	.align	4


	//----- nvinfo : EIATTR_CUDA_API_VERSION
	.align		4
        /*0000*/ 	.byte	0x04, 0x37
        /*0002*/ 	.short	(.L_425 - .L_424)
.L_424:
        /*0004*/ 	.word	0x00000082


	//----- nvinfo : EIATTR_KPARAM_INFO
	.align		4
.L_425:
        /*0008*/ 	.byte	0x04, 0x17
        /*000a*/ 	.short	(.L_427 - .L_426)
.L_426:
        /*000c*/ 	.word	0x00000000
        /*0010*/ 	.short	0x0001
        /*0012*/ 	.short	0x0008
        /*0014*/ 	.byte	0x00, 0xf0, 0x61, 0x0a


	//----- nvinfo : EIATTR_KPARAM_INFO
	.align		4
.L_427:
        /*0018*/ 	.byte	0x04, 0x17
        /*001a*/ 	.short	(.L_429 - .L_428)
.L_428:
        /*001c*/ 	.word	0x00000000
        /*0020*/ 	.short	0x0000
        /*0022*/ 	.short	0x0000
        /*0024*/ 	.byte	0x00, 0xf0, 0x11, 0x00


	//----- nvinfo : EIATTR_SPARSE_MMA_MASK
	.align		4
.L_429:
        /*0028*/ 	.byte	0x03, 0x50
        /*002a*/ 	.short	0x0000


	//----- nvinfo : EIATTR_MAXREG_COUNT
	.align		4
        /*002c*/ 	.byte	0x03, 0x1b
        /*002e*/ 	.short	0x0080


	//----- nvinfo : EIATTR_MERCURY_ISA_VERSION
	.align		4
        /*0030*/ 	.byte	0x03, 0x5f
        /*0032*/ 	.short	0x0101


	//----- nvinfo : EIATTR_VRC_CTA_INIT_COUNT
	.align		4
        /*0034*/ 	.byte	0x02, 0x4a
	.zero		1
	.zero		1


	//----- nvinfo : EIATTR_EXIT_INSTR_OFFSETS
	.align		4
        /*0038*/ 	.byte	0x04, 0x1c
        /*003a*/ 	.short	(.L_431 - .L_430)


	//   ....[0]....
.L_430:
        /*003c*/ 	.word	0x000003f0


	//   ....[1]....
        /*0040*/ 	.word	0x000004c0


	//   ....[2]....
        /*0044*/ 	.word	0x00004a90


	//   ....[3]....
        /*0048*/ 	.word	0x00006170


	//----- nvinfo : EIATTR_MAX_THREADS
	.align		4
.L_431:
        /*004c*/ 	.byte	0x04, 0x05
        /*004e*/ 	.short	(.L_433 - .L_432)
.L_432:
        /*0050*/ 	.word	0x00000080
        /*0054*/ 	.word	0x00000001
        /*0058*/ 	.word	0x00000001


	//----- nvinfo : EIATTR_CRS_STACK_SIZE
	.align		4
.L_433:
        /*005c*/ 	.byte	0x04, 0x1e
        /*005e*/ 	.short	(.L_435 - .L_434)
.L_434:
        /*0060*/ 	.word	0x00000000


	//----- nvinfo : EIATTR_CBANK_PARAM_SIZE
	.align		4
.L_435:
        /*0064*/ 	.byte	0x03, 0x19
        /*0066*/ 	.short	0x02a0


	//----- nvinfo : EIATTR_PARAM_CBANK
	.align		4
        /*0068*/ 	.byte	0x04, 0x0a
        /*006a*/ 	.short	(.L_437 - .L_436)
	.align		4
.L_436:
        /*006c*/ 	.word	index@(.nv.constant0._ZN2at6native18elementwise_kernelILi128ELi4EZNS0_22gpu_kernel_impl_nocastIZZZNS0_68_GLOBAL__N__08176361_30_ActivationHardsigmoidKernel_cu_1520ed90_309927hardsigmoid_backward_kernelERNS_18TensorIteratorBaseEENKUlvE_clEvENKUlvE2_clEvEUlN3c108BFloat16ES9_E_EEvS5_RKT_EUliE_EEviT1_)
        /*0070*/ 	.short	0x0380
        /*0072*/ 	.short	0x02a0


	//----- nvinfo : EIATTR_SW_WAR
	.align		4
.L_437:
        /*0074*/ 	.byte	0x04, 0x36
        /*0076*/ 	.short	(.L_439 - .L_438)
.L_438:
        /*0078*/ 	.word	0x00000008
.L_439:


//--------------------- .nv.info._ZN2at6native27unrolled_elementwise_kernelIZZZNS0_68_GLOBAL__N__08176361_30_ActivationHardsigmoidKernel_cu_1520ed90_309927hardsigmoid_backward_kernelERNS_18TensorIteratorBaseEENKUlvE_clEvENKUlvE2_clEvEUlN3c108BFloat16ES8_E_St5arrayIPcLm3EELi4E23TrivialOffsetCalculatorILi2EjESD_ILi1EjENS0_6memory15LoadWithoutCastENSG_16StoreWithoutCastEEEviT_T0_T2_T3_T4_T5_ --------------------------
	.section	.nv.info._ZN2at6native27unrolled_elementwise_kernelIZZZNS0_68_GLOBAL__N__08176361_30_ActivationHardsigmoidKernel_cu_1520ed90_309927hardsigmoid_backward_kernelERNS_18TensorIteratorBaseEENKUlvE_clEvENKUlvE2_clEvEUlN3c108BFloat16ES8_E_St5arrayIPcLm3EELi4E23TrivialOffsetCalculatorILi2EjESD_ILi1EjENS0_6memory15LoadWithoutCastENSG_16StoreWithoutCastEEEviT_T0_T2_T3_T4_T5_,"",@"SHT_CUDA_INFO"
	.sectionflags	@""
	.align	4


	//----- nvinfo : EIATTR_CUDA_API_VERSION
	.align		4
        /*0000*/ 	.byte	0x04, 0x37
        /*0002*/ 	.short	(.L_441 - .L_440)
.L_440:
        /*0004*/ 	.word	0x00000082


	//----- nvinfo : EIATTR_KPARAM_INFO
	.align		4
.L_441:
        /*0008*/ 	.byte	0x04, 0x17
        /*000a*/ 	.short	(.L_443 - .L_442)
.L_442:
        /*000c*/ 	.word	0x00000000
        /*0010*/ 	.short	0x0006
        /*0012*/ 	.short	0x003b
        /*0014*/ 	.byte	0x00, 0xf0, 0x05, 0x00


	//----- nvinfo : EIATTR_KPARAM_INFO
	.align		4
.L_443:
        /*0018*/ 	.byte	0x04, 0x17
        /*001a*/ 	.short	(.L_445 - .L_444)
.L_444:
        /*001c*/ 	.word	0x00000000
        /*0020*/ 	.short	0x0005
        /*0022*/ 	.short	0x003a
        /*0024*/ 	.byte	0x00, 0xf0, 0x05, 0x00


	//----- nvinfo : EIATTR_KPARAM_INFO
	.align		4
.L_445:
        /*0028*/ 	.byte	0x04, 0x17
        /*002a*/ 	.short	(.L_447 - .L_446)
.L_446:
        /*002c*/ 	.word	0x00000000
        /*0030*/ 	.short	0x0004
        /*0032*/ 	.short	0x0039
        /*0034*/ 	.byte	0x00, 0xf0, 0x05, 0x00


	//----- nvinfo : EIATTR_KPARAM_INFO
	.align		4
.L_447:
        /*0038*/ 	.byte	0x04, 0x17
        /*003a*/ 	.short	(.L_449 - .L_448)
.L_448:
        /*003c*/ 	.word	0x00000000
        /*0040*/ 	.short	0x0003
        /*0042*/ 	.short	0x0038
        /*0044*/ 	.byte	0x00, 0xf0, 0x05, 0x00


	//----- nvinfo : EIATTR_KPARAM_INFO
	.align		4
.L_449:
        /*0048*/ 	.byte	0x04, 0x17
        /*004a*/ 	.short	(.L_451 - .L_450)
.L_450:
        /*004c*/ 	.word	0x00000000
        /*0050*/ 	.short	0x0002
        /*0052*/ 	.short	0x0020
        /*0054*/ 	.byte	0x00, 0xf0, 0x61, 0x00


	//----- nvinfo : EIATTR_KPARAM_INFO
	.align		4
.L_451:
        /*0058*/ 	.byte	0x04, 0x17
        /*005a*/ 	.short	(.L_453 - .L_452)
.L_452:
        /*005c*/ 	.word	0x00000000
        /*0060*/ 	.short	0x0001
        /*0062*/ 	.short	0x0008
        /*0064*/ 	.byte	0x00, 0xf0, 0x61, 0x00


	//----- nvinfo : EIATTR_KPARAM_INFO
	.align		4
.L_453:
        /*0068*/ 	.byte	0x04, 0x17
        /*006a*/ 	.short	(.L_455 - .L_454)
.L_454:
        /*006c*/ 	.word	0x00000000
        /*0070*/ 	.short	0x0000
        /*0072*/ 	.short	0x0000
        /*0074*/ 	.byte	0x00, 0xf0, 0x11, 0x00


	//----- nvinfo : EIATTR_SPARSE_MMA_MASK
	.align		4
.L_455:
        /*0078*/ 	.byte	0x03, 0x50
        /*007a*/ 	.short	0x0000


	//----- nvinfo : EIATTR_MAXREG_COUNT
	.align		4
        /*007c*/ 	.byte	0x03, 0x1b
        /*007e*/ 	.short	0x00ff


	//----- nvinfo : EIATTR_MERCURY_ISA_VERSION
	.align		4
        /*0080*/ 	.byte	0x03, 0x5f
        /*0082*/ 	.short	0x0101


	//----- nvinfo : EIATTR_VRC_CTA_INIT_COUNT
	.align		4
        /*0084*/ 	.byte	0x02, 0x4a
	.zero		1
	.zero		1


	//----- nvinfo : EIATTR_EXIT_INSTR_OFFSETS
	.align		4
        /*0088*/ 	.byte	0x04, 0x1c
        /*008a*/ 	.short	(.L_457 - .L_456)


	//   ....[0]....
.L_456:
        /*008c*/ 	.word	0x000005f0


	//   ....[1]....
        /*0090*/ 	.word	0x000006a0


	//----- nvinfo : EIATTR_MAX_THREADS
	.align		4
.L_457:
        /*0094*/ 	.byte	0x04, 0x05
        /*0096*/ 	.short	(.L_459 - .L_458)
.L_458:
        /*0098*/ 	.word	0x00000080
        /*009c*/ 	.word	0x00000001
        /*00a0*/ 	.word	0x00000001


	//----- nvinfo : EIATTR_CRS_STACK_SIZE
	.align		4
.L_459:
        /*00a4*/ 	.byte	0x04, 0x1e
        /*00a6*/ 	.short	(.L_461 - .L_460)
.L_460:
        /*00a8*/ 	.word	0x00000000


	//----- nvinfo : EIATTR_CBANK_PARAM_SIZE
	.align		4
.L_461:
        /*00ac*/ 	.byte	0x03, 0x19
        /*00ae*/ 	.short	0x003c


	//----- nvinfo : EIATTR_PARAM_CBANK
	.align		4
        /*00b0*/ 	.byte	0x04, 0x0a
        /*00b2*/ 	.short	(.L_463 - .L_462)
	.align		4
.L_462:
        /*00b4*/ 	.word	index@(.nv.constant0._ZN2at6native27unrolled_elementwise_kernelIZZZNS0_68_GLOBAL__N__08176361_30_ActivationHardsigmoidKernel_cu_1520ed90_309927hardsigmoid_backward_kernelERNS_18TensorIteratorBaseEENKUlvE_clEvENKUlvE2_clEvEUlN3c108BFloat16ES8_E_St5arrayIPcLm3EELi4E23TrivialOffsetCalculatorILi2EjESD_ILi1EjENS0_6memory15LoadWithoutCastENSG_16StoreWithoutCastEEEviT_T0_T2_T3_T4_T5_)
        /*00b8*/ 	.short	0x0380
        /*00ba*/ 	.short	0x003c


	//----- nvinfo : EIATTR_SW_WAR
	.align		4
.L_463:
        /*00bc*/ 	.byte	0x04, 0x36
        /*00be*/ 	.short	(.L_465 - .L_464)
.L_464:
        /*00c0*/ 	.word	0x00000008
.L_465:


//--------------------- .nv.info._ZN2at6native29vectorized_elementwise_kernelILi2EZZZNS0_68_GLOBAL__N__08176361_30_ActivationHardsigmoidKernel_cu_1520ed90_309927hardsigmoid_backward_kernelERNS_18TensorIteratorBaseEENKUlvE_clEvENKUlvE2_clEvEUlN3c108BFloat16ES8_E_St5arrayIPcLm3EEEEviT0_T1_ --------------------------
	.section	.nv.info._ZN2at6native29vectorized_elementwise_kernelILi2EZZZNS0_68_GLOBAL__N__08176361_30_ActivationHardsigmoidKernel_cu_1520ed90_309927hardsigmoid_backward_kernelERNS_18TensorIteratorBaseEENKUlvE_clEvENKUlvE2_clEvEUlN3c108BFloat16ES8_E_St5arrayIPcLm3EEEEviT0_T1_,"",@"SHT_CUDA_INFO"
	.sectionflags	@""
	.align	4


	//----- nvinfo : EIATTR_CUDA_API_VERSION
	.align		4
        /*0000*/ 	.byte	0x04, 0x37
        /*0002*/ 	.short	(.L_467 - .L_466)
.L_466:
        /*0004*/ 	.word	0x00000082


	//----- nvinfo : EIATTR_KPARAM_INFO
	.align		4
.L_467:
        /*0008*/ 	.byte	0x04, 0x17
        /*000a*/ 	.short	(.L_469 - .L_468)
.L_468:
        /*000c*/ 	.word	0x00000000
        /*0010*/ 	.short	0x0002
        /*0012*/ 	.short	0x0020
        /*0014*/ 	.byte	0x00, 0xf0, 0x61, 0x00


	//----- nvinfo : EIATTR_KPARAM_INFO
	.align		4
.L_469:
        /*0018*/ 	.byte	0x04, 0x17
        /*001a*/ 	.short	(.L_471 - .L_470)
.L_470:
        /*001c*/ 	.word	0x00000000
        /*0020*/ 	.short	0x0001
        /*0022*/ 	.short	0x0008
        /*0024*/ 	.byte	0x00, 0xf0, 0x61, 0x00


	//----- nvinfo : EIATTR_KPARAM_INFO
	.align		4
.L_471:
        /*0028*/ 	.byte	0x04, 0x17
        /*002a*/ 	.short	(.L_473 - .L_472)
.L_472:
        /*002c*/ 	.word	0x00000000
        /*0030*/ 	.short	0x0000
        /*0032*/ 	.short	0x0000
        /*0034*/ 	.byte	0x00, 0xf0, 0x11, 0x00


	//----- nvinfo : EIATTR_SPARSE_MMA_MASK
	.align		4
.L_473:
        /*0038*/ 	.byte	0x03, 0x50
        /*003a*/ 	.short	0x0000


	//----- nvinfo : EIATTR_MAXREG_COUNT
	.align		4
        /*003c*/ 	.byte	0x03, 0x1b
        /*003e*/ 	.short	0x00ff


	//----- nvinfo : EIATTR_MERCURY_ISA_VERSION
	.align		4
        /*0040*/ 	.byte	0x03, 0x5f
        /*0042*/ 	.short	0x0101


	//----- nvinfo : EIATTR_VRC_CTA_INIT_COUNT
	.align		4
        /*0044*/ 	.byte	0x02, 0x4a
	.zero		1
	.zero		1


	//----- nvinfo : EIATTR_EXIT_INSTR_OFFSETS
	.align		4
        /*0048*/ 	.byte	0x04, 0x1c
        /*004a*/ 	.short	(.L_475 - .L_474)


	//   ....[0]....
.L_474:
        /*004c*/ 	.word	0x00000d50


	//   ....[1]....
        /*0050*/ 	.word	0x00000da0


	//   ....[2]....
        /*0054*/ 	.word	0x00001250


	//----- nvinfo : EIATTR_MAX_THREADS
	.align		4
.L_475:
        /*0058*/ 	.byte	0x04, 0x05
        /*005a*/ 	.short	(.L_477 - .L_476)
.L_476:
        /*005c*/ 	.word	0x00000080
        /*0060*/ 	.word	0x00000001
        /*0064*/ 	.word	0x00000001


	//----- nvinfo : EIATTR_CRS_STACK_SIZE
	.align		4
.L_477:
        /*0068*/ 	.byte	0x04, 0x1e
        /*006a*/ 	.short	(.L_479 - .L_478)
.L_478:
        /*006c*/ 	.word	0x00000000


	//----- nvinfo : EIATTR_CBANK_PARAM_SIZE
	.align		4
.L_479:
        /*0070*/ 	.byte	0x03, 0x19
        /*0072*/ 	.short	0x0038


	//----- nvinfo : EIATTR_PARAM_CBANK
	.align		4
        /*0074*/ 	.byte	0x04, 0x0a
        /*0076*/ 	.short	(.L_481 - .L_480)
	.align		4
.L_480:
        /*0078*/ 	.word	index@(.nv.constant0._ZN2at6native29vectorized_elementwise_kernelILi2EZZZNS0_68_GLOBAL__N__08176361_30_ActivationHardsigmoidKernel_cu_1520ed90_309927hardsigmoid_backward_kernelERNS_18TensorIteratorBaseEENKUlvE_clEvENKUlvE2_clEvEUlN3c108BFloat16ES8_E_St5arrayIPcLm3EEEEviT0_T1_)
        /*007c*/ 	.short	0x0380
        /*007e*/ 	.short	0x0038


	//----- nvinfo : EIATTR_SW_WAR
	.align		4
.L_481:
        /*0080*/ 	.byte	0x04, 0x36
        /*0082*/ 	.short	(.L_483 - .L_482)
.L_482:
        /*0084*/ 	.word	0x00000008
.L_483:


//--------------------- .nv.info._ZN2at6native29vectorized_elementwise_kernelILi4EZZZNS0_68_GLOBAL__N__08176361_30_ActivationHardsigmoidKernel_cu_1520ed90_309927hardsigmoid_backward_kernelERNS_18TensorIteratorBaseEENKUlvE_clEvENKUlvE2_clEvEUlN3c108BFloat16ES8_E_St5arrayIPcLm3EEEEviT0_T1_ --------------------------
	.section	.nv.info._ZN2at6native29vectorized_elementwise_kernelILi4EZZZNS0_68_GLOBAL__N__08176361_30_ActivationHardsigmoidKernel_cu_1520ed90_309927hardsigmoid_backward_kernelERNS_18TensorIteratorBaseEENKUlvE_clEvENKUlvE2_clEvEUlN3c108BFloat16ES8_E_St5arrayIPcLm3EEEEviT0_T1_,"",@"SHT_CUDA_INFO"
	.sectionflags	@""
	.align	4


	//----- nvinfo : EIATTR_CUDA_API_VERSION
	.align		4
        /*0000*/ 	.byte	0x04, 0x37
        /*0002*/ 	.short	(.L_485 - .L_484)
.L_484:
        /*0004*/ 	.word	0x00000082


	//----- nvinfo : EIATTR_KPARAM_INFO
	.align		4
.L_485:
        /*0008*/ 	.byte	0x04, 0x17
        /*000a*/ 	.short	(.L_487 - .L_486)
.L_486:
        /*000c*/ 	.word	0x00000000
        /*0010*/ 	.short	0x0002
        /*0012*/ 	.short	0x0020
        /*0014*/ 	.byte	0x00, 0xf0, 0x61, 0x00


	//----- nvinfo : EIATTR_KPARAM_INFO
	.align		4
.L_487:
        /*0018*/ 	.byte	0x04, 0x17
        /*001a*/ 	.short	(.L_489 - .L_488)
.L_488:
        /*001c*/ 	.word	0x00000000
        /*0020*/ 	.short	0x0001
        /*0022*/ 	.short	0x0008
        /*0024*/ 	.byte	0x00, 0xf0, 0x61, 0x00


	//----- nvinfo : EIATTR_KPARAM_INFO
	.align		4
.L_489:
        /*0028*/ 	.byte	0x04, 0x17
        /*002a*/ 	.short	(.L_491 - .L_490)
.L_490:
        /*002c*/ 	.word	0x00000000
        /*0030*/ 	.short	0x0000
        /*0032*/ 	.short	0x0000
        /*0034*/ 	.byte	0x00, 0xf0, 0x11, 0x00


	//----- nvinfo : EIATTR_SPARSE_MMA_MASK
	.align		4
.L_491:
        /*0038*/ 	.byte	0x03, 0x50
        /*003a*/ 	.short	0x0000


	//----- nvinfo : EIATTR_MAXREG_COUNT
	.align		4
        /*003c*/ 	.byte	0x03, 0x1b
        /*003e*/ 	.short	0x00ff


	//----- nvinfo : EIATTR_MERCURY_ISA_VERSION
	.align		4
        /*0040*/ 	.byte	0x03, 0x5f
        /*0042*/ 	.short	0x0101


	//----- nvinfo : EIATTR_VRC_CTA_INIT_COUNT
	.align		4
        /*0044*/ 	.byte	0x02, 0x4a
	.zero		1
	.zero		1


	//----- nvinfo : EIATTR_EXIT_INSTR_OFFSETS
	.align		4
        /*0048*/ 	.byte	0x04, 0x1c
        /*004a*/ 	.short	(.L_493 - .L_492)


	//   ....[0]....
.L_492:
        /*004c*/ 	.word	0x00000d50


	//   ....[1]....
        /*0050*/ 	.word	0x00000da0


	//   ....[2]....
        /*0054*/ 	.word	0x000011f0


	//----- nvinfo : EIATTR_MAX_THREADS
	.align		4
.L_493:
        /*0058*/ 	.byte	0x04, 0x05
        /*005a*/ 	.short	(.L_495 - .L_494)
.L_494:
        /*005c*/ 	.word	0x00000080
        /*0060*/ 	.word	0x00000001
        /*0064*/ 	.word	0x00000001


	//----- nvinfo : EIATTR_CRS_STACK_SIZE
	.align		4
.L_495:
        /*0068*/ 	.byte	0x04, 0x1e
        /*006a*/ 	.short	(.L_497 - .L_496)
.L_496:
        /*006c*/ 	.word	0x00000000


	//----- nvinfo : EIATTR_CBANK_PARAM_SIZE
	.align		4
.L_497:
        /*0070*/ 	.byte	0x03, 0x19
        /*0072*/ 	.short	0x0038


	//----- nvinfo : EIATTR_PARAM_CBANK
	.align		4
        /*0074*/ 	.byte	0x04, 0x0a
        /*0076*/ 	.short	(.L_499 - .L_498)
	.align		4
.L_498:
        /*0078*/ 	.word	index@(.nv.constant0._ZN2at6native29vectorized_elementwise_kernelILi4EZZZNS0_68_GLOBAL__N__08176361_30_ActivationHardsigmoidKernel_cu_1520ed90_309927hardsigmoid_backward_kernelERNS_18TensorIteratorBaseEENKUlvE_clEvENKUlvE2_clEvEUlN3c108BFloat16ES8_E_St5arrayIPcLm3EEEEviT0_T1_)
        /*007c*/ 	.short	0x0380
        /*007e*/ 	.short	0x0038


	//----- nvinfo : EIATTR_SW_WAR
	.align		4
.L_499:
        /*0080*/ 	.byte	0x04, 0x36
        /*0082*/ 	.short	(.L_501 - .L_500)
.L_500:
        /*0084*/ 	.word	0x00000008
.L_501:


//--------------------- .nv.info._ZN2at6native29vectorized_elementwise_kernelILi8EZZZNS0_68_GLOBAL__N__08176361_30_ActivationHardsigmoidKernel_cu_1520ed90_309927hardsigmoid_backward_kernelERNS_18TensorIteratorBaseEENKUlvE_clEvENKUlvE2_clEvEUlN3c108BFloat16ES8_E_St5arrayIPcLm3EEEEviT0_T1_ --------------------------
	.section	.nv.info._ZN2at6native29vectorized_elementwise_kernelILi8EZZZNS0_68_GLOBAL__N__08176361_30_ActivationHardsigmoidKernel_cu_1520ed90_309927hardsigmoid_backward_kernelERNS_18TensorIteratorBaseEENKUlvE_clEvENKUlvE2_clEvEUlN3c108BFloat16ES8_E_St5arrayIPcLm3EEEEviT0_T1_,"",@"SHT_CUDA_INFO"
	.sectionflags	@""
	.align	4


	//----- nvinfo : EIATTR_CUDA_API_VERSION
	.align		4
        /*0000*/ 	.byte	0x04, 0x37
        /*0002*/ 	.short	(.L_503 - .L_502)
.L_502:
        /*0004*/ 	.word	0x00000082


	//----- nvinfo : EIATTR_KPARAM_INFO
	.align		4
.L_503:
        /*0008*/ 	.byte	0x04, 0x17
        /*000a*/ 	.short	(.L_505 - .L_504)
.L_504:
        /*000c*/ 	.word	0x00000000
        /*0010*/ 	.short	0x0002
        /*0012*/ 	.short	0x0020
        /*0014*/ 	.byte	0x00, 0xf0, 0x61, 0x00


	//----- nvinfo : EIATTR_KPARAM_INFO
	.align		4
.L_505:
        /*0018*/ 	.byte	0x04, 0x17
        /*001a*/ 	.short	(.L_507 - .L_506)
.L_506:
        /*001c*/ 	.word	0x00000000
        /*0020*/ 	.short	0x0001
        /*0022*/ 	.short	0x0008
        /*0024*/ 	.byte	0x00, 0xf0, 0x61, 0x00


	//----- nvinfo : EIATTR_KPARAM_INFO
	.align		4
.L_507:
        /*0028*/ 	.byte	0x04, 0x17
        /*002a*/ 	.short	(.L_509 - .L_508)
.L_508:
        /*002c*/ 	.word	0x00000000
        /*0030*/ 	.short	0x0000
        /*0032*/ 	.short	0x0000
        /*0034*/ 	.byte	0x00, 0xf0, 0x11, 0x00


	//----- nvinfo : EIATTR_SPARSE_MMA_MASK
	.align		4
.L_509:
        /*0038*/ 	.byte	0x03, 0x50
        /*003a*/ 	.short	0x0000


	//----- nvinfo : EIATTR_MAXREG_COUNT
	.align		4
        /*003c*/ 	.byte	0x03, 0x1b
        /*003e*/ 	.short	0x00ff


	//----- nvinfo : EIATTR_MERCURY_ISA_VERSION
	.align		4
        /*0040*/ 	.byte	0x03, 0x5f
        /*0042*/ 	.short	0x0101


	//----- nvinfo : EIATTR_VRC_CTA_INIT_COUNT
	.align		4
        /*0044*/ 	.byte	0x02, 0x4a
	.zero		1
	.zero		1


	//----- nvinfo : EIATTR_EXIT_INSTR_OFFSETS
	.align		4
        /*0048*/ 	.byte	0x04, 0x1c
        /*004a*/ 	.short	(.L_511 - .L_510)


	//   ....[0]....
.L_510:
        /*004c*/ 	.word	0x00000010


	//----- nvinfo : EIATTR_MAX_THREADS
	.align		4
.L_511:
        /*0050*/ 	.byte	0x04, 0x05
        /*0052*/ 	.short	(.L_513 - .L_512)
.L_512:
        /*0054*/ 	.word	0x00000080
        /*0058*/ 	.word	0x00000001
        /*005c*/ 	.word	0x00000001


	//----- nvinfo : EIATTR_CBANK_PARAM_SIZE
	.align		4
.L_513:
        /*0060*/ 	.byte	0x03, 0x19
        /*0062*/ 	.short	0x0038


	//----- nvinfo : EIATTR_PARAM_CBANK
	.align		4
        /*0064*/ 	.byte	0x04, 0x0a
        /*0066*/ 	.short	(.L_515 - .L_514)
	.align		4
.L_514:
        /*0068*/ 	.word	index@(.nv.constant0._ZN2at6native29vectorized_elementwise_kernelILi8EZZZNS0_68_GLOBAL__N__08176361_30_ActivationHardsigmoidKernel_cu_1520ed90_309927hardsigmoid_backward_kernelERNS_18TensorIteratorBaseEENKUlvE_clEvENKUlvE2_clEvEUlN3c108BFloat16ES8_E_St5arrayIPcLm3EEEEviT0_T1_)
        /*006c*/ 	.short	0x0380
        /*006e*/ 	.short	0x0038


	//----- nvinfo : EIATTR_SW_WAR
	.align		4
.L_515:
        /*0070*/ 	.byte	0x04, 0x36
        /*0072*/ 	.short	(.L_517 - .L_516)
.L_516:
        /*0074*/ 	.word	0x00000008
.L_517:


//--------------------- .nv.info._ZN2at6native18elementwise_kernelILi128ELi4EZNS0_15gpu_kernel_implIZZZNS0_68_GLOBAL__N__08176361_30_ActivationHardsigmoidKernel_cu_1520ed90_309927hardsigmoid_backward_kernelERNS_18TensorIteratorBaseEENKUlvE_clEvENKUlvE1_clEvEUlN3c104HalfES9_E_EEvS5_RKT_EUliE_EEviT1_ --------------------------
	.section	.nv.info._ZN2at6native18elementwise_kernelILi128ELi4EZNS0_15gpu_kernel_implIZZZNS0_68_GLOBAL__N__08176361_30_ActivationHardsigmoidKernel_cu_1520ed90_309927hardsigmoid_backward_kernelERNS_18TensorIteratorBaseEENKUlvE_clEvENKUlvE1_clEvEUlN3c104HalfES9_E_EEvS5_RKT_EUliE_EEviT1_,"",@"SHT_CUDA_INFO"
	.sectionflags	@""
	.align	4


	//----- nvinfo : EIATTR_CUDA_API_VERSION
	.align		4
        /*0000*/ 	.byte	0x04, 0x37
        /*0002*/ 	.short	(.L_519 - .L_518)
.L_518:
        /*0004*/ 	.word	0x00000082


	//----- nvinfo : EIATTR_KPARAM_INFO
	.align		4
.L_519:
        /*0008*/ 	.byte	0x04, 0x17
        /*000a*/ 	.short	(.L_521 - .L_520)
.L_520:
        /*000c*/ 	.word	0x00000000
        /*0010*/ 	.short	0x0001
        /*0012*/ 	.short	0x0008
        /*0014*/ 	.byte	0x00, 0xf0, 0x81, 0x0a


	//----- nvinfo : EIATTR_KPARAM_INFO
	.align		4
.L_521:
        /*0018*/ 	.byte	0x04, 0x17
        /*001a*/ 	.short	(.L_523 - .L_522)
.L_522:
        /*001c*/ 	.word	0x00000000
        /*0020*/ 	.short	0x0000
        /*0022*/ 	.short	0x0000
        /*0024*/ 	.byte	0x00, 0xf0, 0x11, 0x00


	//----- nvinfo : EIATTR_SPARSE_MMA_MASK
	.align		4
.L_523:
        /*0028*/ 	.byte	0x03, 0x50
        /*002a*/ 	.short	0x0000


	//----- nvinfo : EIATTR_MAXREG_COUNT
	.align		4
        /*002c*/ 	.byte	0x03, 0x1b
        /*002e*/ 	.short	0x0080


	//----- nvinfo : EIATTR_EXTERNS
	.align		4
        /*0030*/ 	.byte	0x04, 0x0f
        /*0032*/ 	.short	(.L_525 - .L_524)


	//   ....[0]....
	.align		4
.L_524:
        /*0034*/ 	.word	index@(__assertfail)


	//----- nvinfo : EIATTR_MERCURY_ISA_VERSION
	.align		4
.L_525:
        /*0038*/ 	.byte	0x03, 0x5f
        /*003a*/ 	.short	0x0101


	//----- nvinfo : EIATTR_VRC_CTA_INIT_COUNT
	.align		4
        /*003c*/ 	.byte	0x02, 0x4a
	.zero		1
	.zero		1


	//----- nvinfo : EIATTR_SYSCALL_OFFSETS
	.align		4
        /*0040*/ 	.byte	0x04, 0x46
        /*0042*/ 	.short	(.L_527 - .L_526)


	//   ....[0]....
.L_526:
        /*0044*/ 	.word	0x00002690


	//   ....[1]....
        /*0048*/ 	.word	0x00003690


	//   ....[2]....
        /*004c*/ 	.word	0x000045d0


	//   ....[3]....
        /*0050*/ 	.word	0x00006df0


	//   ....[4]....
        /*0054*/ 	.word	0x00007de0


	//   ....[5]....
        /*0058*/ 	.word	0x00008b50


	//   ....[6]....
        /*005c*/ 	.word	0x0000b480


	//   ....[7]....
        /*0060*/ 	.word	0x0000c470


	//   ....[8]....
        /*0064*/ 	.word	0x0000d1e0


	//   ....[9]....
        /*0068*/ 	.word	0x0000fb30


	//   ....[10]....
        /*006c*/ 	.word	0x00010b20


	//   ....[11]....
        /*0070*/ 	.word	0x00011860


	//----- nvinfo : EIATTR_EXIT_INSTR_OFFSETS
	.align		4
.L_527:
        /*0074*/ 	.byte	0x04, 0x1c
        /*0076*/ 	.short	(.L_529 - .L_528)


	//   ....[0]....
.L_528:
        /*0078*/ 	.word	0x0000d4c0


	//   ....[1]....
        /*007c*/ 	.word	0x00010d00


	//   ....[2]....
        /*0080*/ 	.word	0x00010d40


	//   ....[3]....
        /*0084*/ 	.word	0x00010de0


	//   ....[4]....
        /*0088*/ 	.word	0x00010e20


	//   ....[5]....
        /*008c*/ 	.word	0x00010e60


	//   ....[6]....
        /*0090*/ 	.word	0x00010ef0


	//   ....[7]....
        /*0094*/ 	.word	0x00010f10


	//   ....[8]....
        /*0098*/ 	.word	0x00010fb0


	//   ....[9]....
        /*009c*/ 	.word	0x00011000


	//   ....[10]....
        /*00a0*/ 	.word	0x00011050


	//   ....[11]....
        /*00a4*/ 	.word	0x00011130


	//   ....[12]....
        /*00a8*/ 	.word	0x000112a0


	//   ....[13]....
        /*00ac*/ 	.word	0x00011410


	//   ....[14]....
        /*00b0*/ 	.word	0x00011570


	//   ....[15]....
        /*00b4*/ 	.word	0x000115b0


	//   ....[16]....
        /*00b8*/ 	.word	0x000115f0


	//   ....[17]....
        /*00bc*/ 	.word	0x000116a0


	//   ....[18]....
        /*00c0*/ 	.word	0x00011700


	//   ....[19]....
        /*00c4*/ 	.word	0x00011870


	//   ....[20]....
        /*00c8*/ 	.word	0x00011980


	//   ....[21]....
        /*00cc*/ 	.word	0x00011ac0


	//   ....[22]....
        /*00d0*/ 	.word	0x00011b00


	//----- nvinfo : EIATTR_MAX_THREADS
	.align		4
.L_529:
        /*00d4*/ 	.byte	0x04, 0x05
        /*00d6*/ 	.short	(.L_531 - .L_530)
.L_530:
        /*00d8*/ 	.word	0x00000080
        /*00dc*/ 	.word	0x00000001
        /*00e0*/ 	.word	0x00000001


	//----- nvinfo : EIATTR_CRS_STACK_SIZE
	.align		4
.L_531:
        /*00e4*/ 	.byte	0x04, 0x1e
        /*00e6*/ 	.short	(.L_533 - .L_532)
.L_532:
        /*00e8*/ 	.word	0x00000000


	//----- nvinfo : EIATTR_CBANK_PARAM_SIZE
	.align		4
.L_533:
        /*00ec*/ 	.byte	0x03, 0x19
        /*00ee*/ 	.short	0x02a8


	//----- nvinfo : EIATTR_PARAM_CBANK
	.align		4
        /*00f0*/ 	.byte	0x04, 0x0a
        /*00f2*/ 	.short	(.L_535 - .L_534)
	.align		4
.L_534:
        /*00f4*/ 	.word	index@(.nv.constant0._ZN2at6native18elementwise_kernelILi128ELi4EZNS0_15gpu_kernel_implIZZZNS0_68_GLOBAL__N__08176361_30_ActivationHardsigmoidKernel_cu_1520ed90_309927hardsigmoid_backward_kernelERNS_18TensorIteratorBaseEENKUlvE_clEvENKUlvE1_clEvEUlN3c104HalfES9_E_EEvS5_RKT_EUliE_EEviT1_)
        /*00f8*/ 	.short	0x0380
        /*00fa*/ 	.short	0x02a8


	//----- nvinfo : EIATTR_SW_WAR
	.align		4
.L_535:
        /*00fc*/ 	.byte	0x04, 0x36
        /*00fe*/ 	.short	(.L_537 - .L_536)
.L_536:
        /*0100*/ 	.word	0x00000008
.L_537:


//--------------------- .nv.info._ZN2at6native27unrolled_elementwise_kernelIZZZNS0_68_GLOBAL__N__08176361_30_ActivationHardsigmoidKernel_cu_1520ed90_309927hardsigmoid_backward_kernelERNS_18TensorIteratorBaseEENKUlvE_clEvENKUlvE1_clEvEUlN3c104HalfES8_E_St5arrayIPcLm3EELi4E23TrivialOffsetCalculatorILi2EjESD_ILi1EjENS0_6memory12LoadWithCastILi2EEENSG_13StoreWithCastILi1EEEEEviT_T0_T2_T3_T4_T5_ --------------------------
	.section	.nv.info._ZN2at6native27unrolled_elementwise_kernelIZZZNS0_68_GLOBAL__N__08176361_30_ActivationHardsigmoidKernel_cu_1520ed90_309927hardsigmoid_backward_kernelERNS_18TensorIteratorBaseEENKUlvE_clEvENKUlvE1_clEvEUlN3c104HalfES8_E_St5arrayIPcLm3EELi4E23TrivialOffsetCalculatorILi2EjESD_ILi1EjENS0_6memory12LoadWithCastILi2EEENSG_13StoreWithCastILi1EEEEEviT_T0_T2_T3_T4_T5_,"",@"SHT_CUDA_INFO"
	.sectionflags	@""
	.align	4


	//----- nvinfo : EIATTR_CUDA_API_VERSION
	.align		4
        /*0000*/ 	.byte	0x04, 0x37
        /*0002*/ 	.short	(.L_539 - .L_538)
.L_538:
        /*0004*/ 	.word	0x00000082


	//----- nvinfo : EIATTR_KPARAM_INFO
	.align		4
.L_539:
        /*0008*/ 	.byte	0x04, 0x17
        /*000a*/ 	.short	(.L_541 - .L_540)
.L_540:
        /*000c*/ 	.word	0x00000000
        /*0010*/ 	.short	0x0006
        /*0012*/ 	.short	0x0048
        /*0014*/ 	.byte	0x00, 0xf0, 0x21, 0x00


	//----- nvinfo : EIATTR_KPARAM_INFO
	.align		4
.L_541:
        /*0018*/ 	.byte	0x04, 0x17
        /*001a*/ 	.short	(.L_543 - .L_542)
.L_542:
        /*001c*/ 	.word	0x00000000
        /*0020*/ 	.short	0x0005
        /*0022*/ 	.short	0x003c
        /*0024*/ 	.byte	0x00, 0xf0, 0x31, 0x00


	//----- nvinfo : EIATTR_KPARAM_INFO
	.align		4
.L_543:
        /*0028*/ 	.byte	0x04, 0x17
        /*002a*/ 	.short	(.L_545 - .L_544)
.L_544:
        /*002c*/ 	.word	0x00000000
        /*0030*/ 	.short	0x0004
        /*0032*/ 	.short	0x0039
        /*0034*/ 	.byte	0x00, 0xf0, 0x05, 0x00


	//----- nvinfo : EIATTR_KPARAM_INFO
	.align		4
.L_545:
        /*0038*/ 	.byte	0x04, 0x17
        /*003a*/ 	.short	(.L_547 - .L_546)
.L_546:
        /*003c*/ 	.word	0x00000000
        /*0040*/ 	.short	0x0003
        /*0042*/ 	.short	0x0038
        /*0044*/ 	.byte	0x00, 0xf0, 0x05, 0x00


	//----- nvinfo : EIATTR_KPARAM_INFO
	.align		4
.L_547:
        /*0048*/ 	.byte	0x04, 0x17
        /*004a*/ 	.short	(.L_549 - .L_548)
.L_548:
        /*004c*/ 	.word	0x00000000
        /*0050*/ 	.short	0x0002
        /*0052*/ 	.short	0x0020
        /*0054*/ 	.byte	0x00, 0xf0, 0x61, 0x00


	//----- nvinfo : EIATTR_KPARAM_INFO
	.align		4
.L_549:
        /*0058*/ 	.byte	0x04, 0x17
        /*005a*/ 	.short	(.L_551 - .L_550)
.L_550:
        /*005c*/ 	.word	0x00000000
        /*0060*/ 	.short	0x0001
        /*0062*/ 	.short	0x0008
        /*0064*/ 	.byte	0x00, 0xf0, 0x61, 0x00


	//----- nvinfo : EIATTR_KPARAM_INFO
	.align		4
.L_551:
        /*0068*/ 	.byte	0x04, 0x17
        /*006a*/ 	.short	(.L_553 - .L_552)
.L_552:
        /*006c*/ 	.word	0x00000000
        /*0070*/ 	.short	0x0000
        /*0072*/ 	.short	0x0000
        /*0074*/ 	.byte	0x00, 0xf0, 0x11, 0x00


	//----- nvinfo : EIATTR_SPARSE_MMA_MASK
	.align		4
.L_553:
        /*0078*/ 	.byte	0x03, 0x50
        /*007a*/ 	.short	0x0000


	//----- nvinfo : EIATTR_MAXREG_COUNT
	.align		4
        /*007c*/ 	.byte	0x03, 0x1b
        /*007e*/ 	.short	0x00ff


	//----- nvinfo : EIATTR_EXTERNS
	.align		4
        /*0080*/ 	.byte	0x04, 0x0f
        /*0082*/ 	.short	(.L_555 - .L_554)


	//   ....[0]....
	.align		4
.L_554:
        /*0084*/ 	.word	index@(__assertfail)


	//----- nvinfo : EIATTR_MERCURY_ISA_VERSION
	.align		4
.L_555:
        /*0088*/ 	.byte	0x03, 0x5f
        /*008a*/ 	.short	0x0101


	//----- nvinfo : EIATTR_VRC_CTA_INIT_COUNT
	.align		4
        /*008c*/ 	.byte	0x02, 0x4a
	.zero		1
	.zero		1


	//----- nvinfo : EIATTR_SYSCALL_OFFSETS
	.align		4
        /*0090*/ 	.byte	0x04, 0x46
        /*0092*/ 	.short	(.L_557 - .L_556)


	//   ....[0]....
.L_556:
        /*0094*/ 	.word	0x00001060


	//   ....[1]....
        /*0098*/ 	.word	0x00002150


	//   ....[2]....
        /*009c*/ 	.word	0x00003380


	//   ....[3]....
        /*00a0*/ 	.word	0x00004470


	//   ....[4]....
        /*00a4*/ 	.word	0x000055f0


	//   ....[5]....
        /*00a8*/ 	.word	0x000066f0


	//   ....[6]....
        /*00ac*/ 	.word	0x00007860


	//   ....[7]....
        /*00b0*/ 	.word	0x00008890


	//   ....[8]....
        /*00b4*/ 	.word	0x00009a50


	//   ....[9]....
        /*00b8*/ 	.word	0x0000a910


	//   ....[10]....
        /*00bc*/ 	.word	0x0000b890


	//   ....[11]....
        /*00c0*/ 	.word	0x0000c810


	//----- nvinfo : EIATTR_EXIT_INSTR_OFFSETS
	.align		4
.L_557:
        /*00c4*/ 	.byte	0x04, 0x1c
        /*00c6*/ 	.short	(.L_559 - .L_558)


	//   ....[0]....
.L_558:
        /*00c8*/ 	.word	0x0000bb60


	//   ....[1]....
        /*00cc*/ 	.word	0x0000bcb0


	//   ....[2]....
        /*00d0*/ 	.word	0x0000bcf0


	//   ....[3]....
        /*00d4*/ 	.word	0x0000bd90


	//   ....[4]....
        /*00d8*/ 	.word	0x0000bdd0


	//   ....[5]....
        /*00dc*/ 	.word	0x0000be10


	//   ....[6]....
        /*00e0*/ 	.word	0x0000bea0


	//   ....[7]....
        /*00e4*/ 	.word	0x0000bec0


	//   ....[8]....
        /*00e8*/ 	.word	0x0000bf60


	//   ....[9]....
        /*00ec*/ 	.word	0x0000bfb0


	//   ....[10]....
        /*00f0*/ 	.word	0x0000c000


	//   ....[11]....
        /*00f4*/ 	.word	0x0000c0e0


	//   ....[12]....
        /*00f8*/ 	.word	0x0000c250


	//   ....[13]....
        /*00fc*/ 	.word	0x0000c3c0


	//   ....[14]....
        /*0100*/ 	.word	0x0000c520


	//   ....[15]....
        /*0104*/ 	.word	0x0000c560


	//   ....[16]....
        /*0108*/ 	.word	0x0000c5a0


	//   ....[17]....
        /*010c*/ 	.word	0x0000c650


	//   ....[18]....
        /*0110*/ 	.word	0x0000c6b0


	//   ....[19]....
        /*0114*/ 	.word	0x0000c820


	//   ....[20]....
        /*0118*/ 	.word	0x0000c930


	//   ....[21]....
        /*011c*/ 	.word	0x0000ca70


	//   ....[22]....
        /*0120*/ 	.word	0x0000cab0


	//----- nvinfo : EIATTR_MAX_THREADS
	.align		4
.L_559:
        /*0124*/ 	.byte	0x04, 0x05
        /*0126*/ 	.short	(.L_561 - .L_560)
.L_560:
        /*0128*/ 	.word	0x00000080
        /*012c*/ 	.word	0x00000001
        /*0130*/ 	.word	0x00000001


	//----- nvinfo : EIATTR_CRS_STACK_SIZE
	.align		4
.L_561:
        /*0134*/ 	.byte	0x04, 0x1e
        /*0136*/ 	.short	(.L_563 - .L_562)
.L_562:
        /*0138*/ 	.word	0x00000000


	//----- nvinfo : EIATTR_CBANK_PARAM_SIZE
	.align		4
.L_563:
        /*013c*/ 	.byte	0x03, 0x19
        /*013e*/ 	.short	0x0050


	//----- nvinfo : EIATTR_PARAM_CBANK
	.align		4
        /*0140*/ 	.byte	0x04, 0x0a
        /*0142*/ 	.short	(.L_565 - .L_564)
	.align		4
.L_564:
        /*0144*/ 	.word	index@(.nv.constant0._ZN2at6native27unrolled_elementwise_kernelIZZZNS0_68_GLOBAL__N__08176361_30_ActivationHardsigmoidKernel_cu_1520ed90_309927hardsigmoid_backward_kernelERNS_18TensorIteratorBaseEENKUlvE_clEvENKUlvE1_clEvEUlN3c104HalfES8_E_St5arrayIPcLm3EELi4E23TrivialOffsetCalculatorILi2EjESD_ILi1EjENS0_6memory12LoadWithCastILi2EEENSG_13StoreWithCastILi1EEEEEviT_T0_T2_T3_T4_T5_)
        /*0148*/ 	.short	0x0380
        /*014a*/ 	.short	0x0050


	//----- nvinfo : EIATTR_SW_WAR
	.align		4
.L_565:
        /*014c*/ 	.byte	0x04, 0x36
        /*014e*/ 	.short	(.L_567 - .L_566)
.L_566:
        /*0150*/ 	.word	0x00000008
.L_567:


//--------------------- .nv.info._ZN2at6native18elementwise_kernelILi128ELi4EZNS0_22gpu_kernel_impl_nocastIZZZNS0_68_GLOBAL__N__08176361_30_ActivationHardsigmoidKernel_cu_1520ed90_309927hardsigmoid_backward_kernelERNS_18TensorIteratorBaseEENKUlvE_clEvENKUlvE1_clEvEUlN3c104HalfES9_E_EEvS5_RKT_EUliE_EEviT1_ --------------------------
	.section	.nv.info._ZN2at6native18elementwise_kernelILi128ELi4EZNS0_22gpu_kernel_impl_nocastIZZZNS0_68_GLOBAL__N__08176361_30_ActivationHardsigmoidKernel_cu_1520ed90_309927hardsigmoid_backward_kernelERNS_18TensorIteratorBaseEENKUlvE_clEvENKUlvE1_clEvEUlN3c104HalfES9_E_EEvS5_RKT_EUliE_EEviT1_,"",@"SHT_CUDA_INFO"
	.sectionflags	@""
	.align	4


	//----- nvinfo : EIATTR_CUDA_API_VERSION
	.align		4
        /*0000*/ 	.byte	0x04, 0x37
        /*0002*/ 	.short	(.L_569 - .L_568)
.L_568:
        /*0004*/ 	.word	0x00000082


	//----- nvinfo : EIATTR_KPARAM_INFO
	.align		4
.L_569:
        /*0008*/ 	.byte	0x04, 0x17
        /*000a*/ 	.short	(.L_571 - .L_570)
.L_570:
        /*000c*/ 	.word	0x00000000
        /*0010*/ 	.short	0x0001
        /*0012*/ 	.short	0x0008
        /*0014*/ 	.byte	0x00, 0xf0, 0x61, 0x0a


	//----- nvinfo : EIATTR_KPARAM_INFO
	.align		4
.L_571:
        /*0018*/ 	.byte	0x04, 0x17
        /*001a*/ 	.short	(.L_573 - .L_572)
.L_572:
        /*001c*/ 	.word	0x00000000
        /*0020*/ 	.short	0x0000
        /*0022*/ 	.short	0x0000
        /*0024*/ 	.byte	0x00, 0xf0, 0x11, 0x00


	//----- nvinfo : EIATTR_SPARSE_MMA_MASK
	.align		4
.L_573:
        /*0028*/ 	.byte	0x03, 0x50
        /*002a*/ 	.short	0x0000


	//----- nvinfo : EIATTR_MAXREG_COUNT
	.align		4
        /*002c*/ 	.byte	0x03, 0x1b
        /*002e*/ 	.short	0x0080


	//----- nvinfo : EIATTR_MERCURY_ISA_VERSION
	.align		4
        /*0030*/ 	.byte	0x03, 0x5f
        /*0032*/ 	.short	0x0101


	//----- nvinfo : EIATTR_VRC_CTA_INIT_COUNT
	.align		4
        /*0034*/ 	.byte	0x02, 0x4a
	.zero		1
	.zero		1


	//----- nvinfo : EIATTR_EXIT_INSTR_OFFSETS
	.align		4
        /*0038*/ 	.byte	0x04, 0x1c
        /*003a*/ 	.short	(.L_575 - .L_574)


	//   ....[0]....
.L_574:
        /*003c*/ 	.word	0x000003f0


	//   ....[1]....
        /*0040*/ 	.word	0x000004c0


	//   ....[2]....
        /*0044*/ 	.word	0x00004a90


	//   ....[3]....
        /*0048*/ 	.word	0x00006170


	//----- nvinfo : EIATTR_MAX_THREADS
	.align		4
.L_575:
        /*004c*/ 	.byte	0x04, 0x05
        /*004e*/ 	.short	(.L_577 - .L_576)
.L_576:
        /*0050*/ 	.word	0x00000080
        /*0054*/ 	.word	0x00000001
        /*0058*/ 	.word	0x00000001


	//----- nvinfo : EIATTR_CRS_STACK_SIZE
	.align		4
.L_577:
        /*005c*/ 	.byte	0x04, 0x1e
        /*005e*/ 	.short	(.L_579 - .L_578)
.L_578:
        /*0060*/ 	.word	0x00000000


	//----- nvinfo : EIATTR_CBANK_PARAM_SIZE
	.align		4
.L_579:
        /*0064*/ 	.byte	0x03, 0x19
        /*0066*/ 	.short	0x02a0


	//----- nvinfo : EIATTR_PARAM_CBANK
	.align		4
        /*0068*/ 	.byte	0x04, 0x0a
        /*006a*/ 	.short	(.L_581 - .L_580)
	.align		4
.L_580:
        /*006c*/ 	.word	index@(.nv.constant0._ZN2at6native18elementwise_kernelILi128ELi4EZNS0_22gpu_kernel_impl_nocastIZZZNS0_68_GLOBAL__N__08176361_30_ActivationHardsigmoidKernel_cu_1520ed90_309927hardsigmoid_backward_kernelERNS_18TensorIteratorBaseEENKUlvE_clEvENKUlvE1_clEvEUlN3c104HalfES9_E_EEvS5_RKT_EUliE_EEviT1_)
        /*0070*/ 	.short	0x0380
        /*0072*/ 	.short	0x02a0


	//----- nvinfo : EIATTR_SW_WAR
	.align		4
.L_581:
        /*0074*/ 	.byte	0x04, 0x36
        /*0076*/ 	.short	(.L_583 - .L_582)
.L_582:
        /*0078*/ 	.word	0x00000008
.L_583:


//--------------------- .nv.info._ZN2at6native27unrolled_elementwise_kernelIZZZNS0_68_GLOBAL__N__08176361_30_ActivationHardsigmoidKernel_cu_1520ed90_309927hardsigmoid_backward_kernelERNS_18TensorIteratorBaseEENKUlvE_clEvENKUlvE1_clEvEUlN3c104HalfES8_E_St5arrayIPcLm3EELi4E23TrivialOffsetCalculatorILi2EjESD_ILi1EjENS0_6memory15LoadWithoutCastENSG_16StoreWithoutCastEEEviT_T0_T2_T3_T4_T5_ --------------------------
	.section	.nv.info._ZN2at6native27unrolled_elementwise_kernelIZZZNS0_68_GLOBAL__N__08176361_30_ActivationHardsigmoidKernel_cu_1520ed90_309927hardsigmoid_backward_kernelERNS_18TensorIteratorBaseEENKUlvE_clEvENKUlvE1_clEvEUlN3c104HalfES8_E_St5arrayIPcLm3EELi4E23TrivialOffsetCalculatorILi2EjESD_ILi1EjENS0_6memory15LoadWithoutCastENSG_16StoreWithoutCastEEEviT_T0_T2_T3_T4_T5_,"",@"SHT_CUDA_INFO"
	.sectionflags	@""
	.align	4


	//----- nvinfo : EIATTR_CUDA_API_VERSION
	.align		4
        /*0000*/ 	.byte	0x04, 0x37
        /*0002*/ 	.short	(.L_585 - .L_584)
.L_584:
        /*0004*/ 	.word	0x00000082


	//----- nvinfo : EIATTR_KPARAM_INFO
	.align		4
.L_585:
        /*0008*/ 	.byte	0x04, 0x17
        /*000a*/ 	.short	(.L_587 - .L_586)
.L_586:
        /*000c*/ 	.word	0x00000000
        /*0010*/ 	.short	0x0006
        /*0012*/ 	.short	0x003b
        /*0014*/ 	.byte	0x00, 0xf0, 0x05, 0x00


	//----- nvinfo : EIATTR_KPARAM_INFO
	.align		4
.L_587:
        /*0018*/ 	.byte	0x04, 0x17
        /*001a*/ 	.short	(.L_589 - .L_588)
.L_588:
        /*001c*/ 	.word	0x00000000
        /*0020*/ 	.short	0x0005
        /*0022*/ 	.short	0x003a
        /*0024*/ 	.byte	0x00, 0xf0, 0x05, 0x00


	//----- nvinfo : EIATTR_KPARAM_INFO
	.align		4
.L_589:
        /*0028*/ 	.byte	0x04, 0x17
        /*002a*/ 	.short	(.L_591 - .L_590)
.L_590:
        /*002c*/ 	.word	0x00000000
        /*0030*/ 	.short	0x0004
        /*0032*/ 	.short	0x0039
        /*0034*/ 	.byte	0x00, 0xf0, 0x05, 0x00


	//----- nvinfo : EIATTR_KPARAM_INFO
	.align		4
.L_591:
        /*0038*/ 	.byte	0x04, 0x17
        /*003a*/ 	.short	(.L_593 - .L_592)
.L_592:
        /*003c*/ 	.word	0x00000000
        /*0040*/ 	.short	0x0003
        /*0042*/ 	.short	0x0038
        /*0044*/ 	.byte	0x00, 0xf0, 0x05, 0x00


	//----- nvinfo : EIATTR_KPARAM_INFO
	.align		4
.L_593:
        /*0048*/ 	.byte	0x04, 0x17
        /*004a*/ 	.short	(.L_595 - .L_594)
.L_594:
        /*004c*/ 	.word	0x00000000
        /*0050*/ 	.short	0x0002
        /*0052*/ 	.short	0x0020
        /*0054*/ 	.byte	0x00, 0xf0, 0x61, 0x00


	//----- nvinfo : EIATTR_KPARAM_INFO
	.align		4
.L_595:
        /*0058*/ 	.byte	0x04, 0x17
        /*005a*/ 	.short	(.L_597 - .L_596)
.L_596:
        /*005c*/ 	.word	0x00000000
        /*0060*/ 	.short	0x0001
        /*0062*/ 	.short	0x0008
        /*0064*/ 	.byte	0x00, 0xf0, 0x61, 0x00


	//----- nvinfo : EIATTR_KPARAM_INFO
	.align		4
.L_597:
        /*0068*/ 	.byte	0x04, 0x17
        /*006a*/ 	.short	(.L_599 - .L_598)
.L_598:
        /*006c*/ 	.word	0x00000000
        /*0070*/ 	.short	0x0000
        /*0072*/ 	.short	0x0000
        /*0074*/ 	.byte	0x00, 0xf0, 0x11, 0x00


	//----- nvinfo : EIATTR_SPARSE_MMA_MASK
	.align		4
.L_599:
        /*0078*/ 	.byte	0x03, 0x50
        /*007a*/ 	.short	0x0000


	//----- nvinfo : EIATTR_MAXREG_COUNT
	.align		4
        /*007c*/ 	.byte	0x03, 0x1b
        /*007e*/ 	.short	0x00ff


	//----- nvinfo : EIATTR_MERCURY_ISA_VERSION
	.align		4
        /*0080*/ 	.byte	0x03, 0x5f
        /*0082*/ 	.short	0x0101


	//----- nvinfo : EIATTR_VRC_CTA_INIT_COUNT
	.align		4
        /*0084*/ 	.byte	0x02, 0x4a
	.zero		1
	.zero		1


	//----- nvinfo : EIATTR_EXIT_INSTR_OFFSETS
	.align		4
        /*0088*/ 	.byte	0x04, 0x1c
        /*008a*/ 	.short	(.L_601 - .L_600)


	//   ....[0]....
.L_600:
        /*008c*/ 	.word	0x000005f0


	//   ....[1]....
        /*0090*/ 	.word	0x000006a0


	//----- nvinfo : EIATTR_MAX_THREADS
	.align		4
.L_601:
        /*0094*/ 	.byte	0x04, 0x05
        /*0096*/ 	.short	(.L_603 - .L_602)
.L_602:
        /*0098*/ 	.word	0x00000080
        /*009c*/ 	.word	0x00000001
        /*00a0*/ 	.word	0x00000001


	//----- nvinfo : EIATTR_CRS_STACK_SIZE
	.align		4
.L_603:
        /*00a4*/ 	.byte	0x04, 0x1e
        /*00a6*/ 	.short	(.L_605 - .L_604)
.L_604:
        /*00a8*/ 	.word	0x00000000


	//----- nvinfo : EIATTR_CBANK_PARAM_SIZE
	.align		4
.L_605:
        /*00ac*/ 	.byte	0x03, 0x19
        /*00ae*/ 	.short	0x003c


	//----- nvinfo : EIATTR_PARAM_CBANK
	.align		4
        /*00b0*/ 	.byte	0x04, 0x0a
        /*00b2*/ 	.short	(.L_607 - .L_606)
	.align		4
.L_606:
        /*00b4*/ 	.word	index@(.nv.constant0._ZN2at6native27unrolled_elementwise_kernelIZZZNS0_68_GLOBAL__N__08176361_30_ActivationHardsigmoidKernel_cu_1520ed90_309927hardsigmoid_backward_kernelERNS_18TensorIteratorBaseEENKUlvE_clEvENKUlvE1_clEvEUlN3c104HalfES8_E_St5arrayIPcLm3EELi4E23TrivialOffsetCalculatorILi2EjESD_ILi1EjENS0_6memory15LoadWithoutCastENSG_16StoreWithoutCastEEEviT_T0_T2_T3_T4_T5_)
        /*00b8*/ 	.short	0x0380
        /*00ba*/ 	.short	0x003c


	//----- nvinfo : EIATTR_SW_WAR
	.align		4
.L_607:
        /*00bc*/ 	.byte	0x04, 0x36
        /*00be*/ 	.short	(.L_609 - .L_608)
.L_608:
        /*00c0*/ 	.word	0x00000008
.L_609:


//--------------------- .nv.info._ZN2at6native29vectorized_elementwise_kernelILi2EZZZNS0_68_GLOBAL__N__08176361_30_ActivationHardsigmoidKernel_cu_1520ed90_309927hardsigmoid_backward_kernelERNS_18TensorIteratorBaseEENKUlvE_clEvENKUlvE1_clEvEUlN3c104HalfES8_E_St5arrayIPcLm3EEEEviT0_T1_ --------------------------
	.section	.nv.info._ZN2at6native29vectorized_elementwise_kernelILi2EZZZNS0_68_GLOBAL__N__08176361_30_ActivationHardsigmoidKernel_cu_1520ed90_309927hardsigmoid_backward_kernelERNS_18TensorIteratorBaseEENKUlvE_clEvENKUlvE1_clEvEUlN3c104HalfES8_E_St5arrayIPcLm3EEEEviT0_T1_,"",@"SHT_CUDA_INFO"
	.sectionflags	@""
	.align	4


	//----- nvinfo : EIATTR_CUDA_API_VERSION
	.align		4
        /*0000*/ 	.byte	0x04, 0x37
        /*0002*/ 	.short	(.L_611 - .L_610)
.L_610:
        /*0004*/ 	.word	0x00000082


	//----- nvinfo : EIATTR_KPARAM_INFO
	.align		4
.L_611:
        /*0008*/ 	.byte	0x04, 0x17
        /*000a*/ 	.short	(.L_613 - .L_612)
.L_612:
        /*000c*/ 	.word	0x00000000
        /*0010*/ 	.short	0x0002
        /*0012*/ 	.short	0x0020
        /*0014*/ 	.byte	0x00, 0xf0, 0x61, 0x00


	//----- nvinfo : EIATTR_KPARAM_INFO
	.align		4
.L_613:
        /*0018*/ 	.byte	0x04, 0x17
        /*001a*/ 	.short	(.L_615 - .L_614)
.L_614:
        /*001c*/ 	.word	0x00000000
        /*0020*/ 	.short	0x0001
        /*0022*/ 	.short	0x0008
        /*0024*/ 	.byte	0x00, 0xf0, 0x61, 0x00


	//----- nvinfo : EIATTR_KPARAM_INFO
	.align		4
.L_615:
        /*0028*/ 	.byte	0x04, 0x17
        /*002a*/ 	.short	(.L_617 - .L_616)
.L_616:
        /*002c*/ 	.word	0x00000000
        /*0030*/ 	.short	0x0000
        /*0032*/ 	.short	0x0000
        /*0034*/ 	.byte	0x00, 0xf0, 0x11, 0x00


	//----- nvinfo : EIATTR_SPARSE_MMA_MASK
	.align		4
.L_617:
        /*0038*/ 	.byte	0x03, 0x50
        /*003a*/ 	.short	0x0000


	//----- nvinfo : EIATTR_MAXREG_COUNT
	.align		4
        /*003c*/ 	.byte	0x03, 0x1b
        /*003e*/ 	.short	0x00ff


	//----- nvinfo : EIATTR_MERCURY_ISA_VERSION
	.align		4
        /*0040*/ 	.byte	0x03, 0x5f
        /*0042*/ 	.short	0x0101


	//----- nvinfo : EIATTR_VRC_CTA_INIT_COUNT
	.align		4
        /*0044*/ 	.byte	0x02, 0x4a
	.zero		1
	.zero		1


	//----- nvinfo : EIATTR_EXIT_INSTR_OFFSETS
	.align		4
        /*0048*/ 	.byte	0x04, 0x1c
        /*004a*/ 	.short	(.L_619 - .L_618)


	//   ....[0]....
.L_618:
        /*004c*/ 	.word	0x00000d50


	//   ....[1]....
        /*0050*/ 	.word	0x00000da0


	//   ....[2]....
        /*0054*/ 	.word	0x000011d0


	//----- nvinfo : EIATTR_MAX_THREADS
	.align		4
.L_619:
        /*0058*/ 	.byte	0x04, 0x05
        /*005a*/ 	.short	(.L_621 - .L_620)
.L_620:
        /*005c*/ 	.word	0x00000080
        /*0060*/ 	.word	0x00000001
        /*0064*/ 	.word	0x00000001


	//----- nvinfo : EIATTR_CRS_STACK_SIZE
	.align		4
.L_621:
        /*0068*/ 	.byte	0x04, 0x1e
        /*006a*/ 	.short	(.L_623 - .L_622)
.L_622:
        /*006c*/ 	.word	0x00000000


	//----- nvinfo : EIATTR_CBANK_PARAM_SIZE
	.align		4
.L_623:
        /*0070*/ 	.byte	0x03, 0x19
        /*0072*/ 	.short	0x0038


	//----- nvinfo : EIATTR_PARAM_CBANK
	.align		4
        /*0074*/ 	.byte	0x04, 0x0a
        /*0076*/ 	.short	(.L_625 - .L_624)
	.align		4
.L_624:
        /*0078*/ 	.word	index@(.nv.constant0._ZN2at6native29vectorized_elementwise_kernelILi2EZZZNS0_68_GLOBAL__N__08176361_30_ActivationHardsigmoidKernel_cu_1520ed90_309927hardsigmoid_backward_kernelERNS_18TensorIteratorBaseEENKUlvE_clEvENKUlvE1_clEvEUlN3c104HalfES8_E_St5arrayIPcLm3EEEEviT0_T1_)
        /*007c*/ 	.short	0x0380
        /*007e*/ 	.short	0x0038


	//----- nvinfo : EIATTR_SW_WAR
	.align		4
.L_625:
        /*0080*/ 	.byte	0x04, 0x36
        /*0082*/ 	.short	(.L_627 - .L_626)
.L_626:
        /*0084*/ 	.word	0x00000008
.L_627:


//--------------------- .nv.info._ZN2at6native29vectorized_elementwise_kernelILi4EZZZNS0_68_GLOBAL__N__08176361_30_ActivationHardsigmoidKernel_cu_1520ed90_309927hardsigmoid_backward_kernelERNS_18TensorIteratorBaseEENKUlvE_clEvENKUlvE1_clEvEUlN3c104HalfES8_E_St5arrayIPcLm3EEEEviT0_T1_ --------------------------
	.section	.nv.info._ZN2at6native29vectorized_elementwise_kernelILi4EZZZNS0_68_GLOBAL__N__08176361_30_ActivationHardsigmoidKernel_cu_1520ed90_309927hardsigmoid_backward_kernelERNS_18TensorIteratorBaseEENKUlvE_clEvENKUlvE1_clEvEUlN3c104HalfES8_E_St5arrayIPcLm3EEEEviT0_T1_,"",@"SHT_CUDA_INFO"
	.sectionflags	@""
	.align	4


	//----- nvinfo : EIATTR_CUDA_API_VERSION
	.align		4
        /*0000*/ 	.byte	0x04, 0x37
        /*0002*/ 	.short	(.L_629 - .L_628)
.L_628:
        /*0004*/ 	.word	0x00000082


	//----- nvinfo : EIATTR_KPARAM_INFO
	.align		4
.L_629:
        /*0008*/ 	.byte	0x04, 0x17
        /*000a*/ 	.short	(.L_631 - .L_630)
.L_630:
        /*000c*/ 	.word	0x00000000
        /*0010*/ 	.short	0x0002
        /*0012*/ 	.short	0x0020
        /*0014*/ 	.byte	0x00, 0xf0, 0x61, 0x00


	//----- nvinfo : EIATTR_KPARAM_INFO
	.align		4
.L_631:
        /*0018*/ 	.byte	0x04, 0x17
        /*001a*/ 	.short	(.L_633 - .L_632)
.L_632:
        /*001c*/ 	.word	0x00000000
        /*0020*/ 	.short	0x0001
        /*0022*/ 	.short	0x0008
        /*0024*/ 	.byte	0x00, 0xf0, 0x61, 0x00


	//----- nvinfo : EIATTR_KPARAM_INFO
	.align		4
.L_633:
        /*0028*/ 	.byte	0x04, 0x17
        /*002a*/ 	.short	(.L_635 - .L_634)
.L_634:
        /*002c*/ 	.word	0x00000000
        /*0030*/ 	.short	0x0000
        /*0032*/ 	.short	0x0000
        /*0034*/ 	.byte	0x00, 0xf0, 0x11, 0x00


	//----- nvinfo : EIATTR_SPARSE_MMA_MASK
	.align		4
.L_635:
        /*0038*/ 	.byte	0x03, 0x50
        /*003a*/ 	.short	0x0000


	//----- nvinfo : EIATTR_MAXREG_COUNT
	.align		4
        /*003c*/ 	.byte	0x03, 0x1b
        /*003e*/ 	.short	0x00ff


	//----- nvinfo : EIATTR_MERCURY_ISA_VERSION
	.align		4
        /*0040*/ 	.byte	0x03, 0x5f
        /*0042*/ 	.short	0x0101


	//----- nvinfo : EIATTR_VRC_CTA_INIT_COUNT
	.align		4
        /*0044*/ 	.byte	0x02, 0x4a
	.zero		1
	.zero		1


	//----- nvinfo : EIATTR_EXIT_INSTR_OFFSETS
	.align		4
        /*0048*/ 	.byte	0x04, 0x1c
        /*004a*/ 	.short	(.L_637 - .L_636)


	//   ....[0]....
.L_636:
        /*004c*/ 	.word	0x00000d50


	//   ....[1]....
        /*0050*/ 	.word	0x00000da0


	//   ....[2]....
        /*0054*/ 	.word	0x00001170


	//----- nvinfo : EIATTR_MAX_THREADS
	.align		4
.L_637:
        /*0058*/ 	.byte	0x04, 0x05
        /*005a*/ 	.short	(.L_639 - .L_638)
.L_638:
        /*005c*/ 	.word	0x00000080
        /*0060*/ 	.word	0x00000001
        /*0064*/ 	.word	0x00000001


	//----- nvinfo : EIATTR_CRS_STACK_SIZE
	.align		4
.L_639:
        /*0068*/ 	.byte	0x04, 0x1e
        /*006a*/ 	.short	(.L_641 - .L_640)
.L_640:
        /*006c*/ 	.word	0x00000000


	//----- nvinfo : EIATTR_CBANK_PARAM_SIZE
	.align		4
.L_641:
        /*0070*/ 	.byte	0x03, 0x19
        /*0072*/ 	.short	0x0038


	//----- nvinfo : EIATTR_PARAM_CBANK
	.align		4
        /*0074*/ 	.byte	0x04, 0x0a
        /*0076*/ 	.short	(.L_643 - .L_642)
	.align		4
.L_642:
        /*0078*/ 	.word	index@(.nv.constant0._ZN2at6native29vectorized_elementwise_kernelILi4EZZZNS0_68_GLOBAL__N__08176361_30_ActivationHardsigmoidKernel_cu_1520ed90_309927hardsigmoid_backward_kernelERNS_18TensorIteratorBaseEENKUlvE_clEvENKUlvE1_clEvEUlN3c104HalfES8_E_St5arrayIPcLm3EEEEviT0_T1_)
        /*007c*/ 	.short	0x0380
        /*007e*/ 	.short	0x0038


	//----- nvinfo : EIATTR_SW_WAR
	.align		4
.L_643:
        /*0080*/ 	.byte	0x04, 0x36
        /*0082*/ 	.short	(.L_645 - .L_644)
.L_644:
        /*0084*/ 	.word	0x00000008
.L_645:


//--------------------- .nv.info._ZN2at6native29vectorized_elementwise_kernelILi8EZZZNS0_68_GLOBAL__N__08176361_30_ActivationHardsigmoidKernel_cu_1520ed90_309927hardsigmoid_backward_kernelERNS_18TensorIteratorBaseEENKUlvE_clEvENKUlvE1_clEvEUlN3c104HalfES8_E_St5arrayIPcLm3EEEEviT0_T1_ --------------------------
	.section	.nv.info._ZN2at6native29vectorized_elementwise_kernelILi8EZZZNS0_68_GLOBAL__N__08176361_30_ActivationHardsigmoidKernel_cu_1520ed90_309927hardsigmoid_backward_kernelERNS_18TensorIteratorBaseEENKUlvE_clEvENKUlvE1_clEvEUlN3c104HalfES8_E_St5arrayIPcLm3EEEEviT0_T1_,"",@"SHT_CUDA_INFO"
	.sectionflags	@""
	.align	4


	//----- nvinfo : EIATTR_CUDA_API_VERSION
	.align		4
        /*0000*/ 	.byte	0x04, 0x37
        /*0002*/ 	.short	(.L_647 - .L_646)
.L_646:
        /*0004*/ 	.word	0x00000082


	//----- nvinfo : EIATTR_KPARAM_INFO
	.align		4
.L_647:
        /*0008*/ 	.byte	0x04, 0x17
        /*000a*/ 	.short	(.L_649 - .L_648)
.L_648:
        /*000c*/ 	.word	0x00000000
        /*0010*/ 	.short	0x0002
        /*0012*/ 	.short	0x0020
        /*0014*/ 	.byte	0x00, 0xf0, 0x61, 0x00


	//----- nvinfo : EIATTR_KPARAM_INFO
	.align		4
.L_649:
        /*0018*/ 	.byte	0x04, 0x17
        /*001a*/ 	.short	(.L_651 - .L_650)
.L_650:
        /*001c*/ 	.word	0x00000000
        /*0020*/ 	.short	0x0001
        /*0022*/ 	.short	0x0008
        /*0024*/ 	.byte	0x00, 0xf0, 0x61, 0x00


	//----- nvinfo : EIATTR_KPARAM_INFO
	.align		4
.L_651:
        /*0028*/ 	.byte	0x04, 0x17
        /*002a*/ 	.short	(.L_653 - .L_652)
.L_652:
        /*002c*/ 	.word	0x00000000
        /*0030*/ 	.short	0x0000
        /*0032*/ 	.short	0x0000
        /*0034*/ 	.byte	0x00, 0xf0, 0x11, 0x00


	//----- nvinfo : EIATTR_SPARSE_MMA_MASK
	.align		4
.L_653:
        /*0038*/ 	.byte	0x03, 0x50
        /*003a*/ 	.short	0x0000


	//----- nvinfo : EIATTR_MAXREG_COUNT
	.align		4
        /*003c*/ 	.byte	0x03, 0x1b
        /*003e*/ 	.short	0x00ff


	//----- nvinfo : EIATTR_MERCURY_ISA_VERSION
	.align		4
        /*0040*/ 	.byte	0x03, 0x5f
        /*0042*/ 	.short	0x0101


	//----- nvinfo : EIATTR_VRC_CTA_INIT_COUNT
	.align		4
        /*0044*/ 	.byte	0x02, 0x4a
	.zero		1
	.zero		1


	//----- nvinfo : EIATTR_EXIT_INSTR_OFFSETS
	.align		4
        /*0048*/ 	.byte	0x04, 0x1c
        /*004a*/ 	.short	(.L_655 - .L_654)


	//   ....[0]....
.L_654:
        /*004c*/ 	.word	0x00000010


	//----- nvinfo : EIATTR_MAX_THREADS
	.align		4
.L_655:
        /*0050*/ 	.byte	0x04, 0x05
        /*0052*/ 	.short	(.L_657 - .L_656)
.L_656:
        /*0054*/ 	.word	0x00000080
        /*0058*/ 	.word	0x00000001
        /*005c*/ 	.word	0x00000001


	//----- nvinfo : EIATTR_CBANK_PARAM_SIZE
	.align		4
.L_657:
        /*0060*/ 	.byte	0x03, 0x19
        /*0062*/ 	.short	0x0038


	//----- nvinfo : EIATTR_PARAM_CBANK
	.align		4
        /*0064*/ 	.byte	0x04, 0x0a
        /*0066*/ 	.short	(.L_659 - .L_658)
	.align		4
.L_658:
        /*0068*/ 	.word	index@(.nv.constant0._ZN2at6native29vectorized_elementwise_kernelILi8EZZZNS0_68_GLOBAL__N__08176361_30_ActivationHardsigmoidKernel_cu_1520ed90_309927hardsigmoid_backward_kernelERNS_18TensorIteratorBaseEENKUlvE_clEvENKUlvE1_clEvEUlN3c104HalfES8_E_St5arrayIPcLm3EEEEviT0_T1_)
        /*006c*/ 	.short	0x0380
        /*006e*/ 	.short	0x0038


	//----- nvinfo : EIATTR_SW_WAR
	.align		4
.L_659:
        /*0070*/ 	.byte	0x04, 0x36
        /*0072*/ 	.short	(.L_661 - .L_660)
.L_660:
        /*0074*/ 	.word	0x00000008
.L_661:


//--------------------- .nv.info._ZN2at6native18elementwise_kernelILi128ELi4EZNS0_15gpu_kernel_implIZZZNS0_68_GLOBAL__N__08176361_30_ActivationHardsigmoidKernel_cu_1520ed90_309927hardsigmoid_backward_kernelERNS_18TensorIteratorBaseEENKUlvE_clEvENKUlvE0_clEvEUlffE_EEvS5_RKT_EUliE_EEviT1_ --------------------------
	.section	.nv.info._ZN2at6native18elementwise_kernelILi128ELi4EZNS0_15gpu_kernel_implIZZZNS0_68_GLOBAL__N__08176361_30_ActivationHardsigmoidKernel_cu_1520ed90_309927hardsigmoid_backward_kernelERNS_18TensorIteratorBaseEENKUlvE_clEvENKUlvE0_clEvEUlffE_EEvS5_RKT_EUliE_EEviT1_,"",@"SHT_CUDA_INFO"
	.sectionflags	@""
	.align	4


	//----- nvinfo : EIATTR_CUDA_API_VERSION
	.align		4
        /*0000*/ 	.byte	0x04, 0x37
        /*0002*/ 	.short	(.L_663 - .L_662)
.L_662:
        /*0004*/ 	.word	0x00000082


	//----- nvinfo : EIATTR_KPARAM_INFO
	.align		4
.L_663:
        /*0008*/ 	.byte	0x04, 0x17
        /*000a*/ 	.short	(.L_665 - .L_664)
.L_664:
        /*000c*/ 	.word	0x00000000
        /*0010*/ 	.short	0x0001
        /*0012*/ 	.short	0x0008
        /*0014*/ 	.byte	0x00, 0xf0, 0x81, 0x0a


	//----- nvinfo : EIATTR_KPARAM_INFO
	.align		4
.L_665:
        /*0018*/ 	.byte	0x04, 0x17
        /*001a*/ 	.short	(.L_667 - .L_666)
.L_666:
        /*001c*/ 	.word	0x00000000
        /*0020*/ 	.short	0x0000
        /*0022*/ 	.short	0x0000
        /*0024*/ 	.byte	0x00, 0xf0, 0x11, 0x00


	//----- nvinfo : EIATTR_SPARSE_MMA_MASK
	.align		4
.L_667:
        /*0028*/ 	.byte	0x03, 0x50
        /*002a*/ 	.short	0x0000


	//----- nvinfo : EIATTR_MAXREG_COUNT
	.align		4
        /*002c*/ 	.byte	0x03, 0x1b
        /*002e*/ 	.short	0x0080


	//----- nvinfo : EIATTR_EXTERNS
	.align		4
        /*0030*/ 	.byte	0x04, 0x0f
        /*0032*/ 	.short	(.L_669 - .L_668)


	//   ....[0]....
	.align		4
.L_668:
        /*0034*/ 	.word	index@(__assertfail)


	//----- nvinfo : EIATTR_MERCURY_ISA_VERSION
	.align		4
.L_669:
        /*0038*/ 	.byte	0x03, 0x5f
        /*003a*/ 	.short	0x0101


	//----- nvinfo : EIATTR_VRC_CTA_INIT_COUNT
	.align		4
        /*003c*/ 	.byte	0x02, 0x4a
	.zero		1
	.zero		1


	//----- nvinfo : EIATTR_SYSCALL_OFFSETS
	.align		4
        /*0040*/ 	.byte	0x04, 0x46
        /*0042*/ 	.short	(.L_671 - .L_670)


	//   ....[0]....
.L_670:
        /*0044*/ 	.word	0x000024a0


	//   ....[1]....
        /*0048*/ 	.word	0x00003310


	//   ....[2]....
        /*004c*/ 	.word	0x000040f0


	//   ....[3]....
        /*0050*/ 	.word	0x000066b0


	//   ....[4]....
        /*0054*/ 	.word	0x00007520


	//   ....[5]....
        /*0058*/ 	.word	0x00008160


	//   ....[6]....
        /*005c*/ 	.word	0x0000a830


	//   ....[7]....
        /*0060*/ 	.word	0x0000b6a0


	//   ....[8]....
        /*0064*/ 	.word	0x0000c2e0


	//   ....[9]....
        /*0068*/ 	.word	0x0000e9d0


	//   ....[10]....
        /*006c*/ 	.word	0x0000f840


	//   ....[11]....
        /*0070*/ 	.word	0x00010450


	//----- nvinfo : EIATTR_EXIT_INSTR_OFFSETS
	.align		4
.L_671:
        /*0074*/ 	.byte	0x04, 0x1c
        /*0076*/ 	.short	(.L_673 - .L_672)


	//   ....[0]....
.L_672:
        /*0078*/ 	.word	0x0000c590


	//   ....[1]....
        /*007c*/ 	.word	0x0000f9d0


	//   ....[2]....
        /*0080*/ 	.word	0x0000fa10


	//   ....[3]....
        /*0084*/ 	.word	0x0000faa0


	//   ....[4]....
        /*0088*/ 	.word	0x0000fad0


	//   ....[5]....
        /*008c*/ 	.word	0x0000fb00


	//   ....[6]....
        /*0090*/ 	.word	0x0000fb80


	//   ....[7]....
        /*0094*/ 	.word	0x0000fbb0


	//   ....[8]....
        /*0098*/ 	.word	0x0000fc40


	//   ....[9]....
        /*009c*/ 	.word	0x0000fc80


	//   ....[10]....
        /*00a0*/ 	.word	0x0000fcc0


	//   ....[11]....
        /*00a4*/ 	.word	0x0000fd90


	//   ....[12]....
        /*00a8*/ 	.word	0x0000fef0


	//   ....[13]....
        /*00ac*/ 	.word	0x00010050


	//   ....[14]....
        /*00b0*/ 	.word	0x000101a0


	//   ....[15]....
        /*00b4*/ 	.word	0x000101d0


	//   ....[16]....
        /*00b8*/ 	.word	0x00010200


	//   ....[17]....
        /*00bc*/ 	.word	0x000102a0


	//   ....[18]....
        /*00c0*/ 	.word	0x000102f0


	//   ....[19]....
        /*00c4*/ 	.word	0x00010460


	//   ....[20]....
        /*00c8*/ 	.word	0x00010560


	//   ....[21]....
        /*00cc*/ 	.word	0x00010690


	//   ....[22]....
        /*00d0*/ 	.word	0x000106c0


	//----- nvinfo : EIATTR_MAX_THREADS
	.align		4
.L_673:
        /*00d4*/ 	.byte	0x04, 0x05
        /*00d6*/ 	.short	(.L_675 - .L_674)
.L_674:
        /*00d8*/ 	.word	0x00000080
        /*00dc*/ 	.word	0x00000001
        /*00e0*/ 	.word	0x00000001


	//----- nvinfo : EIATTR_CRS_STACK_SIZE
	.align		4
.L_675:
        /*00e4*/ 	.byte	0x04, 0x1e
        /*00e6*/ 	.short	(.L_677 - .L_676)
.L_676:
        /*00e8*/ 	.word	0x00000000


	//----- nvinfo : EIATTR_CBANK_PARAM_SIZE
	.align		4
.L_677:
        /*00ec*/ 	.byte	0x03, 0x19
        /*00ee*/ 	.short	0x02a8


	//----- nvinfo : EIATTR_PARAM_CBANK
	.align		4
        /*00f0*/ 	.byte	0x04, 0x0a
        /*00f2*/ 	.short	(.L_679 - .L_678)
	.align		4
.L_678:
        /*00f4*/ 	.word	index@(.nv.constant0._ZN2at6native18elementwise_kernelILi128ELi4EZNS0_15gpu_kernel_implIZZZNS0_68_GLOBAL__N__08176361_30_ActivationHardsigmoidKernel_cu_1520ed90_309927hardsigmoid_backward_kernelERNS_18TensorIteratorBaseEENKUlvE_clEvENKUlvE0_clEvEUlffE_EEvS5_RKT_EUliE_EEviT1_)
        /*00f8*/ 	.short	0x0380
        /*00fa*/ 	.short	0x02a8


	//----- nvinfo : EIATTR_SW_WAR
	.align		4
.L_679:
        /*00fc*/ 	.byte	0x04, 0x36
        /*00fe*/ 	.short	(.L_681 - .L_680)
.L_680:
        /*0100*/ 	.word	0x00000008
.L_681:


//--------------------- .nv.info._ZN2at6native27unrolled_elementwise_kernelIZZZNS0_68_GLOBAL__N__08176361_30_ActivationHardsigmoidKernel_cu_1520ed90_309927hardsigmoid_backward_kernelERNS_18TensorIteratorBaseEENKUlvE_clEvENKUlvE0_clEvEUlffE_St5arrayIPcLm3EELi4E23TrivialOffsetCalculatorILi2EjESB_ILi1EjENS0_6memory12LoadWithCastILi2EEENSE_13StoreWithCastILi1EEEEEviT_T0_T2_T3_T4_T5_ --------------------------
	.section	.nv.info._ZN2at6native27unrolled_elementwise_kernelIZZZNS0_68_GLOBAL__N__08176361_30_ActivationHardsigmoidKernel_cu_1520ed90_309927hardsigmoid_backward_kernelERNS_18TensorIteratorBaseEENKUlvE_clEvENKUlvE0_clEvEUlffE_St5arrayIPcLm3EELi4E23TrivialOffsetCalculatorILi2EjESB_ILi1EjENS0_6memory12LoadWithCastILi2EEENSE_13StoreWithCastILi1EEEEEviT_T0_T2_T3_T4_T5_,"",@"SHT_CUDA_INFO"
	.sectionflags	@""
	.align	4


	//----- nvinfo : EIATTR_CUDA_API_VERSION
	.align		4
        /*0000*/ 	.byte	0x04, 0x37
        /*0002*/ 	.short	(.L_683 - .L_682)
.L_682:
        /*0004*/ 	.word	0x00000082


	//----- nvinfo : EIATTR_KPARAM_INFO
	.align		4
.L_683:
        /*0008*/ 	.byte	0x04, 0x17
        /*000a*/ 	.short	(.L_685 - .L_684)
.L_684:
        /*000c*/ 	.word	0x00000000
        /*0010*/ 	.short	0x0006
        /*0012*/ 	.short	0x0048
        /*0014*/ 	.byte	0x00, 0xf0, 0x21, 0x00


	//----- nvinfo : EIATTR_KPARAM_INFO
	.align		4
.L_685:
        /*0018*/ 	.byte	0x04, 0x17
        /*001a*/ 	.short	(.L_687 - .L_686)
.L_686:
        /*001c*/ 	.word	0x00000000
        /*0020*/ 	.short	0x0005
        /*0022*/ 	.short	0x003c
        /*0024*/ 	.byte	0x00, 0xf0, 0x31, 0x00


	//----- nvinfo : EIATTR_KPARAM_INFO
	.align		4
.L_687:
        /*0028*/ 	.byte	0x04, 0x17
        /*002a*/ 	.short	(.L_689 - .L_688)
.L_688:
        /*002c*/ 	.word	0x00000000
        /*0030*/ 	.short	0x0004
        /*0032*/ 	.short	0x0039
        /*0034*/ 	.byte	0x00, 0xf0, 0x05, 0x00


	//----- nvinfo : EIATTR_KPARAM_INFO
	.align		4
.L_689:
        /*0038*/ 	.byte	0x04, 0x17
        /*003a*/ 	.short	(.L_691 - .L_690)
.L_690:
        /*003c*/ 	.word	0x00000000
        /*0040*/ 	.short	0x0003
        /*0042*/ 	.short	0x0038
        /*0044*/ 	.byte	0x00, 0xf0, 0x05, 0x00


	//----- nvinfo : EIATTR_KPARAM_INFO
	.align		4
.L_691:
        /*0048*/ 	.byte	0x04, 0x17
        /*004a*/ 	.short	(.L_693 - .L_692)
.L_692:
        /*004c*/ 	.word	0x00000000
        /*0050*/ 	.short	0x0002
        /*0052*/ 	.short	0x0020
        /*0054*/ 	.byte	0x00, 0xf0, 0x61, 0x00


	//----- nvinfo : EIATTR_KPARAM_INFO
	.align		4
.L_693:
        /*0058*/ 	.byte	0x04, 0x17
        /*005a*/ 	.short	(.L_695 - .L_694)
.L_694:
        /*005c*/ 	.word	0x00000000
        /*0060*/ 	.short	0x0001
        /*0062*/ 	.short	0x0008
        /*0064*/ 	.byte	0x00, 0xf0, 0x61, 0x00


	//----- nvinfo : EIATTR_KPARAM_INFO
	.align		4
.L_695:
        /*0068*/ 	.byte	0x04, 0x17
        /*006a*/ 	.short	(.L_697 - .L_696)
.L_696:
        /*006c*/ 	.word	0x00000000
        /*0070*/ 	.short	0x0000
        /*0072*/ 	.short	0x0000
        /*0074*/ 	.byte	0x00, 0xf0, 0x11, 0x00


	//----- nvinfo : EIATTR_SPARSE_MMA_MASK
	.align		4
.L_697:
        /*0078*/ 	.byte	0x03, 0x50
        /*007a*/ 	.short	0x0000


	//----- nvinfo : EIATTR_MAXREG_COUNT
	.align		4
        /*007c*/ 	.byte	0x03, 0x1b
        /*007e*/ 	.short	0x00ff


	//----- nvinfo : EIATTR_EXTERNS
	.align		4
        /*0080*/ 	.byte	0x04, 0x0f
        /*0082*/ 	.short	(.L_699 - .L_698)


	//   ....[0]....
	.align		4
.L_698:
        /*0084*/ 	.word	index@(__assertfail)


	//----- nvinfo : EIATTR_MERCURY_ISA_VERSION
	.align		4
.L_699:
        /*0088*/ 	.byte	0x03, 0x5f
        /*008a*/ 	.short	0x0101


	//----- nvinfo : EIATTR_VRC_CTA_INIT_COUNT
	.align		4
        /*008c*/ 	.byte	0x02, 0x4a
	.zero		1
	.zero		1


	//----- nvinfo : EIATTR_SYSCALL_OFFSETS
	.align		4
        /*0090*/ 	.byte	0x04, 0x46
        /*0092*/ 	.short	(.L_701 - .L_700)


	//   ....[0]....
.L_700:
        /*0094*/ 	.word	0x00000e80


	//   ....[1]....
        /*0098*/ 	.word	0x00001d10


	//   ....[2]....
        /*009c*/ 	.word	0x00002ca0


	//   ....[3]....
        /*00a0*/ 	.word	0x00003b40


	//   ....[4]....
        /*00a4*/ 	.word	0x00004a70


	//   ....[5]....
        /*00a8*/ 	.word	0x00005920


	//   ....[6]....
        /*00ac*/ 	.word	0x00006850


	//   ....[7]....
        /*00b0*/ 	.word	0x00007700


	//   ....[8]....
        /*00b4*/ 	.word	0x00008570


	//   ....[9]....
        /*00b8*/ 	.word	0x000092c0


	//   ....[10]....
        /*00bc*/ 	.word	0x0000a140


	//   ....[11]....
        /*00c0*/ 	.word	0x0000afa0


	//----- nvinfo : EIATTR_EXIT_INSTR_OFFSETS
	.align		4
.L_701:
        /*00c4*/ 	.byte	0x04, 0x1c
        /*00c6*/ 	.short	(.L_703 - .L_702)


	//   ....[0]....
.L_702:
        /*00c8*/ 	.word	0x0000a3e0


	//   ....[1]....
        /*00cc*/ 	.word	0x0000a520


	//   ....[2]....
        /*00d0*/ 	.word	0x0000a560


	//   ....[3]....
        /*00d4*/ 	.word	0x0000a5f0


	//   ....[4]....
        /*00d8*/ 	.word	0x0000a620


	//   ....[5]....
        /*00dc*/ 	.word	0x0000a650


	//   ....[6]....
        /*00e0*/ 	.word	0x0000a6d0


	//   ....[7]....
        /*00e4*/ 	.word	0x0000a700


	//   ....[8]....
        /*00e8*/ 	.word	0x0000a790


	//   ....[9]....
        /*00ec*/ 	.word	0x0000a7d0


	//   ....[10]....
        /*00f0*/ 	.word	0x0000a810


	//   ....[11]....
        /*00f4*/ 	.word	0x0000a8e0


	//   ....[12]....
        /*00f8*/ 	.word	0x0000aa40


	//   ....[13]....
        /*00fc*/ 	.word	0x0000aba0


	//   ....[14]....
        /*0100*/ 	.word	0x0000acf0


	//   ....[15]....
        /*0104*/ 	.word	0x0000ad20


	//   ....[16]....
        /*0108*/ 	.word	0x0000ad50


	//   ....[17]....
        /*010c*/ 	.word	0x0000adf0


	//   ....[18]....
        /*0110*/ 	.word	0x0000ae40


	//   ....[19]....
        /*0114*/ 	.word	0x0000afb0


	//   ....[20]....
        /*0118*/ 	.word	0x0000b0b0


	//   ....[21]....
        /*011c*/ 	.word	0x0000b1e0


	//   ....[22]....
        /*0120*/ 	.word	0x0000b210


	//----- nvinfo : EIATTR_MAX_THREADS
	.align		4
.L_703:
        /*0124*/ 	.byte	0x04, 0x05
        /*0126*/ 	.short	(.L_705 - .L_704)
.L_704:
        /*0128*/ 	.word	0x00000080
        /*012c*/ 	.word	0x00000001
        /*0130*/ 	.word	0x00000001


	//----- nvinfo : EIATTR_CRS_STACK_SIZE
	.align		4
.L_705:
        /*0134*/ 	.byte	0x04, 0x1e
        /*0136*/ 	.short	(.L_707 - .L_706)
.L_706:
        /*0138*/ 	.word	0x00000000


	//----- nvinfo : EIATTR_CBANK_PARAM_SIZE
	.align		4
.L_707:
        /*013c*/ 	.byte	0x03, 0x19
        /*013e*/ 	.short	0x0050


	//----- nvinfo : EIATTR_PARAM_CBANK
	.align		4
        /*0140*/ 	.byte	0x04, 0x0a
        /*0142*/ 	.short	(.L_709 - .L_708)
	.align		4
.L_708:
        /*0144*/ 	.word	index@(.nv.constant0._ZN2at6native27unrolled_elementwise_kernelIZZZNS0_68_GLOBAL__N__08176361_30_ActivationHardsigmoidKernel_cu_1520ed90_309927hardsigmoid_backward_kernelERNS_18TensorIteratorBaseEENKUlvE_clEvENKUlvE0_clEvEUlffE_St5arrayIPcLm3EELi4E23TrivialOffsetCalculatorILi2EjESB_ILi1EjENS0_6memory12LoadWithCastILi2EEENSE_13StoreWithCastILi1EEEEEviT_T0_T2_T3_T4_T5_)
        /*0148*/ 	.short	0x0380
        /*014a*/ 	.short	0x0050


	//----- nvinfo : EIATTR_SW_WAR
	.align		4
.L_709:
        /*014c*/ 	.byte	0x04, 0x36
        /*014e*/ 	.short	(.L_711 - .L_710)
.L_710:
        /*0150*/ 	.word	0x00000008
.L_711:


//--------------------- .nv.info._ZN2at6native18elementwise_kernelILi128ELi2EZNS0_22gpu_kernel_impl_nocastIZZZNS0_68_GLOBAL__N__08176361_30_ActivationHardsigmoidKernel_cu_1520ed90_309927hardsigmoid_backward_kernelERNS_18TensorIteratorBaseEENKUlvE_clEvENKUlvE0_clEvEUlffE_EEvS5_RKT_EUliE_EEviT1_ --------------------------
	.section	.nv.info._ZN2at6native18elementwise_kernelILi128ELi2EZNS0_22gpu_kernel_impl_nocastIZZZNS0_68_GLOBAL__N__08176361_30_ActivationHardsigmoidKernel_cu_1520ed90_309927hardsigmoid_backward_kernelERNS_18TensorIteratorBaseEENKUlvE_clEvENKUlvE0_clEvEUlffE_EEvS5_RKT_EUliE_EEviT1_,"",@"SHT_CUDA_INFO"
	.sectionflags	@""
	.align	4


	//----- nvinfo : EIATTR_CUDA_API_VERSION
	.align		4
        /*0000*/ 	.byte	0x04, 0x37
        /*0002*/ 	.short	(.L_713 - .L_712)
.L_712:
        /*0004*/ 	.word	0x00000082


	//----- nvinfo : EIATTR_KPARAM_INFO
	.align		4
.L_713:
        /*0008*/ 	.byte	0x04, 0x17
        /*000a*/ 	.short	(.L_715 - .L_714)
.L_714:
        /*000c*/ 	.word	0x00000000
        /*0010*/ 	.short	0x0001
        /*0012*/ 	.short	0x0008
        /*0014*/ 	.byte	0x00, 0xf0, 0x61, 0x0a


	//----- nvinfo : EIATTR_KPARAM_INFO
	.align		4
.L_715:
        /*0018*/ 	.byte	0x04, 0x17
        /*001a*/ 	.short	(.L_717 - .L_716)
.L_716:
        /*001c*/ 	.word	0x00000000
        /*0020*/ 	.short	0x0000
        /*0022*/ 	.short	0x0000
        /*0024*/ 	.byte	0x00, 0xf0, 0x11, 0x00


	//----- nvinfo : EIATTR_SPARSE_MMA_MASK
	.align		4
.L_717:
        /*0028*/ 	.byte	0x03, 0x50
        /*002a*/ 	.short	0x0000


	//----- nvinfo : EIATTR_MAXREG_COUNT
	.align		4
        /*002c*/ 	.byte	0x03, 0x1b
        /*002e*/ 	.short	0x0080


	//----- nvinfo : EIATTR_MERCURY_ISA_VERSION
	.align		4
        /*0030*/ 	.byte	0x03, 0x5f
        /*0032*/ 	.short	0x0101


	//----- nvinfo : EIATTR_VRC_CTA_INIT_COUNT
	.align		4
        /*0034*/ 	.byte	0x02, 0x4a
	.zero		1
	.zero		1


	//----- nvinfo : EIATTR_EXIT_INSTR_OFFSETS
	.align		4
        /*0038*/ 	.byte	0x04, 0x1c
        /*003a*/ 	.short	(.L_719 - .L_718)


	//   ....[0]....
.L_718:
        /*003c*/ 	.word	0x00000190


	//   ....[1]....
        /*0040*/ 	.word	0x00000230


	//   ....[2]....
        /*0044*/ 	.word	0x00001980


	//   ....[3]....
        /*0048*/ 	.word	0x00003030


	//----- nvinfo : EIATTR_MAX_THREADS
	.align		4
.L_719:
        /*004c*/ 	.byte	0x04, 0x05
        /*004e*/ 	.short	(.L_721 - .L_720)
.L_720:
        /*0050*/ 	.word	0x00000080
        /*0054*/ 	.word	0x00000001
        /*0058*/ 	.word	0x00000001


	//----- nvinfo : EIATTR_CRS_STACK_SIZE
	.align		4
.L_721:
        /*005c*/ 	.byte	0x04, 0x1e
        /*005e*/ 	.short	(.L_723 - .L_722)
.L_722:
        /*0060*/ 	.word	0x00000000


	//----- nvinfo : EIATTR_CBANK_PARAM_SIZE
	.align		4
.L_723:
        /*0064*/ 	.byte	0x03, 0x19
        /*0066*/ 	.short	0x02a0


	//----- nvinfo : EIATTR_PARAM_CBANK
	.align		4
        /*0068*/ 	.byte	0x04, 0x0a
        /*006a*/ 	.short	(.L_725 - .L_724)
	.align		4
.L_724:
        /*006c*/ 	.word	index@(.nv.constant0._ZN2at6native18elementwise_kernelILi128ELi2EZNS0_22gpu_kernel_impl_nocastIZZZNS0_68_GLOBAL__N__08176361_30_ActivationHardsigmoidKernel_cu_1520ed90_309927hardsigmoid_backward_kernelERNS_18TensorIteratorBaseEENKUlvE_clEvENKUlvE0_clEvEUlffE_EEvS5_RKT_EUliE_EEviT1_)
        /*0070*/ 	.short	0x0380
        /*0072*/ 	.short	0x02a0


	//----- nvinfo : EIATTR_SW_WAR
	.align		4
.L_725:
        /*0074*/ 	.byte	0x04, 0x36
        /*0076*/ 	.short	(.L_727 - .L_726)
.L_726:
        /*0078*/ 	.word	0x00000008
.L_727:


//--------------------- .nv.info._ZN2at6native27unrolled_elementwise_kernelIZZZNS0_68_GLOBAL__N__08176361_30_ActivationHardsigmoidKernel_cu_1520ed90_309927hardsigmoid_backward_kernelERNS_18TensorIteratorBaseEENKUlvE_clEvENKUlvE0_clEvEUlffE_St5arrayIPcLm3EELi4E23TrivialOffsetCalculatorILi2EjESB_ILi1EjENS0_6memory15LoadWithoutCastENSE_16StoreWithoutCastEEEviT_T0_T2_T3_T4_T5_ --------------------------
	.section	.nv.info._ZN2at6native27unrolled_elementwise_kernelIZZZNS0_68_GLOBAL__N__08176361_30_ActivationHardsigmoidKernel_cu_1520ed90_309927hardsigmoid_backward_kernelERNS_18TensorIteratorBaseEENKUlvE_clEvENKUlvE0_clEvEUlffE_St5arrayIPcLm3EELi4E23TrivialOffsetCalculatorILi2EjESB_ILi1EjENS0_6memory15LoadWithoutCastENSE_16StoreWithoutCastEEEviT_T0_T2_T3_T4_T5_,"",@"SHT_CUDA_INFO"
	.sectionflags	@""
	.align	4


	//----- nvinfo : EIATTR_CUDA_API_VERSION
	.align		4
        /*0000*/ 	.byte	0x04, 0x37
        /*0002*/ 	.short	(.L_729 - .L_728)
.L_728:
        /*0004*/ 	.word	0x00000082


	//----- nvinfo : EIATTR_KPARAM_INFO
	.align		4
.L_729:
        /*0008*/ 	.byte	0x04, 0x17
        /*000a*/ 	.short	(.L_731 - .L_730)
.L_730:
        /*000c*/ 	.word	0x00000000
        /*0010*/ 	.short	0x0006
        /*0012*/ 	.short	0x003b
        /*0014*/ 	.byte	0x00, 0xf0, 0x05, 0x00


	//----- nvinfo : EIATTR_KPARAM_INFO
	.align		4
.L_731:
        /*0018*/ 	.byte	0x04, 0x17
        /*001a*/ 	.short	(.L_733 - .L_732)
.L_732:
        /*001c*/ 	.word	0x00000000
        /*0020*/ 	.short	0x0005
        /*0022*/ 	.short	0x003a
        /*0024*/ 	.byte	0x00, 0xf0, 0x05, 0x00


	//----- nvinfo : EIATTR_KPARAM_INFO
	.align		4
.L_733:
        /*0028*/ 	.byte	0x04, 0x17
        /*002a*/ 	.short	(.L_735 - .L_734)
.L_734:
        /*002c*/ 	.word	0x00000000
        /*0030*/ 	.short	0x0004
        /*0032*/ 	.short	0x0039
        /*0034*/ 	.byte	0x00, 0xf0, 0x05, 0x00


	//----- nvinfo : EIATTR_KPARAM_INFO
	.align		4
.L_735:
        /*0038*/ 	.byte	0x04, 0x17
        /*003a*/ 	.short	(.L_737 - .L_736)
.L_736:
        /*003c*/ 	.word	0x00000000
        /*0040*/ 	.short	0x0003
        /*0042*/ 	.short	0x0038
        /*0044*/ 	.byte	0x00, 0xf0, 0x05, 0x00


	//----- nvinfo : EIATTR_KPARAM_INFO
	.align		4
.L_737:
        /*0048*/ 	.byte	0x04, 0x17
        /*004a*/ 	.short	(.L_739 - .L_738)
.L_738:
        /*004c*/ 	.word	0x00000000
        /*0050*/ 	.short	0x0002
        /*0052*/ 	.short	0x0020
        /*0054*/ 	.byte	0x00, 0xf0, 0x61, 0x00


	//----- nvinfo : EIATTR_KPARAM_INFO
	.align		4
.L_739:
        /*0058*/ 	.byte	0x04, 0x17
        /*005a*/ 	.short	(.L_741 - .L_740)
.L_740:
        /*005c*/ 	.word	0x00000000
        /*0060*/ 	.short	0x0001
        /*0062*/ 	.short	0x0008
        /*0064*/ 	.byte	0x00, 0xf0, 0x61, 0x00


	//----- nvinfo : EIATTR_KPARAM_INFO
	.align		4
.L_741:
        /*0068*/ 	.byte	0x04, 0x17
        /*006a*/ 	.short	(.L_743 - .L_742)
.L_742:
        /*006c*/ 	.word	0x00000000
        /*0070*/ 	.short	0x0000
        /*0072*/ 	.short	0x0000
        /*0074*/ 	.byte	0x00, 0xf0, 0x11, 0x00


	//----- nvinfo : EIATTR_SPARSE_MMA_MASK
	.align		4
.L_743:
        /*0078*/ 	.byte	0x03, 0x50
        /*007a*/ 	.short	0x0000


	//----- nvinfo : EIATTR_MAXREG_COUNT
	.align		4
        /*007c*/ 	.byte	0x03, 0x1b
        /*007e*/ 	.short	0x00ff


	//----- nvinfo : EIATTR_MERCURY_ISA_VERSION
	.align		4
        /*0080*/ 	.byte	0x03, 0x5f
        /*0082*/ 	.short	0x0101


	//----- nvinfo : EIATTR_VRC_CTA_INIT_COUNT
	.align		4
        /*0084*/ 	.byte	0x02, 0x4a
	.zero		1
	.zero		1


	//----- nvinfo : EIATTR_EXIT_INSTR_OFFSETS
	.align		4
        /*0088*/ 	.byte	0x04, 0x1c
        /*008a*/ 	.short	(.L_745 - .L_744)


	//   ....[0]....
.L_744:
        /*008c*/ 	.word	0x00000580


	//   ....[1]....
        /*0090*/ 	.word	0x000005d0


	//----- nvinfo : EIATTR_MAX_THREADS
	.align		4
.L_745:
        /*0094*/ 	.byte	0x04, 0x05
        /*0096*/ 	.short	(.L_747 - .L_746)
.L_746:
        /*0098*/ 	.word	0x00000080
        /*009c*/ 	.word	0x00000001
        /*00a0*/ 	.word	0x00000001


	//----- nvinfo : EIATTR_CRS_STACK_SIZE
	.align		4
.L_747:
        /*00a4*/ 	.byte	0x04, 0x1e
        /*00a6*/ 	.short	(.L_749 - .L_748)
.L_748:
        /*00a8*/ 	.word	0x00000000


	//----- nvinfo : EIATTR_CBANK_PARAM_SIZE
	.align		4
.L_749:
        /*00ac*/ 	.byte	0x03, 0x19
        /*00ae*/ 	.short	0x003c


	//----- nvinfo : EIATTR_PARAM_CBANK
	.align		4
        /*00b0*/ 	.byte	0x04, 0x0a
        /*00b2*/ 	.short	(.L_751 - .L_750)
	.align		4
.L_750:
        /*00b4*/ 	.word	index@(.nv.constant0._ZN2at6native27unrolled_elementwise_kernelIZZZNS0_68_GLOBAL__N__08176361_30_ActivationHardsigmoidKernel_cu_1520ed90_309927hardsigmoid_backward_kernelERNS_18TensorIteratorBaseEENKUlvE_clEvENKUlvE0_clEvEUlffE_St5arrayIPcLm3EELi4E23TrivialOffsetCalculatorILi2EjESB_ILi1EjENS0_6memory15LoadWithoutCastENSE_16StoreWithoutCastEEEviT_T0_T2_T3_T4_T5_)
        /*00b8*/ 	.short	0x0380
        /*00ba*/ 	.short	0x003c


	//----- nvinfo : EIATTR_SW_WAR
	.align		4
.L_751:
        /*00bc*/ 	.byte	0x04, 0x36
        /*00be*/ 	.short	(.L_753 - .L_752)
.L_752:
        /*00c0*/ 	.word	0x00000008
.L_753:


//--------------------- .nv.info._ZN2at6native29vectorized_elementwise_kernelILi2EZZZNS0_68_GLOBAL__N__08176361_30_ActivationHardsigmoidKernel_cu_1520ed90_309927hardsigmoid_backward_kernelERNS_18TensorIteratorBaseEENKUlvE_clEvENKUlvE0_clEvEUlffE_St5arrayIPcLm3EEEEviT0_T1_ --------------------------
	.section	.nv.info._ZN2at6native29vectorized_elementwise_kernelILi2EZZZNS0_68_GLOBAL__N__08176361_30_ActivationHardsigmoidKernel_cu_1520ed90_309927hardsigmoid_backward_kernelERNS_18TensorIteratorBaseEENKUlvE_clEvENKUlvE0_clEvEUlffE_St5arrayIPcLm3EEEEviT0_T1_,"",@"SHT_CUDA_INFO"
	.sectionflags	@""
	.align	4


	//----- nvinfo : EIATTR_CUDA_API_VERSION
	.align		4
        /*0000*/ 	.byte	0x04, 0x37
        /*0002*/ 	.short	(.L_755 - .L_754)
.L_754:
        /*0004*/ 	.word	0x00000082


	//----- nvinfo : EIATTR_KPARAM_INFO
	.align		4
.L_755:
        /*0008*/ 	.byte	0x04, 0x17
        /*000a*/ 	.short	(.L_757 - .L_756)
.L_756:
        /*000c*/ 	.word	0x00000000
        /*0010*/ 	.short	0x0002
        /*0012*/ 	.short	0x0020
        /*0014*/ 	.byte	0x00, 0xf0, 0x61, 0x00


	//----- nvinfo : EIATTR_KPARAM_INFO
	.align		4
.L_757:
        /*0018*/ 	.byte	0x04, 0x17
        /*001a*/ 	.short	(.L_759 - .L_758)
.L_758:
        /*001c*/ 	.word	0x00000000
        /*0020*/ 	.short	0x0001
        /*0022*/ 	.short	0x0008
        /*0024*/ 	.byte	0x00, 0xf0, 0x61, 0x00


	//----- nvinfo : EIATTR_KPARAM_INFO
	.align		4
.L_759:
        /*0028*/ 	.byte	0x04, 0x17
        /*002a*/ 	.short	(.L_761 - .L_760)
.L_760:
        /*002c*/ 	.word	0x00000000
        /*0030*/ 	.short	0x0000
        /*0032*/ 	.short	0x0000
        /*0034*/ 	.byte	0x00, 0xf0, 0x11, 0x00


	//----- nvinfo : EIATTR_SPARSE_MMA_MASK
	.align		4
.L_761:
        /*0038*/ 	.byte	0x03, 0x50
        /*003a*/ 	.short	0x0000


	//----- nvinfo : EIATTR_MAXREG_COUNT
	.align		4
        /*003c*/ 	.byte	0x03, 0x1b
        /*003e*/ 	.short	0x00ff


	//----- nvinfo : EIATTR_MERCURY_ISA_VERSION
	.align		4
        /*0040*/ 	.byte	0x03, 0x5f
        /*0042*/ 	.short	0x0101


	//----- nvinfo : EIATTR_VRC_CTA_INIT_COUNT
	.align		4
        /*0044*/ 	.byte	0x02, 0x4a
	.zero		1
	.zero		1


	//----- nvinfo : EIATTR_EXIT_INSTR_OFFSETS
	.align		4
        /*0048*/ 	.byte	0x04, 0x1c
        /*004a*/ 	.short	(.L_763 - .L_762)


	//   ....[0]....
.L_762:
        /*004c*/ 	.word	0x00000af0


	//   ....[1]....
        /*0050*/ 	.word	0x00000b40


	//   ....[2]....
        /*0054*/ 	.word	0x00000e30


	//----- nvinfo : EIATTR_MAX_THREADS
	.align		4
.L_763:
        /*0058*/ 	.byte	0x04, 0x05
        /*005a*/ 	.short	(.L_765 - .L_764)
.L_764:
        /*005c*/ 	.word	0x00000080
        /*0060*/ 	.word	0x00000001
        /*0064*/ 	.word	0x00000001


	//----- nvinfo : EIATTR_CRS_STACK_SIZE
	.align		4
.L_765:
        /*0068*/ 	.byte	0x04, 0x1e
        /*006a*/ 	.short	(.L_767 - .L_766)
.L_766:
        /*006c*/ 	.word	0x00000000


	//----- nvinfo : EIATTR_CBANK_PARAM_SIZE
	.align		4
.L_767:
        /*0070*/ 	.byte	0x03, 0x19
        /*0072*/ 	.short	0x0038


	//----- nvinfo : EIATTR_PARAM_CBANK
	.align		4
        /*0074*/ 	.byte	0x04, 0x0a
        /*0076*/ 	.short	(.L_769 - .L_768)
	.align		4
.L_768:
        /*0078*/ 	.word	index@(.nv.constant0._ZN2at6native29vectorized_elementwise_kernelILi2EZZZNS0_68_GLOBAL__N__08176361_30_ActivationHardsigmoidKernel_cu_1520ed90_309927hardsigmoid_backward_kernelERNS_18TensorIteratorBaseEENKUlvE_clEvENKUlvE0_clEvEUlffE_St5arrayIPcLm3EEEEviT0_T1_)
        /*007c*/ 	.short	0x0380
        /*007e*/ 	.short	0x0038


	//----- nvinfo : EIATTR_SW_WAR
	.align		4
.L_769:
        /*0080*/ 	.byte	0x04, 0x36
        /*0082*/ 	.short	(.L_771 - .L_770)
.L_770:
        /*0084*/ 	.word	0x00000008
.L_771:


//--------------------- .nv.info._ZN2at6native29vectorized_elementwise_kernelILi4EZZZNS0_68_GLOBAL__N__08176361_30_ActivationHardsigmoidKernel_cu_1520ed90_309927hardsigmoid_backward_kernelERNS_18TensorIteratorBaseEENKUlvE_clEvENKUlvE0_clEvEUlffE_St5arrayIPcLm3EEEEviT0_T1_ --------------------------
	.section	.nv.info._ZN2at6native29vectorized_elementwise_kernelILi4EZZZNS0_68_GLOBAL__N__08176361_30_ActivationHardsigmoidKernel_cu_1520ed90_309927hardsigmoid_backward_kernelERNS_18TensorIteratorBaseEENKUlvE_clEvENKUlvE0_clEvEUlffE_St5arrayIPcLm3EEEEviT0_T1_,"",@"SHT_CUDA_INFO"
	.sectionflags	@""
	.align	4


	//----- nvinfo : EIATTR_CUDA_API_VERSION
	.align		4
        /*0000*/ 	.byte	0x04, 0x37
        /*0002*/ 	.short	(.L_773 - .L_772)
.L_772:
        /*0004*/ 	.word	0x00000082


	//----- nvinfo : EIATTR_KPARAM_INFO
	.align		4
.L_773:
        /*0008*/ 	.byte	0x04, 0x17
        /*000a*/ 	.short	(.L_775 - .L_774)
.L_774:
        /*000c*/ 	.word	0x00000000
        /*0010*/ 	.short	0x0002
        /*0012*/ 	.short	0x0020
        /*0014*/ 	.byte	0x00, 0xf0, 0x61, 0x00


	//----- nvinfo : EIATTR_KPARAM_INFO
	.align		4
.L_775:
        /*0018*/ 	.byte	0x04, 0x17
        /*001a*/ 	.short	(.L_777 - .L_776)
.L_776:
        /*001c*/ 	.word	0x00000000
        /*0020*/ 	.short	0x0001
        /*0022*/ 	.short	0x0008
        /*0024*/ 	.byte	0x00, 0xf0, 0x61, 0x00


	//----- nvinfo : EIATTR_KPARAM_INFO
	.align		4
.L_777:
        /*0028*/ 	.byte	0x04, 0x17
        /*002a*/ 	.short	(.L_779 - .L_778)
.L_778:
        /*002c*/ 	.word	0x00000000
        /*0030*/ 	.short	0x0000
        /*0032*/ 	.short	0x0000
        /*0034*/ 	.byte	0x00, 0xf0, 0x11, 0x00


	//----- nvinfo : EIATTR_SPARSE_MMA_MASK
	.align		4
.L_779:
        /*0038*/ 	.byte	0x03, 0x50
        /*003a*/ 	.short	0x0000


	//----- nvinfo : EIATTR_MAXREG_COUNT
	.align		4
        /*003c*/ 	.byte	0x03, 0x1b
        /*003e*/ 	.short	0x00ff


	//----- nvinfo : EIATTR_MERCURY_ISA_VERSION
	.align		4
        /*0040*/ 	.byte	0x03, 0x5f
        /*0042*/ 	.short	0x0101


	//----- nvinfo : EIATTR_VRC_CTA_INIT_COUNT
	.align		4
        /*0044*/ 	.byte	0x02, 0x4a
	.zero		1
	.zero		1


	//----- nvinfo : EIATTR_EXIT_INSTR_OFFSETS
	.align		4
        /*0048*/ 	.byte	0x04, 0x1c
        /*004a*/ 	.short	(.L_781 - .L_780)


	//   ....[0]....
.L_780:
        /*004c*/ 	.word	0x00000af0


	//   ....[1]....
        /*0050*/ 	.word	0x00000b40


	//   ....[2]....
        /*0054*/ 	.word	0x00000dd0


	//----- nvinfo : EIATTR_MAX_THREADS
	.align		4
.L_781:
        /*0058*/ 	.byte	0x04, 0x05
        /*005a*/ 	.short	(.L_783 - .L_782)
.L_782:
        /*005c*/ 	.word	0x00000080
        /*0060*/ 	.word	0x00000001
        /*0064*/ 	.word	0x00000001


	//----- nvinfo : EIATTR_CRS_STACK_SIZE
	.align		4
.L_783:
        /*0068*/ 	.byte	0x04, 0x1e
        /*006a*/ 	.short	(.L_785 - .L_784)
.L_784:
        /*006c*/ 	.word	0x00000000


	//----- nvinfo : EIATTR_CBANK_PARAM_SIZE
	.align		4
.L_785:
        /*0070*/ 	.byte	0x03, 0x19
        /*0072*/ 	.short	0x0038


	//----- nvinfo : EIATTR_PARAM_CBANK
	.align		4
        /*0074*/ 	.byte	0x04, 0x0a
        /*0076*/ 	.short	(.L_787 - .L_786)
	.align		4
.L_786:
        /*0078*/ 	.word	index@(.nv.constant0._ZN2at6native29vectorized_elementwise_kernelILi4EZZZNS0_68_GLOBAL__N__08176361_30_ActivationHardsigmoidKernel_cu_1520ed90_309927hardsigmoid_backward_kernelERNS_18TensorIteratorBaseEENKUlvE_clEvENKUlvE0_clEvEUlffE_St5arrayIPcLm3EEEEviT0_T1_)
        /*007c*/ 	.short	0x0380
        /*007e*/ 	.short	0x0038


	//----- nvinfo : EIATTR_SW_WAR
	.align		4
.L_787:
        /*0080*/ 	.byte	0x04, 0x36
        /*0082*/ 	.short	(.L_789 - .L_788)
.L_788:
        /*0084*/ 	.word	0x00000008
.L_789:


//--------------------- .nv.info._ZN2at6native29vectorized_elementwise_kernelILi8EZZZNS0_68_GLOBAL__N__08176361_30_ActivationHardsigmoidKernel_cu_1520ed90_309927hardsigmoid_backward_kernelERNS_18TensorIteratorBaseEENKUlvE_clEvENKUlvE0_clEvEUlffE_St5arrayIPcLm3EEEEviT0_T1_ --------------------------
	.section	.nv.info._ZN2at6native29vectorized_elementwise_kernelILi8EZZZNS0_68_GLOBAL__N__08176361_30_ActivationHardsigmoidKernel_cu_1520ed90_309927hardsigmoid_backward_kernelERNS_18TensorIteratorBaseEENKUlvE_clEvENKUlvE0_clEvEUlffE_St5arrayIPcLm3EEEEviT0_T1_,"",@"SHT_CUDA_INFO"
	.sectionflags	@""
	.align	4


	//----- nvinfo : EIATTR_CUDA_API_VERSION
	.align		4
        /*0000*/ 	.byte	0x04, 0x37
        /*0002*/ 	.short	(.L_791 - .L_790)
.L_790:
        /*0004*/ 	.word	0x00000082


	//----- nvinfo : EIATTR_KPARAM_INFO
	.align		4
.L_791:
        /*0008*/ 	.byte	0x04, 0x17
        /*000a*/ 	.short	(.L_793 - .L_792)
.L_792:
        /*000c*/ 	.word	0x00000000
        /*0010*/ 	.short	0x0002
        /*0012*/ 	.short	0x0020
        /*0014*/ 	.byte	0x00, 0xf0, 0x61, 0x00


	//----- nvinfo : EIATTR_KPARAM_INFO
	.align		4
.L_793:
        /*0018*/ 	.byte	0x04, 0x17
        /*001a*/ 	.short	(.L_795 - .L_794)
.L_794:
        /*001c*/ 	.word	0x00000000
        /*0020*/ 	.short	0x0001
        /*0022*/ 	.short	0x0008
        /*0024*/ 	.byte	0x00, 0xf0, 0x61, 0x00


	//----- nvinfo : EIATTR_KPARAM_INFO
	.align		4
.L_795:
        /*0028*/ 	.byte	0x04, 0x17
        /*002a*/ 	.short	(.L_797 - .L_796)
.L_796:
        /*002c*/ 	.word	0x00000000
        /*0030*/ 	.short	0x0000
        /*0032*/ 	.short	0x0000
        /*0034*/ 	.byte	0x00, 0xf0, 0x11, 0x00


	//----- nvinfo : EIATTR_SPARSE_MMA_MASK
	.align		4
.L_797:
        /*0038*/ 	.byte	0x03, 0x50
        /*003a*/ 	.short	0x0000


	//----- nvinfo : EIATTR_MAXREG_COUNT
	.align		4
        /*003c*/ 	.byte	0x03, 0x1b
        /*003e*/ 	.short	0x00ff


	//----- nvinfo : EIATTR_MERCURY_ISA_VERSION
	.align		4
        /*0040*/ 	.byte	0x03, 0x5f
        /*0042*/ 	.short	0x0101


	//----- nvinfo : EIATTR_VRC_CTA_INIT_COUNT
	.align		4
        /*0044*/ 	.byte	0x02, 0x4a
	.zero		1
	.zero		1


	//----- nvinfo : EIATTR_EXIT_INSTR_OFFSETS
	.align		4
        /*0048*/ 	.byte	0x04, 0x1c
        /*004a*/ 	.short	(.L_799 - .L_798)


	//   ....[0]....
.L_798:
        /*004c*/ 	.word	0x00000010


	//----- nvinfo : EIATTR_MAX_THREADS
	.align		4
.L_799:
        /*0050*/ 	.byte	0x04, 0x05
        /*0052*/ 	.short	(.L_801 - .L_800)
.L_800:
        /*0054*/ 	.word	0x00000080
        /*0058*/ 	.word	0x00000001
        /*005c*/ 	.word	0x00000001


	//----- nvinfo : EIATTR_CBANK_PARAM_SIZE
	.align		4
.L_801:
        /*0060*/ 	.byte	0x03, 0x19
        /*0062*/ 	.short	0x0038


	//----- nvinfo : EIATTR_PARAM_CBANK
	.align		4
        /*0064*/ 	.byte	0x04, 0x0a
        /*0066*/ 	.short	(.L_803 - .L_802)
	.align		4
.L_802:
        /*0068*/ 	.word	index@(.nv.constant0._ZN2at6native29vectorized_elementwise_kernelILi8EZZZNS0_68_GLOBAL__N__08176361_30_ActivationHardsigmoidKernel_cu_1520ed90_309927hardsigmoid_backward_kernelERNS_18TensorIteratorBaseEENKUlvE_clEvENKUlvE0_clEvEUlffE_St5arrayIPcLm3EEEEviT0_T1_)
        /*006c*/ 	.short	0x0380
        /*006e*/ 	.short	0x0038


	//----- nvinfo : EIATTR_SW_WAR
	.align		4
.L_803:
        /*0070*/ 	.byte	0x04, 0x36
        /*0072*/ 	.short	(.L_805 - .L_804)
.L_804:
        /*0074*/ 	.word	0x00000008
.L_805:


//--------------------- .nv.info._ZN2at6native18elementwise_kernelILi128ELi4EZNS0_15gpu_kernel_implIZZZNS0_68_GLOBAL__N__08176361_30_ActivationHardsigmoidKernel_cu_1520ed90_309927hardsigmoid_backward_kernelERNS_18TensorIteratorBaseEENKUlvE_clEvENKUlvE_clEvEUlddE_EEvS5_RKT_EUliE_EEviT1_ --------------------------
	.section	.nv.info._ZN2at6native18elementwise_kernelILi128ELi4EZNS0_15gpu_kernel_implIZZZNS0_68_GLOBAL__N__08176361_30_ActivationHardsigmoidKernel_cu_1520ed90_309927hardsigmoid_backward_kernelERNS_18TensorIteratorBaseEENKUlvE_clEvENKUlvE_clEvEUlddE_EEvS5_RKT_EUliE_EEviT1_,"",@"SHT_CUDA_INFO"
	.sectionflags	@""
	.align	4


	//----- nvinfo : EIATTR_CUDA_API_VERSION
	.align		4
        /*0000*/ 	.byte	0x04, 0x37
        /*0002*/ 	.short	(.L_807 - .L_806)
.L_806:
        /*0004*/ 	.word	0x00000082


	//----- nvinfo : EIATTR_KPARAM_INFO
	.align		4
.L_807:
        /*0008*/ 	.byte	0x04, 0x17
        /*000a*/ 	.short	(.L_809 - .L_808)
.L_808:
        /*000c*/ 	.word	0x00000000
        /*0010*/ 	.short	0x0001
        /*0012*/ 	.short	0x0008
        /*0014*/ 	.byte	0x00, 0xf0, 0xc1, 0x0a


	//----- nvinfo : EIATTR_KPARAM_INFO
	.align		4
.L_809:
        /*0018*/ 	.byte	0x04, 0x17
        /*001a*/ 	.short	(.L_811 - .L_810)
.L_810:
        /*001c*/ 	.word	0x00000000
        /*0020*/ 	.short	0x0000
        /*0022*/ 	.short	0x0000
        /*0024*/ 	.byte	0x00, 0xf0, 0x11, 0x00


	//----- nvinfo : EIATTR_SPARSE_MMA_MASK
	.align		4
.L_811:
        /*0028*/ 	.byte	0x03, 0x50
        /*002a*/ 	.short	0x0000


	//----- nvinfo : EIATTR_MAXREG_COUNT
	.align		4
        /*002c*/ 	.byte	0x03, 0x1b
        /*002e*/ 	.short	0x0080


	//----- nvinfo : EIATTR_EXTERNS
	.align		4
        /*0030*/ 	.byte	0x04, 0x0f
        /*0032*/ 	.short	(.L_813 - .L_812)


	//   ....[0]....
	.align		4
.L_812:
        /*0034*/ 	.word	index@(__assertfail)


	//----- nvinfo : EIATTR_MERCURY_ISA_VERSION
	.align		4
.L_813:
        /*0038*/ 	.byte	0x03, 0x5f
        /*003a*/ 	.short	0x0101


	//----- nvinfo : EIATTR_VRC_CTA_INIT_COUNT
	.align		4
        /*003c*/ 	.byte	0x02, 0x4a
	.zero		1
	.zero		1


	//----- nvinfo : EIATTR_SYSCALL_OFFSETS
	.align		4
        /*0040*/ 	.byte	0x04, 0x46
        /*0042*/ 	.short	(.L_815 - .L_814)


	//   ....[0]....
.L_814:
        /*0044*/ 	.word	0x000024d0


	//   ....[1]....
        /*0048*/ 	.word	0x000033b0


	//   ....[2]....
        /*004c*/ 	.word	0x00004700


	//   ....[3]....
        /*0050*/ 	.word	0x00006dc0


	//   ....[4]....
        /*0054*/ 	.word	0x00007ca0


	//   ....[5]....
        /*0058*/ 	.word	0x00008cf0


	//   ....[6]....
        /*005c*/ 	.word	0x0000b5e0


	//   ....[7]....
        /*0060*/ 	.word	0x0000c4c0


	//   ....[8]....
        /*0064*/ 	.word	0x0000d510


	//   ....[9]....
        /*0068*/ 	.word	0x0000fe20


	//   ....[10]....
        /*006c*/ 	.word	0x00010d00


	//   ....[11]....
        /*0070*/ 	.word	0x00011d30


	//----- nvinfo : EIATTR_EXIT_INSTR_OFFSETS
	.align		4
.L_815:
        /*0074*/ 	.byte	0x04, 0x1c
        /*0076*/ 	.short	(.L_817 - .L_816)


	//   ....[0]....
.L_816:
        /*0078*/ 	.word	0x0000d970


	//   ....[1]....
        /*007c*/ 	.word	0x00010f00


	//   ....[2]....
        /*0080*/ 	.word	0x00010f40


	//   ....[3]....
        /*0084*/ 	.word	0x00010fd0


	//   ....[4]....
        /*0088*/ 	.word	0x00011000


	//   ....[5]....
        /*008c*/ 	.word	0x00011030


	//   ....[6]....
        /*0090*/ 	.word	0x00011140


	//   ....[7]....
        /*0094*/ 	.word	0x00011200


	//   ....[8]....
        /*0098*/ 	.word	0x00011320


	//   ....[9]....
        /*009c*/ 	.word	0x000113f0


	//   ....[10]....
        /*00a0*/ 	.word	0x00011410


	//   ....[11]....
        /*00a4*/ 	.word	0x000114e0


	//   ....[12]....
        /*00a8*/ 	.word	0x000116d0


	//   ....[13]....
        /*00ac*/ 	.word	0x000118c0


	//   ....[14]....
        /*00b0*/ 	.word	0x00011aa0


	//   ....[15]....
        /*00b4*/ 	.word	0x00011ad0


	//   ....[16]....
        /*00b8*/ 	.word	0x00011b00


	//   ....[17]....
        /*00bc*/ 	.word	0x00011ba0


	//   ....[18]....
        /*00c0*/ 	.word	0x00011bd0


	//   ....[19]....
        /*00c4*/ 	.word	0x00011d40


	//   ....[20]....
        /*00c8*/ 	.word	0x00011ed0


	//   ....[21]....
        /*00cc*/ 	.word	0x00012090


	//   ....[22]....
        /*00d0*/ 	.word	0x00012150


	//----- nvinfo : EIATTR_MAX_THREADS
	.align		4
.L_817:
        /*00d4*/ 	.byte	0x04, 0x05
        /*00d6*/ 	.short	(.L_819 - .L_818)
.L_818:
        /*00d8*/ 	.word	0x00000080
        /*00dc*/ 	.word	0x00000001
        /*00e0*/ 	.word	0x00000001


	//----- nvinfo : EIATTR_CRS_STACK_SIZE
	.align		4
.L_819:
        /*00e4*/ 	.byte	0x04, 0x1e
        /*00e6*/ 	.short	(.L_821 - .L_820)
.L_820:
        /*00e8*/ 	.word	0x00000000


	//----- nvinfo : EIATTR_CBANK_PARAM_SIZE
	.align		4
.L_821:
        /*00ec*/ 	.byte	0x03, 0x19
        /*00ee*/ 	.short	0x02b8


	//----- nvinfo : EIATTR_PARAM_CBANK
	.align		4
        /*00f0*/ 	.byte	0x04, 0x0a
        /*00f2*/ 	.short	(.L_823 - .L_822)
	.align		4
.L_822:
        /*00f4*/ 	.word	index@(.nv.constant0._ZN2at6native18elementwise_kernelILi128ELi4EZNS0_15gpu_kernel_implIZZZNS0_68_GLOBAL__N__08176361_30_ActivationHardsigmoidKernel_cu_1520ed90_309927hardsigmoid_backward_kernelERNS_18TensorIteratorBaseEENKUlvE_clEvENKUlvE_clEvEUlddE_EEvS5_RKT_EUliE_EEviT1_)
        /*00f8*/ 	.short	0x0380
        /*00fa*/ 	.short	0x02b8


	//----- nvinfo : EIATTR_SW_WAR
	.align		4
.L_823:
        /*00fc*/ 	.byte	0x04, 0x36
        /*00fe*/ 	.short	(.L_825 - .L_824)
.L_824:
        /*0100*/ 	.word	0x00000008
.L_825:


//--------------------- .nv.info._ZN2at6native27unrolled_elementwise_kernelIZZZNS0_68_GLOBAL__N__08176361_30_ActivationHardsigmoidKernel_cu_1520ed90_309927hardsigmoid_backward_kernelERNS_18TensorIteratorBaseEENKUlvE_clEvENKUlvE_clEvEUlddE_St5arrayIPcLm3EELi4E23TrivialOffsetCalculatorILi2EjESB_ILi1EjENS0_6memory12LoadWithCastILi2EEENSE_13StoreWithCastILi1EEEEEviT_T0_T2_T3_T4_T5_ --------------------------
	.section	.nv.info._ZN2at6native27unrolled_elementwise_kernelIZZZNS0_68_GLOBAL__N__08176361_30_ActivationHardsigmoidKernel_cu_1520ed90_309927hardsigmoid_backward_kernelERNS_18TensorIteratorBaseEENKUlvE_clEvENKUlvE_clEvEUlddE_St5arrayIPcLm3EELi4E23TrivialOffsetCalculatorILi2EjESB_ILi1EjENS0_6memory12LoadWithCastILi2EEENSE_13StoreWithCastILi1EEEEEviT_T0_T2_T3_T4_T5_,"",@"SHT_CUDA_INFO"
	.sectionflags	@""
	.align	4


	//----- nvinfo : EIATTR_CUDA_API_VERSION
	.align		4
        /*0000*/ 	.byte	0x04, 0x37
        /*0002*/ 	.short	(.L_827 - .L_826)
.L_826:
        /*0004*/ 	.word	0x00000082


	//----- nvinfo : EIATTR_KPARAM_INFO
	.align		4
.L_827:
        /*0008*/ 	.byte	0x04, 0x17
        /*000a*/ 	.short	(.L_829 - .L_828)
.L_828:
        /*000c*/ 	.word	0x00000000
        /*0010*/ 	.short	0x0006
        /*0012*/ 	.short	0x0058
        /*0014*/ 	.byte	0x00, 0xf0, 0x21, 0x00


	//----- nvinfo : EIATTR_KPARAM_INFO
	.align		4
.L_829:
        /*0018*/ 	.byte	0x04, 0x17
        /*001a*/ 	.short	(.L_831 - .L_830)
.L_830:
        /*001c*/ 	.word	0x00000000
        /*0020*/ 	.short	0x0005
        /*0022*/ 	.short	0x004c
        /*0024*/ 	.byte	0x00, 0xf0, 0x31, 0x00


	//----- nvinfo : EIATTR_KPARAM_INFO
	.align		4
.L_831:
        /*0028*/ 	.byte	0x04, 0x17
        /*002a*/ 	.short	(.L_833 - .L_832)
.L_832:
        /*002c*/ 	.word	0x00000000
        /*0030*/ 	.short	0x0004
        /*0032*/ 	.short	0x0049
        /*0034*/ 	.byte	0x00, 0xf0, 0x05, 0x00


	//----- nvinfo : EIATTR_KPARAM_INFO
	.align		4
.L_833:
        /*0038*/ 	.byte	0x04, 0x17
        /*003a*/ 	.short	(.L_835 - .L_834)
.L_834:
        /*003c*/ 	.word	0x00000000
        /*0040*/ 	.short	0x0003
        /*0042*/ 	.short	0x0048
        /*0044*/ 	.byte	0x00, 0xf0, 0x05, 0x00


	//----- nvinfo : EIATTR_KPARAM_INFO
	.align		4
.L_835:
        /*0048*/ 	.byte	0x04, 0x17
        /*004a*/ 	.short	(.L_837 - .L_836)
.L_836:
        /*004c*/ 	.word	0x00000000
        /*0050*/ 	.short	0x0002
        /*0052*/ 	.short	0x0030
        /*0054*/ 	.byte	0x00, 0xf0, 0x61, 0x00


	//----- nvinfo : EIATTR_KPARAM_INFO
	.align		4
.L_837:
        /*0058*/ 	.byte	0x04, 0x17
        /*005a*/ 	.short	(.L_839 - .L_838)
.L_838:
        /*005c*/ 	.word	0x00000000
        /*0060*/ 	.short	0x0001
        /*0062*/ 	.short	0x0008
        /*0064*/ 	.byte	0x00, 0xf0, 0xa1, 0x00


	//----- nvinfo : EIATTR_KPARAM_INFO
	.align		4
.L_839:
        /*0068*/ 	.byte	0x04, 0x17
        /*006a*/ 	.short	(.L_841 - .L_840)
.L_840:
        /*006c*/ 	.word	0x00000000
        /*0070*/ 	.short	0x0000
        /*0072*/ 	.short	0x0000
        /*0074*/ 	.byte	0x00, 0xf0, 0x11, 0x00


	//----- nvinfo : EIATTR_SPARSE_MMA_MASK
	.align		4
.L_841:
        /*0078*/ 	.byte	0x03, 0x50
        /*007a*/ 	.short	0x0000


	//----- nvinfo : EIATTR_MAXREG_COUNT
	.align		4
        /*007c*/ 	.byte	0x03, 0x1b
        /*007e*/ 	.short	0x00ff


	//----- nvinfo : EIATTR_EXTERNS
	.align		4
        /*0080*/ 	.byte	0x04, 0x0f
        /*0082*/ 	.short	(.L_843 - .L_842)


	//   ....[0]....
	.align		4
.L_842:
        /*0084*/ 	.word	index@(__assertfail)


	//----- nvinfo : EIATTR_MERCURY_ISA_VERSION
	.align		4
.L_843:
        /*0088*/ 	.byte	0x03, 0x5f
        /*008a*/ 	.short	0x0101


	//----- nvinfo : EIATTR_VRC_CTA_INIT_COUNT
	.align		4
        /*008c*/ 	.byte	0x02, 0x4a
	.zero		1
	.zero		1


	//----- nvinfo : EIATTR_SYSCALL_OFFSETS
	.align		4
        /*0090*/ 	.byte	0x04, 0x46
        /*0092*/ 	.short	(.L_845 - .L_844)


	//   ....[0]....
.L_844:
        /*0094*/ 	.word	0x00000eb0


	//   ....[1]....
        /*0098*/ 	.word	0x00001dc0


	//   ....[2]....
        /*009c*/ 	.word	0x00002e40


	//   ....[3]....
        /*00a0*/ 	.word	0x00003d50


	//   ....[4]....
        /*00a4*/ 	.word	0x00004d10


	//   ....[5]....
        /*00a8*/ 	.word	0x00005c30


	//   ....[6]....
        /*00ac*/ 	.word	0x00006bf0


	//   ....[7]....
        /*00b0*/ 	.word	0x00007b10


	//   ....[8]....
        /*00b4*/ 	.word	0x00008f60


	//   ....[9]....
        /*00b8*/ 	.word	0x0000a0f0


	//   ....[10]....
        /*00bc*/ 	.word	0x0000b4d0


	//   ....[11]....
        /*00c0*/ 	.word	0x0000c890


	//----- nvinfo : EIATTR_EXIT_INSTR_OFFSETS
	.align		4
.L_845:
        /*00c4*/ 	.byte	0x04, 0x1c
        /*00c6*/ 	.short	(.L_847 - .L_846)


	//   ....[0]....
.L_846:
        /*00c8*/ 	.word	0x0000b920


	//   ....[1]....
        /*00cc*/ 	.word	0x0000ba60


	//   ....[2]....
        /*00d0*/ 	.word	0x0000baa0


	//   ....[3]....
        /*00d4*/ 	.word	0x0000bb30


	//   ....[4]....
        /*00d8*/ 	.word	0x0000bb60


	//   ....[5]....
        /*00dc*/ 	.word	0x0000bb90


	//   ....[6]....
        /*00e0*/ 	.word	0x0000bca0


	//   ....[7]....
        /*00e4*/ 	.word	0x0000bd60


	//   ....[8]....
        /*00e8*/ 	.word	0x0000be80


	//   ....[9]....
        /*00ec*/ 	.word	0x0000bf50


	//   ....[10]....
        /*00f0*/ 	.word	0x0000bf70


	//   ....[11]....
        /*00f4*/ 	.word	0x0000c040


	//   ....[12]....
        /*00f8*/ 	.word	0x0000c230


	//   ....[13]....
        /*00fc*/ 	.word	0x0000c420


	//   ....[14]....
        /*0100*/ 	.word	0x0000c600


	//   ....[15]....
        /*0104*/ 	.word	0x0000c630


	//   ....[16]....
        /*0108*/ 	.word	0x0000c660


	//   ....[17]....
        /*010c*/ 	.word	0x0000c700


	//   ....[18]....
        /*0110*/ 	.word	0x0000c730


	//   ....[19]....
        /*0114*/ 	.word	0x0000c8a0


	//   ....[20]....
        /*0118*/ 	.word	0x0000ca30


	//   ....[21]....
        /*011c*/ 	.word	0x0000cbf0


	//   ....[22]....
        /*0120*/ 	.word	0x0000ccb0


	//----- nvinfo : EIATTR_MAX_THREADS
	.align		4
.L_847:
        /*0124*/ 	.byte	0x04, 0x05
        /*0126*/ 	.short	(.L_849 - .L_848)
.L_848:
        /*0128*/ 	.word	0x00000080
        /*012c*/ 	.word	0x00000001
        /*0130*/ 	.word	0x00000001


	//----- nvinfo : EIATTR_CRS_STACK_SIZE
	.align		4
.L_849:
        /*0134*/ 	.byte	0x04, 0x1e
        /*0136*/ 	.short	(.L_851 - .L_850)
.L_850:
        /*0138*/ 	.word	0x00000000


	//----- nvinfo : EIATTR_CBANK_PARAM_SIZE
	.align		4
.L_851:
        /*013c*/ 	.byte	0x03, 0x19
        /*013e*/ 	.short	0x0060


	//----- nvinfo : EIATTR_PARAM_CBANK
	.align		4
        /*0140*/ 	.byte	0x04, 0x0a
        /*0142*/ 	.short	(.L_853 - .L_852)
	.align		4
.L_852:
        /*0144*/ 	.word	index@(.nv.constant0._ZN2at6native27unrolled_elementwise_kernelIZZZNS0_68_GLOBAL__N__08176361_30_ActivationHardsigmoidKernel_cu_1520ed90_309927hardsigmoid_backward_kernelERNS_18TensorIteratorBaseEENKUlvE_clEvENKUlvE_clEvEUlddE_St5arrayIPcLm3EELi4E23TrivialOffsetCalculatorILi2EjESB_ILi1EjENS0_6memory12LoadWithCastILi2EEENSE_13StoreWithCastILi1EEEEEviT_T0_T2_T3_T4_T5_)
        /*0148*/ 	.short	0x0380
        /*014a*/ 	.short	0x0060


	//----- nvinfo : EIATTR_SW_WAR
	.align		4
.L_853:
        /*014c*/ 	.byte	0x04, 0x36
        /*014e*/ 	.short	(.L_855 - .L_854)
.L_854:
        /*0150*/ 	.word	0x00000008
.L_855:


//--------------------- .nv.info._ZN2at6native18elementwise_kernelILi128ELi2EZNS0_22gpu_kernel_impl_nocastIZZZNS0_68_GLOBAL__N__08176361_30_ActivationHardsigmoidKernel_cu_1520ed90_309927hardsigmoid_backward_kernelERNS_18TensorIteratorBaseEENKUlvE_clEvENKUlvE_clEvEUlddE_EEvS5_RKT_EUliE_EEviT1_ --------------------------
	.section	.nv.info._ZN2at6native18elementwise_kernelILi128ELi2EZNS0_22gpu_kernel_impl_nocastIZZZNS0_68_GLOBAL__N__08176361_30_ActivationHardsigmoidKernel_cu_1520ed90_309927hardsigmoid_backward_kernelERNS_18TensorIteratorBaseEENKUlvE_clEvENKUlvE_clEvEUlddE_EEvS5_RKT_EUliE_EEviT1_,"",@"SHT_CUDA_INFO"
	.sectionflags	@""
	.align	4


	//----- nvinfo : EIATTR_CUDA_API_VERSION
	.align		4
        /*0000*/ 	.byte	0x04, 0x37
        /*0002*/ 	.short	(.L_857 - .L_856)
.L_856:
        /*0004*/ 	.word	0x00000082


	//----- nvinfo : EIATTR_KPARAM_INFO
	.align		4
.L_857:
        /*0008*/ 	.byte	0x04, 0x17
        /*000a*/ 	.short	(.L_859 - .L_858)
.L_858:
        /*000c*/ 	.word	0x00000000
        /*0010*/ 	.short	0x0001
        /*0012*/ 	.short	0x0008
        /*0014*/ 	.byte	0x00, 0xf0, 0xa1, 0x0a


	//----- nvinfo : EIATTR_KPARAM_INFO
	.align		4
.L_859:
        /*0018*/ 	.byte	0x04, 0x17
        /*001a*/ 	.short	(.L_861 - .L_860)
.L_860:
        /*001c*/ 	.word	0x00000000
        /*0020*/ 	.short	0x0000
        /*0022*/ 	.short	0x0000
        /*0024*/ 	.byte	0x00, 0xf0, 0x11, 0x00


	//----- nvinfo : EIATTR_SPARSE_MMA_MASK
	.align		4
.L_861:
        /*0028*/ 	.byte	0x03, 0x50
        /*002a*/ 	.short	0x0000


	//----- nvinfo : EIATTR_MAXREG_COUNT
	.align		4
        /*002c*/ 	.byte	0x03, 0x1b
        /*002e*/ 	.short	0x0080


	//----- nvinfo : EIATTR_MERCURY_ISA_VERSION
	.align		4
        /*0030*/ 	.byte	0x03, 0x5f
        /*0032*/ 	.short	0x0101


	//----- nvinfo : EIATTR_VRC_CTA_INIT_COUNT
	.align		4
        /*0034*/ 	.byte	0x02, 0x4a
	.zero		1
	.zero		1


	//----- nvinfo : EIATTR_EXIT_INSTR_OFFSETS
	.align		4
        /*0038*/ 	.byte	0x04, 0x1c
        /*003a*/ 	.short	(.L_863 - .L_862)


	//   ....[0]....
.L_862:
        /*003c*/ 	.word	0x00000200


	//   ....[1]....
        /*0040*/ 	.word	0x00000310


	//   ....[2]....
        /*0044*/ 	.word	0x00001ad0


	//   ....[3]....
        /*0048*/ 	.word	0x000031f0


	//----- nvinfo : EIATTR_MAX_THREADS
	.align		4
.L_863:
        /*004c*/ 	.byte	0x04, 0x05
        /*004e*/ 	.short	(.L_865 - .L_864)
.L_864:
        /*0050*/ 	.word	0x00000080
        /*0054*/ 	.word	0x00000001
        /*0058*/ 	.word	0x00000001


	//----- nvinfo : EIATTR_CRS_STACK_SIZE
	.align		4
.L_865:
        /*005c*/ 	.byte	0x04, 0x1e
        /*005e*/ 	.short	(.L_867 - .L_866)
.L_866:
        /*0060*/ 	.word	0x00000000


	//----- nvinfo : EIATTR_CBANK_PARAM_SIZE
	.align		4
.L_867:
        /*0064*/ 	.byte	0x03, 0x19
        /*0066*/ 	.short	0x02b0


	//----- nvinfo : EIATTR_PARAM_CBANK
	.align		4
        /*0068*/ 	.byte	0x04, 0x0a
        /*006a*/ 	.short	(.L_869 - .L_868)
	.align		4
.L_868:
        /*006c*/ 	.word	index@(.nv.constant0._ZN2at6native18elementwise_kernelILi128ELi2EZNS0_22gpu_kernel_impl_nocastIZZZNS0_68_GLOBAL__N__08176361_30_ActivationHardsigmoidKernel_cu_1520ed90_309927hardsigmoid_backward_kernelERNS_18TensorIteratorBaseEENKUlvE_clEvENKUlvE_clEvEUlddE_EEvS5_RKT_EUliE_EEviT1_)
        /*0070*/ 	.short	0x0380
        /*0072*/ 	.short	0x02b0


	//----- nvinfo : EIATTR_SW_WAR
	.align		4
.L_869:
        /*0074*/ 	.byte	0x04, 0x36
        /*0076*/ 	.short	(.L_871 - .L_870)
.L_870:
        /*0078*/ 	.word	0x00000008
.L_871:


//--------------------- .nv.info._ZN2at6native27unrolled_elementwise_kernelIZZZNS0_68_GLOBAL__N__08176361_30_ActivationHardsigmoidKernel_cu_1520ed90_309927hardsigmoid_backward_kernelERNS_18TensorIteratorBaseEENKUlvE_clEvENKUlvE_clEvEUlddE_St5arrayIPcLm3EELi4E23TrivialOffsetCalculatorILi2EjESB_ILi1EjENS0_6memory15LoadWithoutCastENSE_16StoreWithoutCastEEEviT_T0_T2_T3_T4_T5_ --------------------------
	.section	.nv.info._ZN2at6native27unrolled_elementwise_kernelIZZZNS0_68_GLOBAL__N__08176361_30_ActivationHardsigmoidKernel_cu_1520ed90_309927hardsigmoid_backward_kernelERNS_18TensorIteratorBaseEENKUlvE_clEvENKUlvE_clEvEUlddE_St5arrayIPcLm3EELi4E23TrivialOffsetCalculatorILi2EjESB_ILi1EjENS0_6memory15LoadWithoutCastENSE_16StoreWithoutCastEEEviT_T0_T2_T3_T4_T5_,"",@"SHT_CUDA_INFO"
	.sectionflags	@""
	.align	4


	//----- nvinfo : EIATTR_CUDA_API_VERSION
	.align		4
        /*0000*/ 	.byte	0x04, 0x37
        /*0002*/ 	.short	(.L_873 - .L_872)
.L_872:
        /*0004*/ 	.word	0x00000082


	//----- nvinfo : EIATTR_KPARAM_INFO
	.align		4
.L_873:
        /*0008*/ 	.byte	0x04, 0x17
        /*000a*/ 	.short	(.L_875 - .L_874)
.L_874:
        /*000c*/ 	.word	0x00000000
        /*0010*/ 	.short	0x0006
        /*0012*/ 	.short	0x004b
        /*0014*/ 	.byte	0x00, 0xf0, 0x05, 0x00


	//----- nvinfo : EIATTR_KPARAM_INFO
	.align		4
.L_875:
        /*0018*/ 	.byte	0x04, 0x17
        /*001a*/ 	.short	(.L_877 - .L_876)
.L_876:
        /*001c*/ 	.word	0x00000000
        /*0020*/ 	.short	0x0005
        /*0022*/ 	.short	0x004a
        /*0024*/ 	.byte	0x00, 0xf0, 0x05, 0x00


	//----- nvinfo : EIATTR_KPARAM_INFO
	.align		4
.L_877:
        /*0028*/ 	.byte	0x04, 0x17
        /*002a*/ 	.short	(.L_879 - .L_878)
.L_878:
        /*002c*/ 	.word	0x00000000
        /*0030*/ 	.short	0x0004
        /*0032*/ 	.short	0x0049
        /*0034*/ 	.byte	0x00, 0xf0, 0x05, 0x00


	//----- nvinfo : EIATTR_KPARAM_INFO
	.align		4
.L_879:
        /*0038*/ 	.byte	0x04, 0x17
        /*003a*/ 	.short	(.L_881 - .L_880)
.L_880:
        /*003c*/ 	.word	0x00000000
        /*0040*/ 	.short	0x0003
        /*0042*/ 	.short	0x0048
        /*0044*/ 	.byte	0x00, 0xf0, 0x05, 0x00


	//----- nvinfo : EIATTR_KPARAM_INFO
	.align		4
.L_881:
        /*0048*/ 	.byte	0x04, 0x17
        /*004a*/ 	.short	(.L_883 - .L_882)
.L_882:
        /*004c*/ 	.word	0x00000000
        /*0050*/ 	.short	0x0002
        /*0052*/ 	.short	0x0030
        /*0054*/ 	.byte	0x00, 0xf0, 0x61, 0x00


	//----- nvinfo : EIATTR_KPARAM_INFO
	.align		4
.L_883:
        /*0058*/ 	.byte	0x04, 0x17
        /*005a*/ 	.short	(.L_885 - .L_884)
.L_884:
        /*005c*/ 	.word	0x00000000
        /*0060*/ 	.short	0x0001
        /*0062*/ 	.short	0x0008
        /*0064*/ 	.byte	0x00, 0xf0, 0xa1, 0x00


	//----- nvinfo : EIATTR_KPARAM_INFO
	.align		4
.L_885:
        /*0068*/ 	.byte	0x04, 0x17
        /*006a*/ 	.short	(.L_887 - .L_886)
.L_886:
        /*006c*/ 	.word	0x00000000
        /*0070*/ 	.short	0x0000
        /*0072*/ 	.short	0x0000
        /*0074*/ 	.byte	0x00, 0xf0, 0x11, 0x00


	//----- nvinfo : EIATTR_SPARSE_MMA_MASK
	.align		4
.L_887:
        /*0078*/ 	.byte	0x03, 0x50
        /*007a*/ 	.short	0x0000


	//----- nvinfo : EIATTR_MAXREG_COUNT
	.align		4
        /*007c*/ 	.byte	0x03, 0x1b
        /*007e*/ 	.short	0x00ff


	//----- nvinfo : EIATTR_MERCURY_ISA_VERSION
	.align		4
        /*0080*/ 	.byte	0x03, 0x5f
        /*0082*/ 	.short	0x0101


	//----- nvinfo : EIATTR_VRC_CTA_INIT_COUNT
	.align		4
        /*0084*/ 	.byte	0x02, 0x4a
	.zero		1
	.zero		1


	//----- nvinfo : EIATTR_EXIT_INSTR_OFFSETS
	.align		4
        /*0088*/ 	.byte	0x04, 0x1c
        /*008a*/ 	.short	(.L_889 - .L_888)


	//   ....[0]....
.L_888:
        /*008c*/ 	.word	0x000007d0


	//   ....[1]....
        /*0090*/ 	.word	0x00000820


	//----- nvinfo : EIATTR_MAX_THREADS
	.align		4
.L_889:
        /*0094*/ 	.byte	0x04, 0x05
        /*0096*/ 	.short	(.L_891 - .L_890)
.L_890:
        /*0098*/ 	.word	0x00000080
        /*009c*/ 	.word	0x00000001
        /*00a0*/ 	.word	0x00000001


	//----- nvinfo : EIATTR_CRS_STACK_SIZE
	.align		4
.L_891:
        /*00a4*/ 	.byte	0x04, 0x1e
        /*00a6*/ 	.short	(.L_893 - .L_892)
.L_892:
        /*00a8*/ 	.word	0x00000000


	//----- nvinfo : EIATTR_CBANK_PARAM_SIZE
	.align		4
.L_893:
        /*00ac*/ 	.byte	0x03, 0x19
        /*00ae*/ 	.short	0x004c


	//----- nvinfo : EIATTR_PARAM_CBANK
	.align		4
        /*00b0*/ 	.byte	0x04, 0x0a
        /*00b2*/ 	.short	(.L_895 - .L_894)
	.align		4
.L_894:
        /*00b4*/ 	.word	index@(.nv.constant0._ZN2at6native27unrolled_elementwise_kernelIZZZNS0_68_GLOBAL__N__08176361_30_ActivationHardsigmoidKernel_cu_1520ed90_309927hardsigmoid_backward_kernelERNS_18TensorIteratorBaseEENKUlvE_clEvENKUlvE_clEvEUlddE_St5arrayIPcLm3EELi4E23TrivialOffsetCalculatorILi2EjESB_ILi1EjENS0_6memory15LoadWithoutCastENSE_16StoreWithoutCastEEEviT_T0_T2_T3_T4_T5_)
        /*00b8*/ 	.short	0x0380
        /*00ba*/ 	.short	0x004c


	//----- nvinfo : EIATTR_SW_WAR
	.align		4
.L_895:
        /*00bc*/ 	.byte	0x04, 0x36
        /*00be*/ 	.short	(.L_897 - .L_896)
.L_896:
        /*00c0*/ 	.word	0x00000008
.L_897:


//--------------------- .nv.info._ZN2at6native29vectorized_elementwise_kernelILi2EZZZNS0_68_GLOBAL__N__08176361_30_ActivationHardsigmoidKernel_cu_1520ed90_309927hardsigmoid_backward_kernelERNS_18TensorIteratorBaseEENKUlvE_clEvENKUlvE_clEvEUlddE_St5arrayIPcLm3EEEEviT0_T1_ --------------------------
	.section	.nv.info._ZN2at6native29vectorized_elementwise_kernelILi2EZZZNS0_68_GLOBAL__N__08176361_30_ActivationHardsigmoidKernel_cu_1520ed90_309927hardsigmoid_backward_kernelERNS_18TensorIteratorBaseEENKUlvE_clEvENKUlvE_clEvEUlddE_St5arrayIPcLm3EEEEviT0_T1_,"",@"SHT_CUDA_INFO"
	.sectionflags	@""
	.align	4


	//----- nvinfo : EIATTR_CUDA_API_VERSION
	.align		4
        /*0000*/ 	.byte	0x04, 0x37
        /*0002*/ 	.short	(.L_899 - .L_898)
.L_898:
        /*0004*/ 	.word	0x00000082


	//----- nvinfo : EIATTR_KPARAM_INFO
	.align		4
.L_899:
        /*0008*/ 	.byte	0x04, 0x17
        /*000a*/ 	.short	(.L_901 - .L_900)
.L_900:
        /*000c*/ 	.word	0x00000000
        /*0010*/ 	.short	0x0002
        /*0012*/ 	.short	0x0030
        /*0014*/ 	.byte	0x00, 0xf0, 0x61, 0x00


	//----- nvinfo : EIATTR_KPARAM_INFO
	.align		4
.L_901:
        /*0018*/ 	.byte	0x04, 0x17
        /*001a*/ 	.short	(.L_903 - .L_902)
.L_902:
        /*001c*/ 	.word	0x00000000
        /*0020*/ 	.short	0x0001
        /*0022*/ 	.short	0x0008
        /*0024*/ 	.byte	0x00, 0xf0, 0xa1, 0x00


	//----- nvinfo : EIATTR_KPARAM_INFO
	.align		4
.L_903:
        /*0028*/ 	.byte	0x04, 0x17
        /*002a*/ 	.short	(.L_905 - .L_904)
.L_904:
        /*002c*/ 	.word	0x00000000
        /*0030*/ 	.short	0x0000
        /*0032*/ 	.short	0x0000
        /*0034*/ 	.byte	0x00, 0xf0, 0x11, 0x00


	//----- nvinfo : EIATTR_SPARSE_MMA_MASK
	.align		4
.L_905:
        /*0038*/ 	.byte	0x03, 0x50
        /*003a*/ 	.short	0x0000


	//----- nvinfo : EIATTR_MAXREG_COUNT
	.align		4
        /*003c*/ 	.byte	0x03, 0x1b
        /*003e*/ 	.short	0x00ff


	//----- nvinfo : EIATTR_MERCURY_ISA_VERSION
	.align		4
        /*0040*/ 	.byte	0x03, 0x5f
        /*0042*/ 	.short	0x0101


	//----- nvinfo : EIATTR_VRC_CTA_INIT_COUNT
	.align		4
        /*0044*/ 	.byte	0x02, 0x4a
	.zero		1
	.zero		1


	//----- nvinfo : EIATTR_EXIT_INSTR_OFFSETS
	.align		4
        /*0048*/ 	.byte	0x04, 0x1c
        /*004a*/ 	.short	(.L_907 - .L_906)


	//   ....[0]....
.L_906:
        /*004c*/ 	.word	0x00000f30


	//   ....[1]....
        /*0050*/ 	.word	0x00000f80


	//   ....[2]....
        /*0054*/ 	.word	0x00001730


	//----- nvinfo : EIATTR_MAX_THREADS
	.align		4
.L_907:
        /*0058*/ 	.byte	0x04, 0x05
        /*005a*/ 	.short	(.L_909 - .L_908)
.L_908:
        /*005c*/ 	.word	0x00000080
        /*0060*/ 	.word	0x00000001
        /*0064*/ 	.word	0x00000001


	//----- nvinfo : EIATTR_CRS_STACK_SIZE
	.align		4
.L_909:
        /*0068*/ 	.byte	0x04, 0x1e
        /*006a*/ 	.short	(.L_911 - .L_910)
.L_910:
        /*006c*/ 	.word	0x00000000


	//----- nvinfo : EIATTR_CBANK_PARAM_SIZE
	.align		4
.L_911:
        /*0070*/ 	.byte	0x03, 0x19
        /*0072*/ 	.short	0x0048


	//----- nvinfo : EIATTR_PARAM_CBANK
	.align		4
        /*0074*/ 	.byte	0x04, 0x0a
        /*0076*/ 	.short	(.L_913 - .L_912)
	.align		4
.L_912:
        /*0078*/ 	.word	index@(.nv.constant0._ZN2at6native29vectorized_elementwise_kernelILi2EZZZNS0_68_GLOBAL__N__08176361_30_ActivationHardsigmoidKernel_cu_1520ed90_309927hardsigmoid_backward_kernelERNS_18TensorIteratorBaseEENKUlvE_clEvENKUlvE_clEvEUlddE_St5arrayIPcLm3EEEEviT0_T1_)
        /*007c*/ 	.short	0x0380
        /*007e*/ 	.short	0x0048


	//----- nvinfo : EIATTR_SW_WAR
	.align		4
.L_913:
        /*0080*/ 	.byte	0x04, 0x36
        /*0082*/ 	.short	(.L_915 - .L_914)
.L_914:
        /*0084*/ 	.word	0x00000008
.L_915:


//--------------------- .nv.info._ZN2at6native29vectorized_elementwise_kernelILi4EZZZNS0_68_GLOBAL__N__08176361_30_ActivationHardsigmoidKernel_cu_1520ed90_309927hardsigmoid_backward_kernelERNS_18TensorIteratorBaseEENKUlvE_clEvENKUlvE_clEvEUlddE_St5arrayIPcLm3EEEEviT0_T1_ --------------------------
	.section	.nv.info._ZN2at6native29vectorized_elementwise_kernelILi4EZZZNS0_68_GLOBAL__N__08176361_30_ActivationHardsigmoidKernel_cu_1520ed90_309927hardsigmoid_backward_kernelERNS_18TensorIteratorBaseEENKUlvE_clEvENKUlvE_clEvEUlddE_St5arrayIPcLm3EEEEviT0_T1_,"",@"SHT_CUDA_INFO"
	.sectionflags	@""
	.align	4


	//----- nvinfo : EIATTR_CUDA_API_VERSION
	.align		4
        /*0000*/ 	.byte	0x04, 0x37
        /*0002*/ 	.short	(.L_917 - .L_916)
.L_916:
        /*0004*/ 	.word	0x00000082


	//----- nvinfo : EIATTR_KPARAM_INFO
	.align		4
.L_917:
        /*0008*/ 	.byte	0x04, 0x17
        /*000a*/ 	.short	(.L_919 - .L_918)
.L_918:
        /*000c*/ 	.word	0x00000000
        /*0010*/ 	.short	0x0002
        /*0012*/ 	.short	0x0030
        /*0014*/ 	.byte	0x00, 0xf0, 0x61, 0x00


	//----- nvinfo : EIATTR_KPARAM_INFO
	.align		4
.L_919:
        /*0018*/ 	.byte	0x04, 0x17
        /*001a*/ 	.short	(.L_921 - .L_920)
.L_920:
        /*001c*/ 	.word	0x00000000
        /*0020*/ 	.short	0x0001
        /*0022*/ 	.short	0x0008
        /*0024*/ 	.byte	0x00, 0xf0, 0xa1, 0x00


	//----- nvinfo : EIATTR_KPARAM_INFO
	.align		4
.L_921:
        /*0028*/ 	.byte	0x04, 0x17
        /*002a*/ 	.short	(.L_923 - .L_922)
.L_922:
        /*002c*/ 	.word	0x00000000
        /*0030*/ 	.short	0x0000
        /*0032*/ 	.short	0x0000
        /*0034*/ 	.byte	0x00, 0xf0, 0x11, 0x00


	//----- nvinfo : EIATTR_SPARSE_MMA_MASK
	.align		4
.L_923:
        /*0038*/ 	.byte	0x03, 0x50
        /*003a*/ 	.short	0x0000


	//----- nvinfo : EIATTR_MAXREG_COUNT
	.align		4
        /*003c*/ 	.byte	0x03, 0x1b
        /*003e*/ 	.short	0x00ff


	//----- nvinfo : EIATTR_MERCURY_ISA_VERSION
	.align		4
        /*0040*/ 	.byte	0x03, 0x5f
        /*0042*/ 	.short	0x0101


	//----- nvinfo : EIATTR_VRC_CTA_INIT_COUNT
	.align		4
        /*0044*/ 	.byte	0x02, 0x4a
	.zero		1
	.zero		1


	//----- nvinfo : EIATTR_EXIT_INSTR_OFFSETS
	.align		4
        /*0048*/ 	.byte	0x04, 0x1c
        /*004a*/ 	.short	(.L_925 - .L_924)


	//   ....[0]....
.L_924:
        /*004c*/ 	.word	0x00000f30


	//   ....[1]....
        /*0050*/ 	.word	0x00000f80


	//   ....[2]....
        /*0054*/ 	.word	0x00001690


	//----- nvinfo : EIATTR_MAX_THREADS
	.align		4
.L_925:
        /*0058*/ 	.byte	0x04, 0x05
        /*005a*/ 	.short	(.L_927 - .L_926)
.L_926:
        /*005c*/ 	.word	0x00000080
        /*0060*/ 	.word	0x00000001
        /*0064*/ 	.word	0x00000001


	//----- nvinfo : EIATTR_CRS_STACK_SIZE
	.align		4
.L_927:
        /*0068*/ 	.byte	0x04, 0x1e
        /*006a*/ 	.short	(.L_929 - .L_928)
.L_928:
        /*006c*/ 	.word	0x00000000


	//----- nvinfo : EIATTR_CBANK_PARAM_SIZE
	.align		4
.L_929:
        /*0070*/ 	.byte	0x03, 0x19
        /*0072*/ 	.short	0x0048


	//----- nvinfo : EIATTR_PARAM_CBANK
	.align		4
        /*0074*/ 	.byte	0x04, 0x0a
        /*0076*/ 	.short	(.L_931 - .L_930)
	.align		4
.L_930:
        /*0078*/ 	.word	index@(.nv.constant0._ZN2at6native29vectorized_elementwise_kernelILi4EZZZNS0_68_GLOBAL__N__08176361_30_ActivationHardsigmoidKernel_cu_1520ed90_309927hardsigmoid_backward_kernelERNS_18TensorIteratorBaseEENKUlvE_clEvENKUlvE_clEvEUlddE_St5arrayIPcLm3EEEEviT0_T1_)
        /*007c*/ 	.short	0x0380
        /*007e*/ 	.short	0x0048


	//----- nvinfo : EIATTR_SW_WAR
	.align		4
.L_931:
        /*0080*/ 	.byte	0x04, 0x36
        /*0082*/ 	.short	(.L_933 - .L_932)
.L_932:
        /*0084*/ 	.word	0x00000008
.L_933:


//--------------------- .nv.info._ZN2at6native29vectorized_elementwise_kernelILi8EZZZNS0_68_GLOBAL__N__08176361_30_ActivationHardsigmoidKernel_cu_1520ed90_309927hardsigmoid_backward_kernelERNS_18TensorIteratorBaseEENKUlvE_clEvENKUlvE_clEvEUlddE_St5arrayIPcLm3EEEEviT0_T1_ --------------------------
	.section	.nv.info._ZN2at6native29vectorized_elementwise_kernelILi8EZZZNS0_68_GLOBAL__N__08176361_30_ActivationHardsigmoidKernel_cu_1520ed90_309927hardsigmoid_backward_kernelERNS_18TensorIteratorBaseEENKUlvE_clEvENKUlvE_clEvEUlddE_St5arrayIPcLm3EEEEviT0_T1_,"",@"SHT_CUDA_INFO"
	.sectionflags	@""
	.align	4


	//----- nvinfo : EIATTR_CUDA_API_VERSION
	.align		4
        /*0000*/ 	.byte	0x04, 0x37
        /*0002*/ 	.short	(.L_935 - .L_934)
.L_934:
        /*0004*/ 	.word	0x00000082


	//----- nvinfo : EIATTR_KPARAM_INFO
	.align		4
.L_935:
        /*0008*/ 	.byte	0x04, 0x17
        /*000a*/ 	.short	(.L_937 - .L_936)
.L_936:
        /*000c*/ 	.word	0x00000000
        /*0010*/ 	.short	0x0002
        /*0012*/ 	.short	0x0030
        /*0014*/ 	.byte	0x00, 0xf0, 0x61, 0x00


	//----- nvinfo : EIATTR_KPARAM_INFO
	.align		4
.L_937:
        /*0018*/ 	.byte	0x04, 0x17
        /*001a*/ 	.short	(.L_939 - .L_938)
.L_938:
        /*001c*/ 	.word	0x00000000
        /*0020*/ 	.short	0x0001
        /*0022*/ 	.short	0x0008
        /*0024*/ 	.byte	0x00, 0xf0, 0xa1, 0x00


	//----- nvinfo : EIATTR_KPARAM_INFO
	.align		4
.L_939:
        /*0028*/ 	.byte	0x04, 0x17
        /*002a*/ 	.short	(.L_941 - .L_940)
.L_940:
        /*002c*/ 	.word	0x00000000
        /*0030*/ 	.short	0x0000
        /*0032*/ 	.short	0x0000
        /*0034*/ 	.byte	0x00, 0xf0, 0x11, 0x00


	//----- nvinfo : EIATTR_SPARSE_MMA_MASK
	.align		4
.L_941:
        /*0038*/ 	.byte	0x03, 0x50
        /*003a*/ 	.short	0x0000


	//----- nvinfo : EIATTR_MAXREG_COUNT
	.align		4
        /*003c*/ 	.byte	0x03, 0x1b
        /*003e*/ 	.short	0x00ff


	//----- nvinfo : EIATTR_MERCURY_ISA_VERSION
	.align		4
        /*0040*/ 	.byte	0x03, 0x5f
        /*0042*/ 	.short	0x0101


	//----- nvinfo : EIATTR_VRC_CTA_INIT_COUNT
	.align		4
        /*0044*/ 	.byte	0x02, 0x4a
	.zero		1
	.zero		1


	//----- nvinfo : EIATTR_EXIT_INSTR_OFFSETS
	.align		4
        /*0048*/ 	.byte	0x04, 0x1c
        /*004a*/ 	.short	(.L_943 - .L_942)


	//   ....[0]....
.L_942:
        /*004c*/ 	.word	0x00000010


	//----- nvinfo : EIATTR_MAX_THREADS
	.align		4
.L_943:
        /*0050*/ 	.byte	0x04, 0x05
        /*0052*/ 	.short	(.L_945 - .L_944)
.L_944:
        /*0054*/ 	.word	0x00000080
        /*0058*/ 	.word	0x00000001
        /*005c*/ 	.word	0x00000001


	//----- nvinfo : EIATTR_CBANK_PARAM_SIZE
	.align		4
.L_945:
        /*0060*/ 	.byte	0x03, 0x19
        /*0062*/ 	.short	0x0048


	//----- nvinfo : EIATTR_PARAM_CBANK
	.align		4
        /*0064*/ 	.byte	0x04, 0x0a
        /*0066*/ 	.short	(.L_947 - .L_946)
	.align		4
.L_946:
        /*0068*/ 	.word	index@(.nv.constant0._ZN2at6native29vectorized_elementwise_kernelILi8EZZZNS0_68_GLOBAL__N__08176361_30_ActivationHardsigmoidKernel_cu_1520ed90_309927hardsigmoid_backward_kernelERNS_18TensorIteratorBaseEENKUlvE_clEvENKUlvE_clEvEUlddE_St5arrayIPcLm3EEEEviT0_T1_)
        /*006c*/ 	.short	0x0380
        /*006e*/ 	.short	0x0048


	//----- nvinfo : EIATTR_SW_WAR
	.align		4
.L_947:
        /*0070*/ 	.byte	0x04, 0x36
        /*0072*/ 	.short	(.L_949 - .L_948)
.L_948:
        /*0074*/ 	.word	0x00000008
.L_949:


//--------------------- .nv.info._ZN2at6native18elementwise_kernelILi128ELi4EZNS0_15gpu_kernel_implIZZZNS0_68_GLOBAL__N__08176361_30_ActivationHardsigmoidKernel_cu_1520ed90_309918hardsigmoid_kernelERNS_18TensorIteratorBaseEENKUlvE_clEvENKUlvE2_clEvEUlN3c108BFloat16EE_EEvS5_RKT_EUliE_EEviT1_ --------------------------
	.section	.nv.info._ZN2at6native18elementwise_kernelILi128ELi4EZNS0_15gpu_kernel_implIZZZNS0_68_GLOBAL__N__08176361_30_ActivationHardsigmoidKernel_cu_1520ed90_309918hardsigmoid_kernelERNS_18TensorIteratorBaseEENKUlvE_clEvENKUlvE2_clEvEUlN3c108BFloat16EE_EEvS5_RKT_EUliE_EEviT1_,"",@"SHT_CUDA_INFO"
	.sectionflags	@""
	.align	4


	//----- nvinfo : EIATTR_CUDA_API_VERSION
	.align		4
        /*0000*/ 	.byte	0x04, 0x37
        /*0002*/ 	.short	(.L_951 - .L_950)
.L_950:
        /*0004*/ 	.word	0x00000082


	//----- nvinfo : EIATTR_KPARAM_INFO
	.align		4
.L_951:
        /*0008*/ 	.byte	0x04, 0x17
        /*000a*/ 	.short	(.L_953 - .L_952)
.L_952:
        /*000c*/ 	.word	0x00000000
        /*0010*/ 	.short	0x0001
        /*0012*/ 	.short	0x0008
        /*0014*/ 	.byte	0x00, 0xf0, 0xc1, 0x08


	//----- nvinfo : EIATTR_KPARAM_INFO
	.align		4
.L_953:
        /*0018*/ 	.byte	0x04, 0x17
        /*001a*/ 	.short	(.L_955 - .L_954)
.L_954:
        /*001c*/ 	.word	0x00000000
        /*0020*/ 	.short	0x0000
        /*0022*/ 	.short	0x0000
        /*0024*/ 	.byte	0x00, 0xf0, 0x11, 0x00


	//----- nvinfo : EIATTR_SPARSE_MMA_MASK
	.align		4
.L_955:
        /*0028*/ 	.byte	0x03, 0x50
        /*002a*/ 	.short	0x0000


	//----- nvinfo : EIATTR_MAXREG_COUNT
	.align		4
        /*002c*/ 	.byte	0x03, 0x1b
        /*002e*/ 	.short	0x0080


	//----- nvinfo : EIATTR_EXTERNS
	.align		4
        /*0030*/ 	.byte	0x04, 0x0f
        /*0032*/ 	.short	(.L_957 - .L_956)


	//   ....[0]....
	.align		4
.L_956:
        /*0034*/ 	.word	index@(__assertfail)


	//----- nvinfo : EIATTR_MERCURY_ISA_VERSION
	.align		4
.L_957:
        /*0038*/ 	.byte	0x03, 0x5f
        /*003a*/ 	.short	0x0101


	//----- nvinfo : EIATTR_VRC_CTA_INIT_COUNT
	.align		4
        /*003c*/ 	.byte	0x02, 0x4a
	.zero		1
	.zero		1


	//----- nvinfo : EIATTR_SYSCALL_OFFSETS
	.align		4
        /*0040*/ 	.byte	0x04, 0x46
        /*0042*/ 	.short	(.L_959 - .L_958)


	//   ....[0]....
.L_958:
        /*0044*/ 	.word	0x00002290


	//   ....[1]....
        /*0048*/ 	.word	0x00003210


	//   ....[2]....
        /*004c*/ 	.word	0x00005640


	//   ....[3]....
        /*0050*/ 	.word	0x00006410


	//   ....[4]....
        /*0054*/ 	.word	0x00008930


	//   ....[5]....
        /*0058*/ 	.word	0x00009700


	//   ....[6]....
        /*005c*/ 	.word	0x0000bc30


	//   ....[7]....
        /*0060*/ 	.word	0x0000c9d0


	//----- nvinfo : EIATTR_EXIT_INSTR_OFFSETS
	.align		4
.L_959:
        /*0064*/ 	.byte	0x04, 0x1c
        /*0066*/ 	.short	(.L_961 - .L_960)


	//   ....[0]....
.L_960:
        /*0068*/ 	.word	0x000099c0


	//   ....[1]....
        /*006c*/ 	.word	0x0000be50


	//   ....[2]....
        /*0070*/ 	.word	0x0000be90


	//   ....[3]....
        /*0074*/ 	.word	0x0000bf30


	//   ....[4]....
        /*0078*/ 	.word	0x0000bf70


	//   ....[5]....
        /*007c*/ 	.word	0x0000bfb0


	//   ....[6]....
        /*0080*/ 	.word	0x0000c040


	//   ....[7]....
        /*0084*/ 	.word	0x0000c080


	//   ....[8]....
        /*0088*/ 	.word	0x0000c120


	//   ....[9]....
        /*008c*/ 	.word	0x0000c170


	//   ....[10]....
        /*0090*/ 	.word	0x0000c1c0


	//   ....[11]....
        /*0094*/ 	.word	0x0000c2a0


	//   ....[12]....
        /*0098*/ 	.word	0x0000c410


	//   ....[13]....
        /*009c*/ 	.word	0x0000c580


	//   ....[14]....
        /*00a0*/ 	.word	0x0000c6e0


	//   ....[15]....
        /*00a4*/ 	.word	0x0000c720


	//   ....[16]....
        /*00a8*/ 	.word	0x0000c760


	//   ....[17]....
        /*00ac*/ 	.word	0x0000c810


	//   ....[18]....
        /*00b0*/ 	.word	0x0000c870


	//   ....[19]....
        /*00b4*/ 	.word	0x0000c9e0


	//   ....[20]....
        /*00b8*/ 	.word	0x0000caf0


	//   ....[21]....
        /*00bc*/ 	.word	0x0000cc30


	//   ....[22]....
        /*00c0*/ 	.word	0x0000cc50


	//----- nvinfo : EIATTR_MAX_THREADS
	.align		4
.L_961:
        /*00c4*/ 	.byte	0x04, 0x05
        /*00c6*/ 	.short	(.L_963 - .L_962)
.L_962:
        /*00c8*/ 	.word	0x00000080
        /*00cc*/ 	.word	0x00000001
        /*00d0*/ 	.word	0x00000001


	//----- nvinfo : EIATTR_CRS_STACK_SIZE
	.align		4
.L_963:
        /*00d4*/ 	.byte	0x04, 0x1e
        /*00d6*/ 	.short	(.L_965 - .L_964)
.L_964:
        /*00d8*/ 	.word	0x00000000


	//----- nvinfo : EIATTR_CBANK_PARAM_SIZE
	.align		4
.L_965:
        /*00dc*/ 	.byte	0x03, 0x19
        /*00de*/ 	.short	0x0238


	//----- nvinfo : EIATTR_PARAM_CBANK
	.align		4
        /*00e0*/ 	.byte	0x04, 0x0a
        /*00e2*/ 	.short	(.L_967 - .L_966)
	.align		4
.L_966:
        /*00e4*/ 	.word	index@(.nv.constant0._ZN2at6native18elementwise_kernelILi128ELi4EZNS0_15gpu_kernel_implIZZZNS0_68_GLOBAL__N__08176361_30_ActivationHardsigmoidKernel_cu_1520ed90_309918hardsigmoid_kernelERNS_18TensorIteratorBaseEENKUlvE_clEvENKUlvE2_clEvEUlN3c108BFloat16EE_EEvS5_RKT_EUliE_EEviT1_)
        /*00e8*/ 	.short	0x0380
        /*00ea*/ 	.short	0x0238


	//----- nvinfo : EIATTR_SW_WAR
	.align		4
.L_967:
        /*00ec*/ 	.byte	0x04, 0x36
        /*00ee*/ 	.short	(.L_969 - .L_968)
.L_968:
        /*00f0*/ 	.word	0x00000008
.L_969:


//--------------------- .nv.info._ZN2at6native27unrolled_elementwise_kernelIZZZNS0_68_GLOBAL__N__08176361_30_ActivationHardsigmoidKernel_cu_1520ed90_309918hardsigmoid_kernelERNS_18TensorIteratorBaseEENKUlvE_clEvENKUlvE2_clEvEUlN3c108BFloat16EE_St5arrayIPcLm2EELi4E23TrivialOffsetCalculatorILi1EjESE_NS0_6memory12LoadWithCastILi1EEENSF_13StoreWithCastILi1EEEEEviT_T0_T2_T3_T4_T5_ --------------------------
	.section	.nv.info._ZN2at6native27unrolled_elementwise_kernelIZZZNS0_68_GLOBAL__N__08176361_30_ActivationHardsigmoidKernel_cu_1520ed90_309918hardsigmoid_kernelERNS_18TensorIteratorBaseEENKUlvE_clEvENKUlvE2_clEvEUlN3c108BFloat16EE_St5arrayIPcLm2EELi4E23TrivialOffsetCalculatorILi1EjESE_NS0_6memory12LoadWithCastILi1EEENSF_13StoreWithCastILi1EEEEEviT_T0_T2_T3_T4_T5_,"",@"SHT_CUDA_INFO"
	.sectionflags	@""
	.align	4


	//----- nvinfo : EIATTR_CUDA_API_VERSION
	.align		4
        /*0000*/ 	.byte	0x04, 0x37
        /*0002*/ 	.short	(.L_971 - .L_970)
.L_970:
        /*0004*/ 	.word	0x00000082


	//----- nvinfo : EIATTR_KPARAM_INFO
	.align		4
.L_971:
        /*0008*/ 	.byte	0x04, 0x17
        /*000a*/ 	.short	(.L_973 - .L_972)
.L_972:
        /*000c*/ 	.word	0x00000000
        /*0010*/ 	.short	0x0006
        /*0012*/ 	.short	0x003c
        /*0014*/ 	.byte	0x00, 0xf0, 0x21, 0x00


	//----- nvinfo : EIATTR_KPARAM_INFO
	.align		4
.L_973:
        /*0018*/ 	.byte	0x04, 0x17
        /*001a*/ 	.short	(.L_975 - .L_974)
.L_974:
        /*001c*/ 	.word	0x00000000
        /*0020*/ 	.short	0x0005
        /*0022*/ 	.short	0x0034
        /*0024*/ 	.byte	0x00, 0xf0, 0x21, 0x00


	//----- nvinfo : EIATTR_KPARAM_INFO
	.align		4
.L_975:
        /*0028*/ 	.byte	0x04, 0x17
        /*002a*/ 	.short	(.L_977 - .L_976)
.L_976:
        /*002c*/ 	.word	0x00000000
        /*0030*/ 	.short	0x0004
        /*0032*/ 	.short	0x0031
        /*0034*/ 	.byte	0x00, 0xf0, 0x05, 0x00


	//----- nvinfo : EIATTR_KPARAM_INFO
	.align		4
.L_977:
        /*0038*/ 	.byte	0x04, 0x17
        /*003a*/ 	.short	(.L_979 - .L_978)
.L_978:
        /*003c*/ 	.word	0x00000000
        /*0040*/ 	.short	0x0003
        /*0042*/ 	.short	0x0030
        /*0044*/ 	.byte	0x00, 0xf0, 0x05, 0x00


	//----- nvinfo : EIATTR_KPARAM_INFO
	.align		4
.L_979:
        /*0048*/ 	.byte	0x04, 0x17
        /*004a*/ 	.short	(.L_981 - .L_980)
.L_980:
        /*004c*/ 	.word	0x00000000
        /*0050*/ 	.short	0x0002
        /*0052*/ 	.short	0x0020
        /*0054*/ 	.byte	0x00, 0xf0, 0x41, 0x00


	//----- nvinfo : EIATTR_KPARAM_INFO
	.align		4
.L_981:
        /*0058*/ 	.byte	0x04, 0x17
        /*005a*/ 	.short	(.L_983 - .L_982)
.L_982:
        /*005c*/ 	.word	0x00000000
        /*0060*/ 	.short	0x0001
        /*0062*/ 	.short	0x0008
        /*0064*/ 	.byte	0x00, 0xf0, 0x61, 0x00


	//----- nvinfo : EIATTR_KPARAM_INFO
	.align		4
.L_983:
        /*0068*/ 	.byte	0x04, 0x17
        /*006a*/ 	.short	(.L_985 - .L_984)
.L_984:
        /*006c*/ 	.word	0x00000000
        /*0070*/ 	.short	0x0000
        /*0072*/ 	.short	0x0000
        /*0074*/ 	.byte	0x00, 0xf0, 0x11, 0x00


	//----- nvinfo : EIATTR_SPARSE_MMA_MASK
	.align		4
.L_985:
        /*0078*/ 	.byte	0x03, 0x50
        /*007a*/ 	.short	0x0000


	//----- nvinfo : EIATTR_MAXREG_COUNT
	.align		4
        /*007c*/ 	.byte	0x03, 0x1b
        /*007e*/ 	.short	0x00ff


	//----- nvinfo : EIATTR_EXTERNS
	.align		4
        /*0080*/ 	.byte	0x04, 0x0f
        /*0082*/ 	.short	(.L_987 - .L_986)


	//   ....[0]....
	.align		4
.L_986:
        /*0084*/ 	.word	index@(__assertfail)


	//----- nvinfo : EIATTR_MERCURY_ISA_VERSION
	.align		4
.L_987:
        /*0088*/ 	.byte	0x03, 0x5f
        /*008a*/ 	.short	0x0101


	//----- nvinfo : EIATTR_VRC_CTA_INIT_COUNT
	.align		4
        /*008c*/ 	.byte	0x02, 0x4a
	.zero		1
	.zero		1


	//----- nvinfo : EIATTR_SYSCALL_OFFSETS
	.align		4
        /*0090*/ 	.byte	0x04, 0x46
        /*0092*/ 	.short	(.L_989 - .L_988)


	//   ....[0]....
.L_988:
        /*0094*/ 	.word	0x00001080


	//   ....[1]....
        /*0098*/ 	.word	0x000022e0


	//   ....[2]....
        /*009c*/ 	.word	0x00003480


	//   ....[3]....
        /*00a0*/ 	.word	0x00004530


	//   ....[4]....
        /*00a4*/ 	.word	0x000058b0


	//   ....[5]....
        /*00a8*/ 	.word	0x00006790


	//   ....[6]....
        /*00ac*/ 	.word	0x00007710


	//   ....[7]....
        /*00b0*/ 	.word	0x00008690


	//----- nvinfo : EIATTR_EXIT_INSTR_OFFSETS
	.align		4
.L_989:
        /*00b4*/ 	.byte	0x04, 0x1c
        /*00b6*/ 	.short	(.L_991 - .L_990)


	//   ....[0]....
.L_990:
        /*00b8*/ 	.word	0x000079c0


	//   ....[1]....
        /*00bc*/ 	.word	0x00007b10


	//   ....[2]....
        /*00c0*/ 	.word	0x00007b50


	//   ....[3]....
        /*00c4*/ 	.word	0x00007bf0


	//   ....[4]....
        /*00c8*/ 	.word	0x00007c30


	//   ....[5]....
        /*00cc*/ 	.word	0x00007c70


	//   ....[6]....
        /*00d0*/ 	.word	0x00007d00


	//   ....[7]....
        /*00d4*/ 	.word	0x00007d40


	//   ....[8]....
        /*00d8*/ 	.word	0x00007de0


	//   ....[9]....
        /*00dc*/ 	.word	0x00007e30


	//   ....[10]....
        /*00e0*/ 	.word	0x00007e80


	//   ....[11]....
        /*00e4*/ 	.word	0x00007f60


	//   ....[12]....
        /*00e8*/ 	.word	0x000080d0


	//   ....[13]....
        /*00ec*/ 	.word	0x00008240


	//   ....[14]....
        /*00f0*/ 	.word	0x000083a0


	//   ....[15]....
        /*00f4*/ 	.word	0x000083e0


	//   ....[16]....
        /*00f8*/ 	.word	0x00008420


	//   ....[17]....
        /*00fc*/ 	.word	0x000084d0


	//   ....[18]....
        /*0100*/ 	.word	0x00008530


	//   ....[19]....
        /*0104*/ 	.word	0x000086a0


	//   ....[20]....
        /*0108*/ 	.word	0x000087b0


	//   ....[21]....
        /*010c*/ 	.word	0x000088f0


	//   ....[22]....
        /*0110*/ 	.word	0x00008910


	//----- nvinfo : EIATTR_MAX_THREADS
	.align		4
.L_991:
        /*0114*/ 	.byte	0x04, 0x05
        /*0116*/ 	.short	(.L_993 - .L_992)
.L_992:
        /*0118*/ 	.word	0x00000080
        /*011c*/ 	.word	0x00000001
        /*0120*/ 	.word	0x00000001


	//----- nvinfo : EIATTR_CRS_STACK_SIZE
	.align		4
.L_993:
        /*0124*/ 	.byte	0x04, 0x1e
        /*0126*/ 	.short	(.L_995 - .L_994)
.L_994:
        /*0128*/ 	.word	0x00000000


	//----- nvinfo : EIATTR_CBANK_PARAM_SIZE
	.align		4
.L_995:
        /*012c*/ 	.byte	0x03, 0x19
        /*012e*/ 	.short	0x0044


	//----- nvinfo : EIATTR_PARAM_CBANK
	.align		4
        /*0130*/ 	.byte	0x04, 0x0a
        /*0132*/ 	.short	(.L_997 - .L_996)
	.align		4
.L_996:
        /*0134*/ 	.word	index@(.nv.constant0._ZN2at6native27unrolled_elementwise_kernelIZZZNS0_68_GLOBAL__N__08176361_30_ActivationHardsigmoidKernel_cu_1520ed90_309918hardsigmoid_kernelERNS_18TensorIteratorBaseEENKUlvE_clEvENKUlvE2_clEvEUlN3c108BFloat16EE_St5arrayIPcLm2EELi4E23TrivialOffsetCalculatorILi1EjESE_NS0_6memory12LoadWithCastILi1EEENSF_13StoreWithCastILi1EEEEEviT_T0_T2_T3_T4_T5_)
        /*0138*/ 	.short	0x0380
        /*013a*/ 	.short	0x0044


	//----- nvinfo : EIATTR_SW_WAR
	.align		4
.L_997:
        /*013c*/ 	.byte	0x04, 0x36
        /*013e*/ 	.short	(.L_999 - .L_998)
.L_998:
        /*0140*/ 	.word	0x00000008
.L_999:


//--------------------- .nv.info._ZN2at6native18elementwise_kernelILi128ELi4EZNS0_22gpu_kernel_impl_nocastIZZZNS0_68_GLOBAL__N__08176361_30_ActivationHardsigmoidKernel_cu_1520ed90_309918hardsigmoid_kernelERNS_18TensorIteratorBaseEENKUlvE_clEvENKUlvE2_clEvEUlN3c108BFloat16EE_EEvS5_RKT_EUliE_EEviT1_ --------------------------
	.section	.nv.info._ZN2at6native18elementwise_kernelILi128ELi4EZNS0_22gpu_kernel_impl_nocastIZZZNS0_68_GLOBAL__N__08176361_30_ActivationHardsigmoidKernel_cu_1520ed90_309918hardsigmoid_kernelERNS_18TensorIteratorBaseEENKUlvE_clEvENKUlvE2_clEvEUlN3c108BFloat16EE_EEvS5_RKT_EUliE_EEviT1_,"",@"SHT_CUDA_INFO"
	.sectionflags	@""
	.align	4


	//----- nvinfo : EIATTR_CUDA_API_VERSION
	.align		4
        /*0000*/ 	.byte	0x04, 0x37
        /*0002*/ 	.short	(.L_1001 - .L_1000)
.L_1000:
        /*0004*/ 	.word	0x00000082


	//----- nvinfo : EIATTR_KPARAM_INFO
	.align		4
.L_1001:
        /*0008*/ 	.byte	0x04, 0x17
        /*000a*/ 	.short	(.L_1003 - .L_1002)
.L_1002:
        /*000c*/ 	.word	0x00000000
        /*0010*/ 	.short	0x0001
        /*0012*/ 	.short	0x0008
        /*0014*/ 	.byte	0x00, 0xf0, 0xa1, 0x08


	//----- nvinfo : EIATTR_KPARAM_INFO
	.align		4
.L_1003:
        /*0018*/ 	.byte	0x04, 0x17
        /*001a*/ 	.short	(.L_1005 - .L_1004)
.L_1004:
        /*001c*/ 	.word	0x00000000
        /*0020*/ 	.short	0x0000
        /*0022*/ 	.short	0x0000
        /*0024*/ 	.byte	0x00, 0xf0, 0x11, 0x00


	//----- nvinfo : EIATTR_SPARSE_MMA_MASK
	.align		4
.L_1005:
        /*0028*/ 	.byte	0x03, 0x50
        /*002a*/ 	.short	0x0000


	//----- nvinfo : EIATTR_MAXREG_COUNT
	.align		4
        /*002c*/ 	.byte	0x03, 0x1b
        /*002e*/ 	.short	0x0080


	//----- nvinfo : EIATTR_MERCURY_ISA_VERSION
	.align		4
        /*0030*/ 	.byte	0x03, 0x5f
        /*0032*/ 	.short	0x0101


	//----- nvinfo : EIATTR_VRC_CTA_INIT_COUNT
	.align		4
        /*0034*/ 	.byte	0x02, 0x4a
	.zero		1
	.zero		1


	//----- nvinfo : EIATTR_EXIT_INSTR_OFFSETS
	.align		4
        /*0038*/ 	.byte	0x04, 0x1c
        /*003a*/ 	.short	(.L_1007 - .L_1006)


	//   ....[0]....
.L_1006:
        /*003c*/ 	.word	0x00000450


	//   ....[1]....
        /*0040*/ 	.word	0x00000540


	//   ....[2]....
        /*0044*/ 	.word	0x000041b0


	//   ....[3]....
        /*0048*/ 	.word	0x00005570


	//----- nvinfo : EIATTR_MAX_THREADS
	.align		4
.L_1007:
        /*004c*/ 	.byte	0x04, 0x05
        /*004e*/ 	.short	(.L_1009 - .L_1008)
.L_1008:
        /*0050*/ 	.word	0x00000080
        /*0054*/ 	.word	0x00000001
        /*0058*/ 	.word	0x00000001


	//----- nvinfo : EIATTR_CRS_STACK_SIZE
	.align		4
.L_1009:
        /*005c*/ 	.byte	0x04, 0x1e
        /*005e*/ 	.short	(.L_1011 - .L_1010)
.L_1010:
        /*0060*/ 	.word	0x00000000


	//----- nvinfo : EIATTR_CBANK_PARAM_SIZE
	.align		4
.L_1011:
        /*0064*/ 	.byte	0x03, 0x19
        /*0066*/ 	.short	0x0230


	//----- nvinfo : EIATTR_PARAM_CBANK
	.align		4
        /*0068*/ 	.byte	0x04, 0x0a
        /*006a*/ 	.short	(.L_1013 - .L_1012)
	.align		4
.L_1012:
        /*006c*/ 	.word	index@(.nv.constant0._ZN2at6native18elementwise_kernelILi128ELi4EZNS0_22gpu_kernel_impl_nocastIZZZNS0_68_GLOBAL__N__08176361_30_ActivationHardsigmoidKernel_cu_1520ed90_309918hardsigmoid_kernelERNS_18TensorIteratorBaseEENKUlvE_clEvENKUlvE2_clEvEUlN3c108BFloat16EE_EEvS5_RKT_EUliE_EEviT1_)
        /*0070*/ 	.short	0x0380
        /*0072*/ 	.short	0x0230


	//----- nvinfo : EIATTR_SW_WAR
	.align		4
.L_1013:
        /*0074*/ 	.byte	0x04, 0x36
        /*0076*/ 	.short	(.L_1015 - .L_1014)
.L_1014:
        /*0078*/ 	.word	0x00000008
.L_1015:


//--------------------- .nv.info._ZN2at6native27unrolled_elementwise_kernelIZZZNS0_68_GLOBAL__N__08176361_30_ActivationHardsigmoidKernel_cu_1520ed90_309918hardsigmoid_kernelERNS_18TensorIteratorBaseEENKUlvE_clEvENKUlvE2_clEvEUlN3c108BFloat16EE_St5arrayIPcLm2EELi4E23TrivialOffsetCalculatorILi1EjESE_NS0_6memory15LoadWithoutCastENSF_16StoreWithoutCastEEEviT_T0_T2_T3_T4_T5_ --------------------------
	.section	.nv.info._ZN2at6native27unrolled_elementwise_kernelIZZZNS0_68_GLOBAL__N__08176361_30_ActivationHardsigmoidKernel_cu_1520ed90_309918hardsigmoid_kernelERNS_18TensorIteratorBaseEENKUlvE_clEvENKUlvE2_clEvEUlN3c108BFloat16EE_St5arrayIPcLm2EELi4E23TrivialOffsetCalculatorILi1EjESE_NS0_6memory15LoadWithoutCastENSF_16StoreWithoutCastEEEviT_T0_T2_T3_T4_T5_,"",@"SHT_CUDA_INFO"
	.sectionflags	@""
	.align	4


	//----- nvinfo : EIATTR_CUDA_API_VERSION
	.align		4
        /*0000*/ 	.byte	0x04, 0x37
        /*0002*/ 	.short	(.L_1017 - .L_1016)
.L_1016:
        /*0004*/ 	.word	0x00000082


	//----- nvinfo : EIATTR_KPARAM_INFO
	.align		4
.L_1017:
        /*0008*/ 	.byte	0x04, 0x17
        /*000a*/ 	.short	(.L_1019 - .L_1018)
.L_1018:
        /*000c*/ 	.word	0x00000000
        /*0010*/ 	.short	0x0006
        /*0012*/ 	.short	0x0033
        /*0014*/ 	.byte	0x00, 0xf0, 0x05, 0x00


	//----- nvinfo : EIATTR_KPARAM_INFO
	.align		4
.L_1019:
        /*0018*/ 	.byte	0x04, 0x17
        /*001a*/ 	.short	(.L_1021 - .L_1020)
.L_1020:
        /*001c*/ 	.word	0x00000000
        /*0020*/ 	.short	0x0005
        /*0022*/ 	.short	0x0032
        /*0024*/ 	.byte	0x00, 0xf0, 0x05, 0x00


	//----- nvinfo : EIATTR_KPARAM_INFO
	.align		4
.L_1021:
        /*0028*/ 	.byte	0x04, 0x17
        /*002a*/ 	.short	(.L_1023 - .L_1022)
.L_1022:
        /*002c*/ 	.word	0x00000000
        /*0030*/ 	.short	0x0004
        /*0032*/ 	.short	0x0031
        /*0034*/ 	.byte	0x00, 0xf0, 0x05, 0x00


	//----- nvinfo : EIATTR_KPARAM_INFO
	.align		4
.L_1023:
        /*0038*/ 	.byte	0x04, 0x17
        /*003a*/ 	.short	(.L_1025 - .L_1024)
.L_1024:
        /*003c*/ 	.word	0x00000000
        /*0040*/ 	.short	0x0003
        /*0042*/ 	.short	0x0030
        /*0044*/ 	.byte	0x00, 0xf0, 0x05, 0x00


	//----- nvinfo : EIATTR_KPARAM_INFO
	.align		4
.L_1025:
        /*0048*/ 	.byte	0x04, 0x17
        /*004a*/ 	.short	(.L_1027 - .L_1026)
.L_1026:
        /*004c*/ 	.word	0x00000000
        /*0050*/ 	.short	0x0002
        /*0052*/ 	.short	0x0020
        /*0054*/ 	.byte	0x00, 0xf0, 0x41, 0x00


	//----- nvinfo : EIATTR_KPARAM_INFO
	.align		4
.L_1027:
        /*0058*/ 	.byte	0x04, 0x17
        /*005a*/ 	.short	(.L_1029 - .L_1028)
.L_1028:
        /*005c*/ 	.word	0x00000000
        /*0060*/ 	.short	0x0001
        /*0062*/ 	.short	0x0008
        /*0064*/ 	.byte	0x00, 0xf0, 0x61, 0x00


	//----- nvinfo : EIATTR_KPARAM_INFO
	.align		4
.L_1029:
        /*0068*/ 	.byte	0x04, 0x17
        /*006a*/ 	.short	(.L_1031 - .L_1030)
.L_1030:
        /*006c*/ 	.word	0x00000000
        /*0070*/ 	.short	0x0000
        /*0072*/ 	.short	0x0000
        /*0074*/ 	.byte	0x00, 0xf0, 0x11, 0x00


	//----- nvinfo : EIATTR_SPARSE_MMA_MASK
	.align		4
.L_1031:
        /*0078*/ 	.byte	0x03, 0x50
        /*007a*/ 	.short	0x0000


	//----- nvinfo : EIATTR_MAXREG_COUNT
	.align		4
        /*007c*/ 	.byte	0x03, 0x1b
        /*007e*/ 	.short	0x00ff


	//----- nvinfo : EIATTR_MERCURY_ISA_VERSION
	.align		4
        /*0080*/ 	.byte	0x03, 0x5f
        /*0082*/ 	.short	0x0101


	//----- nvinfo : EIATTR_VRC_CTA_INIT_COUNT
	.align		4
        /*0084*/ 	.byte	0x02, 0x4a
	.zero		1
	.zero		1


	//----- nvinfo : EIATTR_EXIT_INSTR_OFFSETS
	.align		4
        /*0088*/ 	.byte	0x04, 0x1c
        /*008a*/ 	.short	(.L_1033 - .L_1032)


	//   ....[0]....
.L_1032:
        /*008c*/ 	.word	0x00000710


	//   ....[1]....
        /*0090*/ 	.word	0x00000760


	//----- nvinfo : EIATTR_MAX_THREADS
	.align		4
.L_1033:
        /*0094*/ 	.byte	0x04, 0x05
        /*0096*/ 	.short	(.L_1035 - .L_1034)
.L_1034:
        /*0098*/ 	.word	0x00000080
        /*009c*/ 	.word	0x00000001
        /*00a0*/ 	.word	0x00000001


	//----- nvinfo : EIATTR_CRS_STACK_SIZE
	.align		4
.L_1035:
        /*00a4*/ 	.byte	0x04, 0x1e
        /*00a6*/ 	.short	(.L_1037 - .L_1036)
.L_1036:
        /*00a8*/ 	.word	0x00000000


	//----- nvinfo : EIATTR_CBANK_PARAM_SIZE
	.align		4
.L_1037:
        /*00ac*/ 	.byte	0x03, 0x19
        /*00ae*/ 	.short	0x0034


	//----- nvinfo : EIATTR_PARAM_CBANK
	.align		4
        /*00b0*/ 	.byte	0x04, 0x0a
        /*00b2*/ 	.short	(.L_1039 - .L_1038)
	.align		4
.L_1038:
        /*00b4*/ 	.word	index@(.nv.constant0._ZN2at6native27unrolled_elementwise_kernelIZZZNS0_68_GLOBAL__N__08176361_30_ActivationHardsigmoidKernel_cu_1520ed90_309918hardsigmoid_kernelERNS_18TensorIteratorBaseEENKUlvE_clEvENKUlvE2_clEvEUlN3c108BFloat16EE_St5arrayIPcLm2EELi4E23TrivialOffsetCalculatorILi1EjESE_NS0_6memory15LoadWithoutCastENSF_16StoreWithoutCastEEEviT_T0_T2_T3_T4_T5_)
        /*00b8*/ 	.short	0x0380
        /*00ba*/ 	.short	0x0034


	//----- nvinfo : EIATTR_SW_WAR
	.align		4
.L_1039:
        /*00bc*/ 	.byte	0x04, 0x36
        /*00be*/ 	.short	(.L_1041 - .L_1040)
.L_1040:
        /*00c0*/ 	.word	0x00000008
.L_1041:


//--------------------- .nv.info._ZN2at6native29vectorized_elementwise_kernelILi2EZZZNS0_68_GLOBAL__N__08176361_30_ActivationHardsigmoidKernel_cu_1520ed90_309918hardsigmoid_kernelERNS_18TensorIteratorBaseEENKUlvE_clEvENKUlvE2_clEvEUlN3c108BFloat16EE_St5arrayIPcLm2EEEEviT0_T1_ --------------------------
	.section	.nv.info._ZN2at6native29vectorized_elementwise_kernelILi2EZZZNS0_68_GLOBAL__N__08176361_30_ActivationHardsigmoidKernel_cu_1520ed90_309918hardsigmoid_kernelERNS_18TensorIteratorBaseEENKUlvE_clEvENKUlvE2_clEvEUlN3c108BFloat16EE_St5arrayIPcLm2EEEEviT0_T1_,"",@"SHT_CUDA_INFO"
	.sectionflags	@""
	.align	4


	//----- nvinfo : EIATTR_CUDA_API_VERSION
	.align		4
        /*0000*/ 	.byte	0x04, 0x37
        /*0002*/ 	.short	(.L_1043 - .L_1042)
.L_1042:
        /*0004*/ 	.word	0x00000082


	//----- nvinfo : EIATTR_KPARAM_INFO
	.align		4
.L_1043:
        /*0008*/ 	.byte	0x04, 0x17
        /*000a*/ 	.short	(.L_1045 - .L_1044)
.L_1044:
        /*000c*/ 	.word	0x00000000
        /*0010*/ 	.short	0x0002
        /*0012*/ 	.short	0x0020
        /*0014*/ 	.byte	0x00, 0xf0, 0x41, 0x00


	//----- nvinfo : EIATTR_KPARAM_INFO
	.align		4
.L_1045:
        /*0018*/ 	.byte	0x04, 0x17
        /*001a*/ 	.short	(.L_1047 - .L_1046)
.L_1046:
        /*001c*/ 	.word	0x00000000
        /*0020*/ 	.short	0x0001
        /*0022*/ 	.short	0x0008
        /*0024*/ 	.byte	0x00, 0xf0, 0x61, 0x00


	//----- nvinfo : EIATTR_KPARAM_INFO
	.align		4
.L_1047:
        /*0028*/ 	.byte	0x04, 0x17
        /*002a*/ 	.short	(.L_1049 - .L_1048)
.L_1048:
        /*002c*/ 	.word	0x00000000
        /*0030*/ 	.short	0x0000
        /*0032*/ 	.short	0x0000
        /*0034*/ 	.byte	0x00, 0xf0, 0x11, 0x00


	//----- nvinfo : EIATTR_SPARSE_MMA_MASK
	.align		4
.L_1049:
        /*0038*/ 	.byte	0x03, 0x50
        /*003a*/ 	.short	0x0000


	//----- nvinfo : EIATTR_MAXREG_COUNT
	.align		4
        /*003c*/ 	.byte	0x03, 0x1b
        /*003e*/ 	.short	0x00ff


	//----- nvinfo : EIATTR_MERCURY_ISA_VERSION
	.align		4
        /*0040*/ 	.byte	0x03, 0x5f
        /*0042*/ 	.short	0x0101


	//----- nvinfo : EIATTR_VRC_CTA_INIT_COUNT
	.align		4
        /*0044*/ 	.byte	0x02, 0x4a
	.zero		1
	.zero		1


	//----- nvinfo : EIATTR_EXIT_INSTR_OFFSETS
	.align		4
        /*0048*/ 	.byte	0x04, 0x1c
        /*004a*/ 	.short	(.L_1051 - .L_1050)


	//   ....[0]....
.L_1050:
        /*004c*/ 	.word	0x00000ed0


	//   ....[1]....
        /*0050*/ 	.word	0x00000f20


	//   ....[2]....
        /*0054*/ 	.word	0x00001440


	//----- nvinfo : EIATTR_MAX_THREADS
	.align		4
.L_1051:
        /*0058*/ 	.byte	0x04, 0x05
        /*005a*/ 	.short	(.L_1053 - .L_1052)
.L_1052:
        /*005c*/ 	.word	0x00000080
        /*0060*/ 	.word	0x00000001
        /*0064*/ 	.word	0x00000001


	//----- nvinfo : EIATTR_CRS_STACK_SIZE
	.align		4
.L_1053:
        /*0068*/ 	.byte	0x04, 0x1e
        /*006a*/ 	.short	(.L_1055 - .L_1054)
.L_1054:
        /*006c*/ 	.word	0x00000000


	//----- nvinfo : EIATTR_CBANK_PARAM_SIZE
	.align		4
.L_1055:
        /*0070*/ 	.byte	0x03, 0x19
        /*0072*/ 	.short	0x0030


	//----- nvinfo : EIATTR_PARAM_CBANK
	.align		4
        /*0074*/ 	.byte	0x04, 0x0a
        /*0076*/ 	.short	(.L_1057 - .L_1056)
	.align		4
.L_1056:
        /*0078*/ 	.word	index@(.nv.constant0._ZN2at6native29vectorized_elementwise_kernelILi2EZZZNS0_68_GLOBAL__N__08176361_30_ActivationHardsigmoidKernel_cu_1520ed90_309918hardsigmoid_kernelERNS_18TensorIteratorBaseEENKUlvE_clEvENKUlvE2_clEvEUlN3c108BFloat16EE_St5arrayIPcLm2EEEEviT0_T1_)
        /*007c*/ 	.short	0x0380
        /*007e*/ 	.short	0x0030


	//----- nvinfo : EIATTR_SW_WAR
	.align		4
.L_1057:
        /*0080*/ 	.byte	0x04, 0x36
        /*0082*/ 	.short	(.L_1059 - .L_1058)
.L_1058:
        /*0084*/ 	.word	0x00000008
.L_1059:


//--------------------- .nv.info._ZN2at6native29vectorized_elementwise_kernelILi4EZZZNS0_68_GLOBAL__N__08176361_30_ActivationHardsigmoidKernel_cu_1520ed90_309918hardsigmoid_kernelERNS_18TensorIteratorBaseEENKUlvE_clEvENKUlvE2_clEvEUlN3c108BFloat16EE_St5arrayIPcLm2EEEEviT0_T1_ --------------------------
	.section	.nv.info._ZN2at6native29vectorized_elementwise_kernelILi4EZZZNS0_68_GLOBAL__N__08176361_30_ActivationHardsigmoidKernel_cu_1520ed90_309918hardsigmoid_kernelERNS_18TensorIteratorBaseEENKUlvE_clEvENKUlvE2_clEvEUlN3c108BFloat16EE_St5arrayIPcLm2EEEEviT0_T1_,"",@"SHT_CUDA_INFO"
	.sectionflags	@""
	.align	4


	//----- nvinfo : EIATTR_CUDA_API_VERSION
	.align		4
        /*0000*/ 	.byte	0x04, 0x37
        /*0002*/ 	.short	(.L_1061 - .L_1060)
.L_1060:
        /*0004*/ 	.word	0x00000082


	//----- nvinfo : EIATTR_KPARAM_INFO
	.align		4
.L_1061:
        /*0008*/ 	.byte	0x04, 0x17
        /*000a*/ 	.short	(.L_1063 - .L_1062)
.L_1062:
        /*000c*/ 	.word	0x00000000
        /*0010*/ 	.short	0x0002
        /*0012*/ 	.short	0x0020
        /*0014*/ 	.byte	0x00, 0xf0, 0x41, 0x00


	//----- nvinfo : EIATTR_KPARAM_INFO
	.align		4
.L_1063:
        /*0018*/ 	.byte	0x04, 0x17
        /*001a*/ 	.short	(.L_1065 - .L_1064)
.L_1064:
        /*001c*/ 	.word	0x00000000
        /*0020*/ 	.short	0x0001
        /*0022*/ 	.short	0x0008
        /*0024*/ 	.byte	0x00, 0xf0, 0x61, 0x00


	//----- nvinfo : EIATTR_KPARAM_INFO
	.align		4
.L_1065:
        /*0028*/ 	.byte	0x04, 0x17
        /*002a*/ 	.short	(.L_1067 - .L_1066)
.L_1066:
        /*002c*/ 	.word	0x00000000
        /*0030*/ 	.short	0x0000
        /*0032*/ 	.short	0x0000
        /*0034*/ 	.byte	0x00, 0xf0, 0x11, 0x00


	//----- nvinfo : EIATTR_SPARSE_MMA_MASK
	.align		4
.L_1067:
        /*0038*/ 	.byte	0x03, 0x50
        /*003a*/ 	.short	0x0000


	//----- nvinfo : EIATTR_MAXREG_COUNT
	.align		4
        /*003c*/ 	.byte	0x03, 0x1b
        /*003e*/ 	.short	0x00ff


	//----- nvinfo : EIATTR_MERCURY_ISA_VERSION
	.align		4
        /*0040*/ 	.byte	0x03, 0x5f
        /*0042*/ 	.short	0x0101


	//----- nvinfo : EIATTR_VRC_CTA_INIT_COUNT
	.align		4
        /*0044*/ 	.byte	0x02, 0x4a
	.zero		1
	.zero		1


	//----- nvinfo : EIATTR_EXIT_INSTR_OFFSETS
	.align		4
        /*0048*/ 	.byte	0x04, 0x1c
        /*004a*/ 	.short	(.L_1069 - .L_1068)


	//   ....[0]....
.L_1068:
        /*004c*/ 	.word	0x00000ed0


	//   ....[1]....
        /*0050*/ 	.word	0x00000f20


	//   ....[2]....
        /*0054*/ 	.word	0x00001400


	//----- nvinfo : EIATTR_MAX_THREADS
	.align		4
.L_1069:
        /*0058*/ 	.byte	0x04, 0x05
        /*005a*/ 	.short	(.L_1071 - .L_1070)
.L_1070:
        /*005c*/ 	.word	0x00000080
        /*0060*/ 	.word	0x00000001
        /*0064*/ 	.word	0x00000001


	//----- nvinfo : EIATTR_CRS_STACK_SIZE
	.align		4
.L_1071:
        /*0068*/ 	.byte	0x04, 0x1e
        /*006a*/ 	.short	(.L_1073 - .L_1072)
.L_1072:
        /*006c*/ 	.word	0x00000000


	//----- nvinfo : EIATTR_CBANK_PARAM_SIZE
	.align		4
.L_1073:
        /*0070*/ 	.byte	0x03, 0x19
        /*0072*/ 	.short	0x0030


	//----- nvinfo : EIATTR_PARAM_CBANK
	.align		4
        /*0074*/ 	.byte	0x04, 0x0a
        /*0076*/ 	.short	(.L_1075 - .L_1074)
	.align		4
.L_1074:
        /*0078*/ 	.word	index@(.nv.constant0._ZN2at6native29vectorized_elementwise_kernelILi4EZZZNS0_68_GLOBAL__N__08176361_30_ActivationHardsigmoidKernel_cu_1520ed90_309918hardsigmoid_kernelERNS_18TensorIteratorBaseEENKUlvE_clEvENKUlvE2_clEvEUlN3c108BFloat16EE_St5arrayIPcLm2EEEEviT0_T1_)
        /*007c*/ 	.short	0x0380
        /*007e*/ 	.short	0x0030


	//----- nvinfo : EIATTR_SW_WAR
	.align		4
.L_1075:
        /*0080*/ 	.byte	0x04, 0x36
        /*0082*/ 	.short	(.L_1077 - .L_1076)
.L_1076:
        /*0084*/ 	.word	0x00000008
.L_1077:


//--------------------- .nv.info._ZN2at6native29vectorized_elementwise_kernelILi8EZZZNS0_68_GLOBAL__N__08176361_30_ActivationHardsigmoidKernel_cu_1520ed90_309918hardsigmoid_kernelERNS_18TensorIteratorBaseEENKUlvE_clEvENKUlvE2_clEvEUlN3c108BFloat16EE_St5arrayIPcLm2EEEEviT0_T1_ --------------------------
	.section	.nv.info._ZN2at6native29vectorized_elementwise_kernelILi8EZZZNS0_68_GLOBAL__N__08176361_30_ActivationHardsigmoidKernel_cu_1520ed90_309918hardsigmoid_kernelERNS_18TensorIteratorBaseEENKUlvE_clEvENKUlvE2_clEvEUlN3c108BFloat16EE_St5arrayIPcLm2EEEEviT0_T1_,"",@"SHT_CUDA_INFO"
	.sectionflags	@""
	.align	4


	//----- nvinfo : EIATTR_CUDA_API_VERSION
	.align		4
        /*0000*/ 	.byte	0x04, 0x37
        /*0002*/ 	.short	(.L_1079 - .L_1078)
.L_1078:
        /*0004*/ 	.word	0x00000082


	//----- nvinfo : EIATTR_KPARAM_INFO
	.align		4
.L_1079:
        /*0008*/ 	.byte	0x04, 0x17
        /*000a*/ 	.short	(.L_1081 - .L_1080)
.L_1080:
        /*000c*/ 	.word	0x00000000
        /*0010*/ 	.short	0x0002
        /*0012*/ 	.short	0x0020
        /*0014*/ 	.byte	0x00, 0xf0, 0x41, 0x00


	//----- nvinfo : EIATTR_KPARAM_INFO
	.align		4
.L_1081:
        /*0018*/ 	.byte	0x04, 0x17
        /*001a*/ 	.short	(.L_1083 - .L_1082)
.L_1082:
        /*001c*/ 	.word	0x00000000
        /*0020*/ 	.short	0x0001
        /*0022*/ 	.short	0x0008
        /*0024*/ 	.byte	0x00, 0xf0, 0x61, 0x00


	//----- nvinfo : EIATTR_KPARAM_INFO
	.align		4
.L_1083:
        /*0028*/ 	.byte	0x04, 0x17
        /*002a*/ 	.short	(.L_1085 - .L_1084)
.L_1084:
        /*002c*/ 	.word	0x00000000
        /*0030*/ 	.short	0x0000
        /*0032*/ 	.short	0x0000
        /*0034*/ 	.byte	0x00, 0xf0, 0x11, 0x00


	//----- nvinfo : EIATTR_SPARSE_MMA_MASK
	.align		4
.L_1085:
        /*0038*/ 	.byte	0x03, 0x50
        /*003a*/ 	.short	0x0000


	//----- nvinfo : EIATTR_MAXREG_COUNT
	.align		4
        /*003c*/ 	.byte	0x03, 0x1b
        /*003e*/ 	.short	0x00ff


	//----- nvinfo : EIATTR_MERCURY_ISA_VERSION
	.align		4
        /*0040*/ 	.byte	0x03, 0x5f
        /*0042*/ 	.short	0x0101


	//----- nvinfo : EIATTR_VRC_CTA_INIT_COUNT
	.align		4
        /*0044*/ 	.byte	0x02, 0x4a
	.zero		1
	.zero		1


	//----- nvinfo : EIATTR_EXIT_INSTR_OFFSETS
	.align		4
        /*0048*/ 	.byte	0x04, 0x1c
        /*004a*/ 	.short	(.L_1087 - .L_1086)


	//   ....[0]....
.L_1086:
        /*004c*/ 	.word	0x00000010


	//----- nvinfo : EIATTR_MAX_THREADS
	.align		4
.L_1087:
        /*0050*/ 	.byte	0x04, 0x05
        /*0052*/ 	.short	(.L_1089 - .L_1088)
.L_1088:
        /*0054*/ 	.word	0x00000080
        /*0058*/ 	.word	0x00000001
        /*005c*/ 	.word	0x00000001


	//----- nvinfo : EIATTR_CBANK_PARAM_SIZE
	.align		4
.L_1089:
        /*0060*/ 	.byte	0x03, 0x19
        /*0062*/ 	.short	0x0030


	//----- nvinfo : EIATTR_PARAM_CBANK
	.align		4
        /*0064*/ 	.byte	0x04, 0x0a
        /*0066*/ 	.short	(.L_1091 - .L_1090)
	.align		4
.L_1090:
        /*0068*/ 	.word	index@(.nv.constant0._ZN2at6native29vectorized_elementwise_kernelILi8EZZZNS0_68_GLOBAL__N__08176361_30_ActivationHardsigmoidKernel_cu_1520ed90_309918hardsigmoid_kernelERNS_18TensorIteratorBaseEENKUlvE_clEvENKUlvE2_clEvEUlN3c108BFloat16EE_St5arrayIPcLm2EEEEviT0_T1_)
        /*006c*/ 	.short	0x0380
        /*006e*/ 	.short	0x0030


	//----- nvinfo : EIATTR_SW_WAR
	.align		4
.L_1091:
        /*0070*/ 	.byte	0x04, 0x36
        /*0072*/ 	.short	(.L_1093 - .L_1092)
.L_1092:
        /*0074*/ 	.word	0x00000008
.L_1093:


//--------------------- .nv.info._ZN2at6native18elementwise_kernelILi128ELi4EZNS0_15gpu_kernel_implIZZZNS0_68_GLOBAL__N__08176361_30_ActivationHardsigmoidKernel_cu_1520ed90_309918hardsigmoid_kernelERNS_18TensorIteratorBaseEENKUlvE_clEvENKUlvE1_clEvEUlN3c104HalfEE_EEvS5_RKT_EUliE_EEviT1_ --------------------------
	.section	.nv.info._ZN2at6native18elementwise_kernelILi128ELi4EZNS0_15gpu_kernel_implIZZZNS0_68_GLOBAL__N__08176361_30_ActivationHardsigmoidKernel_cu_1520ed90_309918hardsigmoid_kernelERNS_18TensorIteratorBaseEENKUlvE_clEvENKUlvE1_clEvEUlN3c104HalfEE_EEvS5_RKT_EUliE_EEviT1_,"",@"SHT_CUDA_INFO"
	.sectionflags	@""
	.align	4


	//----- nvinfo : EIATTR_CUDA_API_VERSION
	.align		4
        /*0000*/ 	.byte	0x04, 0x37
        /*0002*/ 	.short	(.L_1095 - .L_1094)
.L_1094:
        /*0004*/ 	.word	0x00000082


	//----- nvinfo : EIATTR_KPARAM_INFO
	.align		4
.L_1095:
        /*0008*/ 	.byte	0x04, 0x17
        /*000a*/ 	.short	(.L_1097 - .L_1096)
.L_1096:
        /*000c*/ 	.word	0x00000000
        /*0010*/ 	.short	0x0001
        /*0012*/ 	.short	0x0008
        /*0014*/ 	.byte	0x00, 0xf0, 0xc1, 0x08


	//----- nvinfo : EIATTR_KPARAM_INFO
	.align		4
.L_1097:
        /*0018*/ 	.byte	0x04, 0x17
        /*001a*/ 	.short	(.L_1099 - .L_1098)
.L_1098:
        /*001c*/ 	.word	0x00000000
        /*0020*/ 	.short	0x0000
        /*0022*/ 	.short	0x0000
        /*0024*/ 	.byte	0x00, 0xf0, 0x11, 0x00


	//----- nvinfo : EIATTR_SPARSE_MMA_MASK
	.align		4
.L_1099:
        /*0028*/ 	.byte	0x03, 0x50
        /*002a*/ 	.short	0x0000


	//----- nvinfo : EIATTR_MAXREG_COUNT
	.align		4
        /*002c*/ 	.byte	0x03, 0x1b
        /*002e*/ 	.short	0x0080


	//----- nvinfo : EIATTR_EXTERNS
	.align		4
        /*0030*/ 	.byte	0x04, 0x0f
        /*0032*/ 	.short	(.L_1101 - .L_1100)


	//   ....[0]....
	.align		4
.L_1100:
        /*0034*/ 	.word	index@(__assertfail)


	//----- nvinfo : EIATTR_MERCURY_ISA_VERSION
	.align		4
.L_1101:
        /*0038*/ 	.byte	0x03, 0x5f
        /*003a*/ 	.short	0x0101


	//----- nvinfo : EIATTR_VRC_CTA_INIT_COUNT
	.align		4
        /*003c*/ 	.byte	0x02, 0x4a
	.zero		1
	.zero		1


	//----- nvinfo : EIATTR_SYSCALL_OFFSETS
	.align		4
        /*0040*/ 	.byte	0x04, 0x46
        /*0042*/ 	.short	(.L_1103 - .L_1102)


	//   ....[0]....
.L_1102:
        /*0044*/ 	.word	0x00002270


	//   ....[1]....
        /*0048*/ 	.word	0x000031f0


	//   ....[2]....
        /*004c*/ 	.word	0x00005600


	//   ....[3]....
        /*0050*/ 	.word	0x000063b0


	//   ....[4]....
        /*0054*/ 	.word	0x000088d0


	//   ....[5]....
        /*0058*/ 	.word	0x00009680


	//   ....[6]....
        /*005c*/ 	.word	0x0000bbb0


	//   ....[7]....
        /*0060*/ 	.word	0x0000c930


	//----- nvinfo : EIATTR_EXIT_INSTR_OFFSETS
	.align		4
.L_1103:
        /*0064*/ 	.byte	0x04, 0x1c
        /*0066*/ 	.short	(.L_1105 - .L_1104)


	//   ....[0]....
.L_1104:
        /*0068*/ 	.word	0x00009960


	//   ....[1]....
        /*006c*/ 	.word	0x0000bdd0


	//   ....[2]....
        /*0070*/ 	.word	0x0000be10


	//   ....[3]....
        /*0074*/ 	.word	0x0000beb0


	//   ....[4]....
        /*0078*/ 	.word	0x0000bef0


	//   ....[5]....
        /*007c*/ 	.word	0x0000bf30


	//   ....[6]....
        /*0080*/ 	.word	0x0000bfc0


	//   ....[7]....
        /*0084*/ 	.word	0x0000bfe0


	//   ....[8]....
        /*0088*/ 	.word	0x0000c080


	//   ....[9]....
        /*008c*/ 	.word	0x0000c0d0


	//   ....[10]....
        /*0090*/ 	.word	0x0000c120


	//   ....[11]....
        /*0094*/ 	.word	0x0000c200


	//   ....[12]....
        /*0098*/ 	.word	0x0000c370


	//   ....[13]....
        /*009c*/ 	.word	0x0000c4e0


	//   ....[14]....
        /*00a0*/ 	.word	0x0000c640


	//   ....[15]....
        /*00a4*/ 	.word	0x0000c680


	//   ....[16]....
        /*00a8*/ 	.word	0x0000c6c0


	//   ....[17]....
        /*00ac*/ 	.word	0x0000c770


	//   ....[18]....
        /*00b0*/ 	.word	0x0000c7d0


	//   ....[19]....
        /*00b4*/ 	.word	0x0000c940


	//   ....[20]....
        /*00b8*/ 	.word	0x0000ca50


	//   ....[21]....
        /*00bc*/ 	.word	0x0000cb90


	//   ....[22]....
        /*00c0*/ 	.word	0x0000cbd0


	//----- nvinfo : EIATTR_MAX_THREADS
	.align		4
.L_1105:
        /*00c4*/ 	.byte	0x04, 0x05
        /*00c6*/ 	.short	(.L_1107 - .L_1106)
.L_1106:
        /*00c8*/ 	.word	0x00000080
        /*00cc*/ 	.word	0x00000001
        /*00d0*/ 	.word	0x00000001


	//----- nvinfo : EIATTR_CRS_STACK_SIZE
	.align		4
.L_1107:
        /*00d4*/ 	.byte	0x04, 0x1e
        /*00d6*/ 	.short	(.L_1109 - .L_1108)
.L_1108:
        /*00d8*/ 	.word	0x00000000


	//----- nvinfo : EIATTR_CBANK_PARAM_SIZE
	.align		4
.L_1109:
        /*00dc*/ 	.byte	0x03, 0x19
        /*00de*/ 	.short	0x0238


	//----- nvinfo : EIATTR_PARAM_CBANK
	.align		4
        /*00e0*/ 	.byte	0x04, 0x0a
        /*00e2*/ 	.short	(.L_1111 - .L_1110)
	.align		4
.L_1110:
        /*00e4*/ 	.word	index@(.nv.constant0._ZN2at6native18elementwise_kernelILi128ELi4EZNS0_15gpu_kernel_implIZZZNS0_68_GLOBAL__N__08176361_30_ActivationHardsigmoidKernel_cu_1520ed90_309918hardsigmoid_kernelERNS_18TensorIteratorBaseEENKUlvE_clEvENKUlvE1_clEvEUlN3c104HalfEE_EEvS5_RKT_EUliE_EEviT1_)
        /*00e8*/ 	.short	0x0380
        /*00ea*/ 	.short	0x0238


	//----- nvinfo : EIATTR_SW_WAR
	.align		4
.L_1111:
        /*00ec*/ 	.byte	0x04, 0x36
        /*00ee*/ 	.short	(.L_1113 - .L_1112)
.L_1112:
        /*00f0*/ 	.word	0x00000008
.L_1113:


//--------------------- .nv.info._ZN2at6native27unrolled_elementwise_kernelIZZZNS0_68_GLOBAL__N__08176361_30_ActivationHardsigmoidKernel_cu_1520ed90_309918hardsigmoid_kernelERNS_18TensorIteratorBaseEENKUlvE_clEvENKUlvE1_clEvEUlN3c104HalfEE_St5arrayIPcLm2EELi4E23TrivialOffsetCalculatorILi1EjESE_NS0_6memory12LoadWithCastILi1EEENSF_13StoreWithCastILi1EEEEEviT_T0_T2_T3_T4_T5_ --------------------------
	.section	.nv.info._ZN2at6native27unrolled_elementwise_kernelIZZZNS0_68_GLOBAL__N__08176361_30_ActivationHardsigmoidKernel_cu_1520ed90_309918hardsigmoid_kernelERNS_18TensorIteratorBaseEENKUlvE_clEvENKUlvE1_clEvEUlN3c104HalfEE_St5arrayIPcLm2EELi4E23TrivialOffsetCalculatorILi1EjESE_NS0_6memory12LoadWithCastILi1EEENSF_13StoreWithCastILi1EEEEEviT_T0_T2_T3_T4_T5_,"",@"SHT_CUDA_INFO"
	.sectionflags	@""
	.align	4


	//----- nvinfo : EIATTR_CUDA_API_VERSION
	.align		4
        /*0000*/ 	.byte	0x04, 0x37
        /*0002*/ 	.short	(.L_1115 - .L_1114)
.L_1114:
        /*0004*/ 	.word	0x00000082


	//----- nvinfo : EIATTR_KPARAM_INFO
	.align		4
.L_1115:
        /*0008*/ 	.byte	0x04, 0x17
        /*000a*/ 	.short	(.L_1117 - .L_1116)
.L_1116:
        /*000c*/ 	.word	0x00000000
        /*0010*/ 	.short	0x0006
        /*0012*/ 	.short	0x003c
        /*0014*/ 	.byte	0x00, 0xf0, 0x21, 0x00


	//----- nvinfo : EIATTR_KPARAM_INFO
	.align		4
.L_1117:
        /*0018*/ 	.byte	0x04, 0x17
        /*001a*/ 	.short	(.L_1119 - .L_1118)
.L_1118:
        /*001c*/ 	.word	0x00000000
        /*0020*/ 	.short	0x0005
        /*0022*/ 	.short	0x0034
        /*0024*/ 	.byte	0x00, 0xf0, 0x21, 0x00


	//----- nvinfo : EIATTR_KPARAM_INFO
	.align		4
.L_1119:
        /*0028*/ 	.byte	0x04, 0x17
        /*002a*/ 	.short	(.L_1121 - .L_1120)
.L_1120:
        /*002c*/ 	.word	0x00000000
        /*0030*/ 	.short	0x0004
        /*0032*/ 	.short	0x0031
        /*0034*/ 	.byte	0x00, 0xf0, 0x05, 0x00


	//----- nvinfo : EIATTR_KPARAM_INFO
	.align		4
.L_1121:
        /*0038*/ 	.byte	0x04, 0x17
        /*003a*/ 	.short	(.L_1123 - .L_1122)
.L_1122:
        /*003c*/ 	.word	0x00000000
        /*0040*/ 	.short	0x0003
        /*0042*/ 	.short	0x0030
        /*0044*/ 	.byte	0x00, 0xf0, 0x05, 0x00


	//----- nvinfo : EIATTR_KPARAM_INFO
	.align		4
.L_1123:
        /*0048*/ 	.byte	0x04, 0x17
        /*004a*/ 	.short	(.L_1125 - .L_1124)
.L_1124:
        /*004c*/ 	.word	0x00000000
        /*0050*/ 	.short	0x0002
        /*0052*/ 	.short	0x0020
        /*0054*/ 	.byte	0x00, 0xf0, 0x41, 0x00


	//----- nvinfo : EIATTR_KPARAM_INFO
	.align		4
.L_1125:
        /*0058*/ 	.byte	0x04, 0x17
        /*005a*/ 	.short	(.L_1127 - .L_1126)
.L_1126:
        /*005c*/ 	.word	0x00000000
        /*0060*/ 	.short	0x0001
        /*0062*/ 	.short	0x0008
        /*0064*/ 	.byte	0x00, 0xf0, 0x61, 0x00


	//----- nvinfo : EIATTR_KPARAM_INFO
	.align		4
.L_1127:
        /*0068*/ 	.byte	0x04, 0x17
        /*006a*/ 	.short	(.L_1129 - .L_1128)
.L_1128:
        /*006c*/ 	.word	0x00000000
        /*0070*/ 	.short	0x0000
        /*0072*/ 	.short	0x0000
        /*0074*/ 	.byte	0x00, 0xf0, 0x11, 0x00


	//----- nvinfo : EIATTR_SPARSE_MMA_MASK
	.align		4
.L_1129:
        /*0078*/ 	.byte	0x03, 0x50
        /*007a*/ 	.short	0x0000


	//----- nvinfo : EIATTR_MAXREG_COUNT
	.align		4
        /*007c*/ 	.byte	0x03, 0x1b
        /*007e*/ 	.short	0x00ff


	//----- nvinfo : EIATTR_EXTERNS
	.align		4
        /*0080*/ 	.byte	0x04, 0x0f
        /*0082*/ 	.short	(.L_1131 - .L_1130)


	//   ....[0]....
	.align		4
.L_1130:
        /*0084*/ 	.word	index@(__assertfail)


	//----- nvinfo : EIATTR_MERCURY_ISA_VERSION
	.align		4
.L_1131:
        /*0088*/ 	.byte	0x03, 0x5f
        /*008a*/ 	.short	0x0101


	//----- nvinfo : EIATTR_VRC_CTA_INIT_COUNT
	.align		4
        /*008c*/ 	.byte	0x02, 0x4a
	.zero		1
	.zero		1


	//----- nvinfo : EIATTR_SYSCALL_OFFSETS
	.align		4
        /*0090*/ 	.byte	0x04, 0x46
        /*0092*/ 	.short	(.L_1133 - .L_1132)


	//   ....[0]....
.L_1132:
        /*0094*/ 	.word	0x00001040


	//   ....[1]....
        /*0098*/ 	.word	0x00002260


	//   ....[2]....
        /*009c*/ 	.word	0x000033c0


	//   ....[3]....
        /*00a0*/ 	.word	0x00004440


	//   ....[4]....
        /*00a4*/ 	.word	0x000057c0


	//   ....[5]....
        /*00a8*/ 	.word	0x00006680


	//   ....[6]....
        /*00ac*/ 	.word	0x00007600


	//   ....[7]....
        /*00b0*/ 	.word	0x00008580


	//----- nvinfo : EIATTR_EXIT_INSTR_OFFSETS
	.align		4
.L_1133:
        /*00b4*/ 	.byte	0x04, 0x1c
        /*00b6*/ 	.short	(.L_1135 - .L_1134)


	//   ....[0]....
.L_1134:
        /*00b8*/ 	.word	0x000078d0


	//   ....[1]....
        /*00bc*/ 	.word	0x00007a20


	//   ....[2]....
        /*00c0*/ 	.word	0x00007a60


	//   ....[3]....
        /*00c4*/ 	.word	0x00007b00


	//   ....[4]....
        /*00c8*/ 	.word	0x00007b40


	//   ....[5]....
        /*00cc*/ 	.word	0x00007b80


	//   ....[6]....
        /*00d0*/ 	.word	0x00007c10


	//   ....[7]....
        /*00d4*/ 	.word	0x00007c30


	//   ....[8]....
        /*00d8*/ 	.word	0x00007cd0


	//   ....[9]....
        /*00dc*/ 	.word	0x00007d20


	//   ....[10]....
        /*00e0*/ 	.word	0x00007d70


	//   ....[11]....
        /*00e4*/ 	.word	0x00007e50


	//   ....[12]....
        /*00e8*/ 	.word	0x00007fc0


	//   ....[13]....
        /*00ec*/ 	.word	0x00008130


	//   ....[14]....
        /*00f0*/ 	.word	0x00008290


	//   ....[15]....
        /*00f4*/ 	.word	0x000082d0


	//   ....[16]....
        /*00f8*/ 	.word	0x00008310


	//   ....[17]....
        /*00fc*/ 	.word	0x000083c0


	//   ....[18]....
        /*0100*/ 	.word	0x00008420


	//   ....[19]....
        /*0104*/ 	.word	0x00008590


	//   ....[20]....
        /*0108*/ 	.word	0x000086a0


	//   ....[21]....
        /*010c*/ 	.word	0x000087e0


	//   ....[22]....
        /*0110*/ 	.word	0x00008820


	//----- nvinfo : EIATTR_MAX_THREADS
	.align		4
.L_1135:
        /*0114*/ 	.byte	0x04, 0x05
        /*0116*/ 	.short	(.L_1137 - .L_1136)
.L_1136:
        /*0118*/ 	.word	0x00000080
        /*011c*/ 	.word	0x00000001
        /*0120*/ 	.word	0x00000001


	//----- nvinfo : EIATTR_CRS_STACK_SIZE
	.align		4
.L_1137:
        /*0124*/ 	.byte	0x04, 0x1e
        /*0126*/ 	.short	(.L_1139 - .L_1138)
.L_1138:
        /*0128*/ 	.word	0x00000000


	//----- nvinfo : EIATTR_CBANK_PARAM_SIZE
	.align		4
.L_1139:
        /*012c*/ 	.byte	0x03, 0x19
        /*012e*/ 	.short	0x0044


	//----- nvinfo : EIATTR_PARAM_CBANK
	.align		4
        /*0130*/ 	.byte	0x04, 0x0a
        /*0132*/ 	.short	(.L_1141 - .L_1140)
	.align		4
.L_1140:
        /*0134*/ 	.word	index@(.nv.constant0._ZN2at6native27unrolled_elementwise_kernelIZZZNS0_68_GLOBAL__N__08176361_30_ActivationHardsigmoidKernel_cu_1520ed90_309918hardsigmoid_kernelERNS_18TensorIteratorBaseEENKUlvE_clEvENKUlvE1_clEvEUlN3c104HalfEE_St5arrayIPcLm2EELi4E23TrivialOffsetCalculatorILi1EjESE_NS0_6memory12LoadWithCastILi1EEENSF_13StoreWithCastILi1EEEEEviT_T0_T2_T3_T4_T5_)
        /*0138*/ 	.short	0x0380
        /*013a*/ 	.short	0x0044


	//----- nvinfo : EIATTR_SW_WAR
	.align		4
.L_1141:
        /*013c*/ 	.byte	0x04, 0x36
        /*013e*/ 	.short	(.L_1143 - .L_1142)
.L_1142:
        /*0140*/ 	.word	0x00000008
.L_1143:


//--------------------- .nv.info._ZN2at6native18elementwise_kernelILi128ELi4EZNS0_22gpu_kernel_impl_nocastIZZZNS0_68_GLOBAL__N__08176361_30_ActivationHardsigmoidKernel_cu_1520ed90_309918hardsigmoid_kernelERNS_18TensorIteratorBaseEENKUlvE_clEvENKUlvE1_clEvEUlN3c104HalfEE_EEvS5_RKT_EUliE_EEviT1_ --------------------------
	.section	.nv.info._ZN2at6native18elementwise_kernelILi128ELi4EZNS0_22gpu_kernel_impl_nocastIZZZNS0_68_GLOBAL__N__08176361_30_ActivationHardsigmoidKernel_cu_1520ed90_309918hardsigmoid_kernelERNS_18TensorIteratorBaseEENKUlvE_clEvENKUlvE1_clEvEUlN3c104HalfEE_EEvS5_RKT_EUliE_EEviT1_,"",@"SHT_CUDA_INFO"
	.sectionflags	@""
	.align	4


	//----- nvinfo : EIATTR_CUDA_API_VERSION
	.align		4
        /*0000*/ 	.byte	0x04, 0x37
        /*0002*/ 	.short	(.L_1145 - .L_1144)
.L_1144:
        /*0004*/ 	.word	0x00000082


	//----- nvinfo : EIATTR_KPARAM_INFO
	.align		4
.L_1145:
        /*0008*/ 	.byte	0x04, 0x17
        /*000a*/ 	.short	(.L_1147 - .L_1146)
.L_1146:
        /*000c*/ 	.word	0x00000000
        /*0010*/ 	.short	0x0001
        /*0012*/ 	.short	0x0008
        /*0014*/ 	.byte	0x00, 0xf0, 0xa1, 0x08


	//----- nvinfo : EIATTR_KPARAM_INFO
	.align		4
.L_1147:
        /*0018*/ 	.byte	0x04, 0x17
        /*001a*/ 	.short	(.L_1149 - .L_1148)
.L_1148:
        /*001c*/ 	.word	0x00000000
        /*0020*/ 	.short	0x0000
        /*0022*/ 	.short	0x0000
        /*0024*/ 	.byte	0x00, 0xf0, 0x11, 0x00


	//----- nvinfo : EIATTR_SPARSE_MMA_MASK
	.align		4
.L_1149:
        /*0028*/ 	.byte	0x03, 0x50
        /*002a*/ 	.short	0x0000


	//----- nvinfo : EIATTR_MAXREG_COUNT
	.align		4
        /*002c*/ 	.byte	0x03, 0x1b
        /*002e*/ 	.short	0x0080


	//----- nvinfo : EIATTR_MERCURY_ISA_VERSION
	.align		4
        /*0030*/ 	.byte	0x03, 0x5f
        /*0032*/ 	.short	0x0101


	//----- nvinfo : EIATTR_VRC_CTA_INIT_COUNT
	.align		4
        /*0034*/ 	.byte	0x02, 0x4a
	.zero		1
	.zero		1


	//----- nvinfo : EIATTR_EXIT_INSTR_OFFSETS
	.align		4
        /*0038*/ 	.byte	0x04, 0x1c
        /*003a*/ 	.short	(.L_1151 - .L_1150)


	//   ....[0]....
.L_1150:
        /*003c*/ 	.word	0x00000450


	//   ....[1]....
        /*0040*/ 	.word	0x00000540


	//   ....[2]....
        /*0044*/ 	.word	0x000041b0


	//   ....[3]....
        /*0048*/ 	.word	0x00005570


	//----- nvinfo : EIATTR_MAX_THREADS
	.align		4
.L_1151:
        /*004c*/ 	.byte	0x04, 0x05
        /*004e*/ 	.short	(.L_1153 - .L_1152)
.L_1152:
        /*0050*/ 	.word	0x00000080
        /*0054*/ 	.word	0x00000001
        /*0058*/ 	.word	0x00000001


	//----- nvinfo : EIATTR_CRS_STACK_SIZE
	.align		4
.L_1153:
        /*005c*/ 	.byte	0x04, 0x1e
        /*005e*/ 	.short	(.L_1155 - .L_1154)
.L_1154:
        /*0060*/ 	.word	0x00000000


	//----- nvinfo : EIATTR_CBANK_PARAM_SIZE
	.align		4
.L_1155:
        /*0064*/ 	.byte	0x03, 0x19
        /*0066*/ 	.short	0x0230


	//----- nvinfo : EIATTR_PARAM_CBANK
	.align		4
        /*0068*/ 	.byte	0x04, 0x0a
        /*006a*/ 	.short	(.L_1157 - .L_1156)
	.align		4
.L_1156:
        /*006c*/ 	.word	index@(.nv.constant0._ZN2at6native18elementwise_kernelILi128ELi4EZNS0_22gpu_kernel_impl_nocastIZZZNS0_68_GLOBAL__N__08176361_30_ActivationHardsigmoidKernel_cu_1520ed90_309918hardsigmoid_kernelERNS_18TensorIteratorBaseEENKUlvE_clEvENKUlvE1_clEvEUlN3c104HalfEE_EEvS5_RKT_EUliE_EEviT1_)
        /*0070*/ 	.short	0x0380
        /*0072*/ 	.short	0x0230


	//----- nvinfo : EIATTR_SW_WAR
	.align		4
.L_1157:
        /*0074*/ 	.byte	0x04, 0x36
        /*0076*/ 	.short	(.L_1159 - .L_1158)
.L_1158:
        /*0078*/ 	.word	0x00000008
.L_1159:


//--------------------- .nv.info._ZN2at6native27unrolled_elementwise_kernelIZZZNS0_68_GLOBAL__N__08176361_30_ActivationHardsigmoidKernel_cu_1520ed90_309918hardsigmoid_kernelERNS_18TensorIteratorBaseEENKUlvE_clEvENKUlvE1_clEvEUlN3c104HalfEE_St5arrayIPcLm2EELi4E23TrivialOffsetCalculatorILi1EjESE_NS0_6memory15LoadWithoutCastENSF_16StoreWithoutCastEEEviT_T0_T2_T3_T4_T5_ --------------------------
	.section	.nv.info._ZN2at6native27unrolled_elementwise_kernelIZZZNS0_68_GLOBAL__N__08176361_30_ActivationHardsigmoidKernel_cu_1520ed90_309918hardsigmoid_kernelERNS_18TensorIteratorBaseEENKUlvE_clEvENKUlvE1_clEvEUlN3c104HalfEE_St5arrayIPcLm2EELi4E23TrivialOffsetCalculatorILi1EjESE_NS0_6memory15LoadWithoutCastENSF_16StoreWithoutCastEEEviT_T0_T2_T3_T4_T5_,"",@"SHT_CUDA_INFO"
	.sectionflags	@""
	.align	4


	//----- nvinfo : EIATTR_CUDA_API_VERSION
	.align		4
        /*0000*/ 	.byte	0x04, 0x37
        /*0002*/ 	.short	(.L_1161 - .L_1160)
.L_1160:
        /*0004*/ 	.word	0x00000082


	//----- nvinfo : EIATTR_KPARAM_INFO
	.align		4
.L_1161:
        /*0008*/ 	.byte	0x04, 0x17
        /*000a*/ 	.short	(.L_1163 - .L_1162)
.L_1162:
        /*000c*/ 	.word	0x00000000
        /*0010*/ 	.short	0x0006
        /*0012*/ 	.short	0x0033
        /*0014*/ 	.byte	0x00, 0xf0, 0x05, 0x00


	//----- nvinfo : EIATTR_KPARAM_INFO
	.align		4
.L_1163:
        /*0018*/ 	.byte	0x04, 0x17
        /*001a*/ 	.short	(.L_1165 - .L_1164)
.L_1164:
        /*001c*/ 	.word	0x00000000
        /*0020*/ 	.short	0x0005
        /*0022*/ 	.short	0x0032
        /*0024*/ 	.byte	0x00, 0xf0, 0x05, 0x00


	//----- nvinfo : EIATTR_KPARAM_INFO
	.align		4
.L_1165:
        /*0028*/ 	.byte	0x04, 0x17
        /*002a*/ 	.short	(.L_1167 - .L_1166)
.L_1166:
        /*002c*/ 	.word	0x00000000
        /*0030*/ 	.short	0x0004
        /*0032*/ 	.short	0x0031
        /*0034*/ 	.byte	0x00, 0xf0, 0x05, 0x00


	//----- nvinfo : EIATTR_KPARAM_INFO
	.align		4
.L_1167:
        /*0038*/ 	.byte	0x04, 0x17
        /*003a*/ 	.short	(.L_1169 - .L_1168)
.L_1168:
        /*003c*/ 	.word	0x00000000
        /*0040*/ 	.short	0x0003
        /*0042*/ 	.short	0x0030
        /*0044*/ 	.byte	0x00, 0xf0, 0x05, 0x00


	//----- nvinfo : EIATTR_KPARAM_INFO
	.align		4
.L_1169:
        /*0048*/ 	.byte	0x04, 0x17
        /*004a*/ 	.short	(.L_1171 - .L_1170)
.L_1170:
        /*004c*/ 	.word	0x00000000
        /*0050*/ 	.short	0x0002
        /*0052*/ 	.short	0x0020
        /*0054*/ 	.byte	0x00, 0xf0, 0x41, 0x00


	//----- nvinfo : EIATTR_KPARAM_INFO
	.align		4
.L_1171:
        /*0058*/ 	.byte	0x04, 0x17
        /*005a*/ 	.short	(.L_1173 - .L_1172)
.L_1172:
        /*005c*/ 	.word	0x00000000
        /*0060*/ 	.short	0x0001
        /*0062*/ 	.short	0x0008
        /*0064*/ 	.byte	0x00, 0xf0, 0x61, 0x00


	//----- nvinfo : EIATTR_KPARAM_INFO
	.align		4
.L_1173:
        /*0068*/ 	.byte	0x04, 0x17
        /*006a*/ 	.short	(.L_1175 - .L_1174)
.L_1174:
        /*006c*/ 	.word	0x00000000
        /*0070*/ 	.short	0x0000
        /*0072*/ 	.short	0x0000
        /*0074*/ 	.byte	0x00, 0xf0, 0x11, 0x00


	//----- nvinfo : EIATTR_SPARSE_MMA_MASK
	.align		4
.L_1175:
        /*0078*/ 	.byte	0x03, 0x50
        /*007a*/ 	.short	0x0000


	//----- nvinfo : EIATTR_MAXREG_COUNT
	.align		4
        /*007c*/ 	.byte	0x03, 0x1b
        /*007e*/ 	.short	0x00ff


	//----- nvinfo : EIATTR_MERCURY_ISA_VERSION
	.align		4
        /*0080*/ 	.byte	0x03, 0x5f
        /*0082*/ 	.short	0x0101


	//----- nvinfo : EIATTR_VRC_CTA_INIT_COUNT
	.align		4
        /*0084*/ 	.byte	0x02, 0x4a
	.zero		1
	.zero		1


	//----- nvinfo : EIATTR_EXIT_INSTR_OFFSETS
	.align		4
        /*0088*/ 	.byte	0x04, 0x1c
        /*008a*/ 	.short	(.L_1177 - .L_1176)


	//   ....[0]....
.L_1176:
        /*008c*/ 	.word	0x00000710


	//   ....[1]....
        /*0090*/ 	.word	0x00000760


	//----- nvinfo : EIATTR_MAX_THREADS
	.align		4
.L_1177:
        /*0094*/ 	.byte	0x04, 0x05
        /*0096*/ 	.short	(.L_1179 - .L_1178)
.L_1178:
        /*0098*/ 	.word	0x00000080
        /*009c*/ 	.word	0x00000001
        /*00a0*/ 	.word	0x00000001


	//----- nvinfo : EIATTR_CRS_STACK_SIZE
	.align		4
.L_1179:
        /*00a4*/ 	.byte	0x04, 0x1e
        /*00a6*/ 	.short	(.L_1181 - .L_1180)
.L_1180:
        /*00a8*/ 	.word	0x00000000


	//----- nvinfo : EIATTR_CBANK_PARAM_SIZE
	.align		4
.L_1181:
        /*00ac*/ 	.byte	0x03, 0x19
        /*00ae*/ 	.short	0x0034


	//----- nvinfo : EIATTR_PARAM_CBANK
	.align		4
        /*00b0*/ 	.byte	0x04, 0x0a
        /*00b2*/ 	.short	(.L_1183 - .L_1182)
	.align		4
.L_1182:
        /*00b4*/ 	.word	index@(.nv.constant0._ZN2at6native27unrolled_elementwise_kernelIZZZNS0_68_GLOBAL__N__08176361_30_ActivationHardsigmoidKernel_cu_1520ed90_309918hardsigmoid_kernelERNS_18TensorIteratorBaseEENKUlvE_clEvENKUlvE1_clEvEUlN3c104HalfEE_St5arrayIPcLm2EELi4E23TrivialOffsetCalculatorILi1EjESE_NS0_6memory15LoadWithoutCastENSF_16StoreWithoutCastEEEviT_T0_T2_T3_T4_T5_)
        /*00b8*/ 	.short	0x0380
        /*00ba*/ 	.short	0x0034


	//----- nvinfo : EIATTR_SW_WAR
	.align		4
.L_1183:
        /*00bc*/ 	.byte	0x04, 0x36
        /*00be*/ 	.short	(.L_1185 - .L_1184)
.L_1184:
        /*00c0*/ 	.word	0x00000008
.L_1185:


//--------------------- .nv.info._ZN2at6native29vectorized_elementwise_kernelILi2EZZZNS0_68_GLOBAL__N__08176361_30_ActivationHardsigmoidKernel_cu_1520ed90_309918hardsigmoid_kernelERNS_18TensorIteratorBaseEENKUlvE_clEvENKUlvE1_clEvEUlN3c104HalfEE_St5arrayIPcLm2EEEEviT0_T1_ --------------------------
	.section	.nv.info._ZN2at6native29vectorized_elementwise_kernelILi2EZZZNS0_68_GLOBAL__N__08176361_30_ActivationHardsigmoidKernel_cu_1520ed90_309918hardsigmoid_kernelERNS_18TensorIteratorBaseEENKUlvE_clEvENKUlvE1_clEvEUlN3c104HalfEE_St5arrayIPcLm2EEEEviT0_T1_,"",@"SHT_CUDA_INFO"
	.sectionflags	@""
	.align	4


	//----- nvinfo : EIATTR_CUDA_API_VERSION
	.align		4
        /*0000*/ 	.byte	0x04, 0x37
        /*0002*/ 	.short	(.L_1187 - .L_1186)
.L_1186:
        /*0004*/ 	.word	0x00000082


	//----- nvinfo : EIATTR_KPARAM_INFO
	.align		4
.L_1187:
        /*0008*/ 	.byte	0x04, 0x17
        /*000a*/ 	.short	(.L_1189 - .L_1188)
.L_1188:
        /*000c*/ 	.word	0x00000000
        /*0010*/ 	.short	0x0002
        /*0012*/ 	.short	0x0020
        /*0014*/ 	.byte	0x00, 0xf0, 0x41, 0x00


	//----- nvinfo : EIATTR_KPARAM_INFO
	.align		4
.L_1189:
        /*0018*/ 	.byte	0x04, 0x17
        /*001a*/ 	.short	(.L_1191 - .L_1190)
.L_1190:
        /*001c*/ 	.word	0x00000000
        /*0020*/ 	.short	0x0001
        /*0022*/ 	.short	0x0008
        /*0024*/ 	.byte	0x00, 0xf0, 0x61, 0x00


	//----- nvinfo : EIATTR_KPARAM_INFO
	.align		4
.L_1191:
        /*0028*/ 	.byte	0x04, 0x17
        /*002a*/ 	.short	(.L_1193 - .L_1192)
.L_1192:
        /*002c*/ 	.word	0x00000000
        /*0030*/ 	.short	0x0000
        /*0032*/ 	.short	0x0000
        /*0034*/ 	.byte	0x00, 0xf0, 0x11, 0x00


	//----- nvinfo : EIATTR_SPARSE_MMA_MASK
	.align		4
.L_1193:
        /*0038*/ 	.byte	0x03, 0x50
        /*003a*/ 	.short	0x0000


	//----- nvinfo : EIATTR_MAXREG_COUNT
	.align		4
        /*003c*/ 	.byte	0x03, 0x1b
        /*003e*/ 	.short	0x00ff


	//----- nvinfo : EIATTR_MERCURY_ISA_VERSION
	.align		4
        /*0040*/ 	.byte	0x03, 0x5f
        /*0042*/ 	.short	0x0101


	//----- nvinfo : EIATTR_VRC_CTA_INIT_COUNT
	.align		4
        /*0044*/ 	.byte	0x02, 0x4a
	.zero		1
	.zero		1


	//----- nvinfo : EIATTR_EXIT_INSTR_OFFSETS
	.align		4
        /*0048*/ 	.byte	0x04, 0x1c
        /*004a*/ 	.short	(.L_1195 - .L_1194)


	//   ....[0]....
.L_1194:
        /*004c*/ 	.word	0x00000ed0


	//   ....[1]....
        /*0050*/ 	.word	0x00000f20


	//   ....[2]....
        /*0054*/ 	.word	0x00001400


	//----- nvinfo : EIATTR_MAX_THREADS
	.align		4
.L_1195:
        /*0058*/ 	.byte	0x04, 0x05
        /*005a*/ 	.short	(.L_1197 - .L_1196)
.L_1196:
        /*005c*/ 	.word	0x00000080
        /*0060*/ 	.word	0x00000001
        /*0064*/ 	.word	0x00000001


	//----- nvinfo : EIATTR_CRS_STACK_SIZE
	.align		4
.L_1197:
        /*0068*/ 	.byte	0x04, 0x1e
        /*006a*/ 	.short	(.L_1199 - .L_1198)
.L_1198:
        /*006c*/ 	.word	0x00000000


	//----- nvinfo : EIATTR_CBANK_PARAM_SIZE
	.align		4
.L_1199:
        /*0070*/ 	.byte	0x03, 0x19
        /*0072*/ 	.short	0x0030


	//----- nvinfo : EIATTR_PARAM_CBANK
	.align		4
        /*0074*/ 	.byte	0x04, 0x0a
        /*0076*/ 	.short	(.L_1201 - .L_1200)
	.align		4
.L_1200:
        /*0078*/ 	.word	index@(.nv.constant0._ZN2at6native29vectorized_elementwise_kernelILi2EZZZNS0_68_GLOBAL__N__08176361_30_ActivationHardsigmoidKernel_cu_1520ed90_309918hardsigmoid_kernelERNS_18TensorIteratorBaseEENKUlvE_clEvENKUlvE1_clEvEUlN3c104HalfEE_St5arrayIPcLm2EEEEviT0_T1_)
        /*007c*/ 	.short	0x0380
        /*007e*/ 	.short	0x0030


	//----- nvinfo : EIATTR_SW_WAR
	.align		4
.L_1201:
        /*0080*/ 	.byte	0x04, 0x36
        /*0082*/ 	.short	(.L_1203 - .L_1202)
.L_1202:
        /*0084*/ 	.word	0x00000008
.L_1203:


//--------------------- .nv.info._ZN2at6native29vectorized_elementwise_kernelILi4EZZZNS0_68_GLOBAL__N__08176361_30_ActivationHardsigmoidKernel_cu_1520ed90_309918hardsigmoid_kernelERNS_18TensorIteratorBaseEENKUlvE_clEvENKUlvE1_clEvEUlN3c104HalfEE_St5arrayIPcLm2EEEEviT0_T1_ --------------------------
	.section	.nv.info._ZN2at6native29vectorized_elementwise_kernelILi4EZZZNS0_68_GLOBAL__N__08176361_30_ActivationHardsigmoidKernel_cu_1520ed90_309918hardsigmoid_kernelERNS_18TensorIteratorBaseEENKUlvE_clEvENKUlvE1_clEvEUlN3c104HalfEE_St5arrayIPcLm2EEEEviT0_T1_,"",@"SHT_CUDA_INFO"
	.sectionflags	@""
	.align	4


	//----- nvinfo : EIATTR_CUDA_API_VERSION
	.align		4
        /*0000*/ 	.byte	0x04, 0x37
        /*0002*/ 	.short	(.L_1205 - .L_1204)
.L_1204:
        /*0004*/ 	.word	0x00000082


	//----- nvinfo : EIATTR_KPARAM_INFO
	.align		4
.L_1205:
        /*0008*/ 	.byte	0x04, 0x17
        /*000a*/ 	.short	(.L_1207 - .L_1206)
.L_1206:
        /*000c*/ 	.word	0x00000000
        /*0010*/ 	.short	0x0002
        /*0012*/ 	.short	0x0020
        /*0014*/ 	.byte	0x00, 0xf0, 0x41, 0x00


	//----- nvinfo : EIATTR_KPARAM_INFO
	.align		4
.L_1207:
        /*0018*/ 	.byte	0x04, 0x17
        /*001a*/ 	.short	(.L_1209 - .L_1208)
.L_1208:
        /*001c*/ 	.word	0x00000000
        /*0020*/ 	.short	0x0001
        /*0022*/ 	.short	0x0008
        /*0024*/ 	.byte	0x00, 0xf0, 0x61, 0x00


	//----- nvinfo : EIATTR_KPARAM_INFO
	.align		4
.L_1209:
        /*0028*/ 	.byte	0x04, 0x17
        /*002a*/ 	.short	(.L_1211 - .L_1210)
.L_1210:
        /*002c*/ 	.word	0x00000000
        /*0030*/ 	.short	0x0000
        /*0032*/ 	.short	0x0000
        /*0034*/ 	.byte	0x00, 0xf0, 0x11, 0x00


	//----- nvinfo : EIATTR_SPARSE_MMA_MASK
	.align		4
.L_1211:
        /*0038*/ 	.byte	0x03, 0x50
        /*003a*/ 	.short	0x0000


	//----- nvinfo : EIATTR_MAXREG_COUNT
	.align		4
        /*003c*/ 	.byte	0x03, 0x1b
        /*003e*/ 	.short	0x00ff


	//----- nvinfo : EIATTR_MERCURY_ISA_VERSION
	.align		4
        /*0040*/ 	.byte	0x03, 0x5f
        /*0042*/ 	.short	0x0101


	//----- nvinfo : EIATTR_VRC_CTA_INIT_COUNT
	.align		4
        /*0044*/ 	.byte	0x02, 0x4a
	.zero		1
	.zero		1


	//----- nvinfo : EIATTR_EXIT_INSTR_OFFSETS
	.align		4
        /*0048*/ 	.byte	0x04, 0x1c
        /*004a*/ 	.short	(.L_1213 - .L_1212)


	//   ....[0]....
.L_1212:
        /*004c*/ 	.word	0x00000ed0


	//   ....[1]....
        /*0050*/ 	.word	0x00000f20


	//   ....[2]....
        /*0054*/ 	.word	0x000013c0


	//----- nvinfo : EIATTR_MAX_THREADS
	.align		4
.L_1213:
        /*0058*/ 	.byte	0x04, 0x05
        /*005a*/ 	.short	(.L_1215 - .L_1214)
.L_1214:
        /*005c*/ 	.word	0x00000080
        /*0060*/ 	.word	0x00000001
        /*0064*/ 	.word	0x00000001


	//----- nvinfo : EIATTR_CRS_STACK_SIZE
	.align		4
.L_1215:
        /*0068*/ 	.byte	0x04, 0x1e
        /*006a*/ 	.short	(.L_1217 - .L_1216)
.L_1216:
        /*006c*/ 	.word	0x00000000


	//----- nvinfo : EIATTR_CBANK_PARAM_SIZE
	.align		4
.L_1217:
        /*0070*/ 	.byte	0x03, 0x19
        /*0072*/ 	.short	0x0030


	//----- nvinfo : EIATTR_PARAM_CBANK
	.align		4
        /*0074*/ 	.byte	0x04, 0x0a
        /*0076*/ 	.short	(.L_1219 - .L_1218)
	.align		4
.L_1218:
        /*0078*/ 	.word	index@(.nv.constant0._ZN2at6native29vectorized_elementwise_kernelILi4EZZZNS0_68_GLOBAL__N__08176361_30_ActivationHardsigmoidKernel_cu_1520ed90_309918hardsigmoid_kernelERNS_18TensorIteratorBaseEENKUlvE_clEvENKUlvE1_clEvEUlN3c104HalfEE_St5arrayIPcLm2EEEEviT0_T1_)
        /*007c*/ 	.short	0x0380
        /*007e*/ 	.short	0x0030


	//----- nvinfo : EIATTR_SW_WAR
	.align		4
.L_1219:
        /*0080*/ 	.byte	0x04, 0x36
        /*0082*/ 	.short	(.L_1221 - .L_1220)
.L_1220:
        /*0084*/ 	.word	0x00000008
.L_1221:


//--------------------- .nv.info._ZN2at6native29vectorized_elementwise_kernelILi8EZZZNS0_68_GLOBAL__N__08176361_30_ActivationHardsigmoidKernel_cu_1520ed90_309918hardsigmoid_kernelERNS_18TensorIteratorBaseEENKUlvE_clEvENKUlvE1_clEvEUlN3c104HalfEE_St5arrayIPcLm2EEEEviT0_T1_ --------------------------
	.section	.nv.info._ZN2at6native29vectorized_elementwise_kernelILi8EZZZNS0_68_GLOBAL__N__08176361_30_ActivationHardsigmoidKernel_cu_1520ed90_309918hardsigmoid_kernelERNS_18TensorIteratorBaseEENKUlvE_clEvENKUlvE1_clEvEUlN3c104HalfEE_St5arrayIPcLm2EEEEviT0_T1_,"",@"SHT_CUDA_INFO"
	.sectionflags	@""
	.align	4


	//----- nvinfo : EIATTR_CUDA_API_VERSION
	.align		4
        /*0000*/ 	.byte	0x04, 0x37
        /*0002*/ 	.short	(.L_1223 - .L_1222)
.L_1222:
        /*0004*/ 	.word	0x00000082


	//----- nvinfo : EIATTR_KPARAM_INFO
	.align		4
.L_1223:
        /*0008*/ 	.byte	0x04, 0x17
        /*000a*/ 	.short	(.L_1225 - .L_1224)
.L_1224:
        /*000c*/ 	.word	0x00000000
        /*0010*/ 	.short	0x0002
        /*0012*/ 	.short	0x0020
        /*0014*/ 	.byte	0x00, 0xf0, 0x41, 0x00


	//----- nvinfo : EIATTR_KPARAM_INFO
	.align		4
.L_1225:
        /*0018*/ 	.byte	0x04, 0x17
        /*001a*/ 	.short	(.L_1227 - .L_1226)
.L_1226:
        /*001c*/ 	.word	0x00000000
        /*0020*/ 	.short	0x0001
        /*0022*/ 	.short	0x0008
        /*0024*/ 	.byte	0x00, 0xf0, 0x61, 0x00


	//----- nvinfo : EIATTR_KPARAM_INFO
	.align		4
.L_1227:
        /*0028*/ 	.byte	0x04, 0x17
        /*002a*/ 	.short	(.L_1229 - .L_1228)
.L_1228:
        /*002c*/ 	.word	0x00000000
        /*0030*/ 	.short	0x0000
        /*0032*/ 	.short	0x0000
        /*0034*/ 	.byte	0x00, 0xf0, 0x11, 0x00


	//----- nvinfo : EIATTR_SPARSE_MMA_MASK
	.align		4
.L_1229:
        /*0038*/ 	.byte	0x03, 0x50
        /*003a*/ 	.short	0x0000


	//----- nvinfo : EIATTR_MAXREG_COUNT
	.align		4
        /*003c*/ 	.byte	0x03, 0x1b
        /*003e*/ 	.short	0x00ff


	//----- nvinfo : EIATTR_MERCURY_ISA_VERSION
	.align		4
        /*0040*/ 	.byte	0x03, 0x5f
        /*0042*/ 	.short	0x0101


	//----- nvinfo : EIATTR_VRC_CTA_INIT_COUNT
	.align		4
        /*0044*/ 	.byte	0x02, 0x4a
	.zero		1
	.zero		1


	//----- nvinfo : EIATTR_EXIT_INSTR_OFFSETS
	.align		4
        /*0048*/ 	.byte	0x04, 0x1c
        /*004a*/ 	.short	(.L_1231 - .L_1230)


	//   ....[0]....
.L_1230:
        /*004c*/ 	.word	0x00000010


	//----- nvinfo : EIATTR_MAX_THREADS
	.align		4
.L_1231:
        /*0050*/ 	.byte	0x04, 0x05
        /*0052*/ 	.short	(.L_1233 - .L_1232)
.L_1232:
        /*0054*/ 	.word	0x00000080
        /*0058*/ 	.word	0x00000001
        /*005c*/ 	.word	0x00000001


	//----- nvinfo : EIATTR_CBANK_PARAM_SIZE
	.align		4
.L_1233:
        /*0060*/ 	.byte	0x03, 0x19
        /*0062*/ 	.short	0x0030


	//----- nvinfo : EIATTR_PARAM_CBANK
	.align		4
        /*0064*/ 	.byte	0x04, 0x0a
        /*0066*/ 	.short	(.L_1235 - .L_1234)
	.align		4
.L_1234:
        /*0068*/ 	.word	index@(.nv.constant0._ZN2at6native29vectorized_elementwise_kernelILi8EZZZNS0_68_GLOBAL__N__08176361_30_ActivationHardsigmoidKernel_cu_1520ed90_309918hardsigmoid_kernelERNS_18TensorIteratorBaseEENKUlvE_clEvENKUlvE1_clEvEUlN3c104HalfEE_St5arrayIPcLm2EEEEviT0_T1_)
        /*006c*/ 	.short	0x0380
        /*006e*/ 	.short	0x0030


	//----- nvinfo : EIATTR_SW_WAR
	.align		4
.L_1235:
        /*0070*/ 	.byte	0x04, 0x36
        /*0072*/ 	.short	(.L_1237 - .L_1236)
.L_1236:
        /*0074*/ 	.word	0x00000008
.L_1237:


//--------------------- .nv.info._ZN2at6native18elementwise_kernelILi128ELi4EZNS0_15gpu_kernel_implIZZZNS0_68_GLOBAL__N__08176361_30_ActivationHardsigmoidKernel_cu_1520ed90_309918hardsigmoid_kernelERNS_18TensorIteratorBaseEENKUlvE_clEvENKUlvE0_clEvEUlfE_EEvS5_RKT_EUliE_EEviT1_ --------------------------
	.section	.nv.info._ZN2at6native18elementwise_kernelILi128ELi4EZNS0_15gpu_kernel_implIZZZNS0_68_GLOBAL__N__08176361_30_ActivationHardsigmoidKernel_cu_1520ed90_309918hardsigmoid_kernelERNS_18TensorIteratorBaseEENKUlvE_clEvENKUlvE0_clEvEUlfE_EEvS5_RKT_EUliE_EEviT1_,"",@"SHT_CUDA_INFO"
	.sectionflags	@""
	.align	4


	//----- nvinfo : EIATTR_CUDA_API_VERSION
	.align		4
        /*0000*/ 	.byte	0x04, 0x37
        /*0002*/ 	.short	(.L_1239 - .L_1238)
.L_1238:
        /*0004*/ 	.word	0x00000082


	//----- nvinfo : EIATTR_KPARAM_INFO
	.align		4
.L_1239:
        /*0008*/ 	.byte	0x04, 0x17
        /*000a*/ 	.short	(.L_1241 - .L_1240)
.L_1240:
        /*000c*/ 	.word	0x00000000
        /*0010*/ 	.short	0x0001
        /*0012*/ 	.short	0x0008
        /*0014*/ 	.byte	0x00, 0xf0, 0xc1, 0x08


	//----- nvinfo : EIATTR_KPARAM_INFO
	.align		4
.L_1241:
        /*0018*/ 	.byte	0x04, 0x17
        /*001a*/ 	.short	(.L_1243 - .L_1242)
.L_1242:
        /*001c*/ 	.word	0x00000000
        /*0020*/ 	.short	0x0000
        /*0022*/ 	.short	0x0000
        /*0024*/ 	.byte	0x00, 0xf0, 0x11, 0x00


	//----- nvinfo : EIATTR_SPARSE_MMA_MASK
	.align		4
.L_1243:
        /*0028*/ 	.byte	0x03, 0x50
        /*002a*/ 	.short	0x0000


	//----- nvinfo : EIATTR_MAXREG_COUNT
	.align		4
        /*002c*/ 	.byte	0x03, 0x1b
        /*002e*/ 	.short	0x0080


	//----- nvinfo : EIATTR_EXTERNS
	.align		4
        /*0030*/ 	.byte	0x04, 0x0f
        /*0032*/ 	.short	(.L_1245 - .L_1244)


	//   ....[0]....
	.align		4
.L_1244:
        /*0034*/ 	.word	index@(__assertfail)


	//----- nvinfo : EIATTR_MERCURY_ISA_VERSION
	.align		4
.L_1245:
        /*0038*/ 	.byte	0x03, 0x5f
        /*003a*/ 	.short	0x0101


	//----- nvinfo : EIATTR_VRC_CTA_INIT_COUNT
	.align		4
        /*003c*/ 	.byte	0x02, 0x4a
	.zero		1
	.zero		1


	//----- nvinfo : EIATTR_SYSCALL_OFFSETS
	.align		4
        /*0040*/ 	.byte	0x04, 0x46
        /*0042*/ 	.short	(.L_1247 - .L_1246)


	//   ....[0]....
.L_1246:
        /*0044*/ 	.word	0x00002150


	//   ....[1]....
        /*0048*/ 	.word	0x00002f80


	//   ....[2]....
        /*004c*/ 	.word	0x00005210


	//   ....[3]....
        /*0050*/ 	.word	0x00005ea0


	//   ....[4]....
        /*0054*/ 	.word	0x00008240


	//   ....[5]....
        /*0058*/ 	.word	0x00008ed0


	//   ....[6]....
        /*005c*/ 	.word	0x0000b280


	//   ....[7]....
        /*0060*/ 	.word	0x0000bee0


	//----- nvinfo : EIATTR_EXIT_INSTR_OFFSETS
	.align		4
.L_1247:
        /*0064*/ 	.byte	0x04, 0x1c
        /*0066*/ 	.short	(.L_1249 - .L_1248)


	//   ....[0]....
.L_1248:
        /*0068*/ 	.word	0x00009180


	//   ....[1]....
        /*006c*/ 	.word	0x0000b460


	//   ....[2]....
        /*0070*/ 	.word	0x0000b4a0


	//   ....[3]....
        /*0074*/ 	.word	0x0000b530


	//   ....[4]....
        /*0078*/ 	.word	0x0000b560


	//   ....[5]....
        /*007c*/ 	.word	0x0000b590


	//   ....[6]....
        /*0080*/ 	.word	0x0000b610


	//   ....[7]....
        /*0084*/ 	.word	0x0000b640


	//   ....[8]....
        /*0088*/ 	.word	0x0000b6d0


	//   ....[9]....
        /*008c*/ 	.word	0x0000b710


	//   ....[10]....
        /*0090*/ 	.word	0x0000b750


	//   ....[11]....
        /*0094*/ 	.word	0x0000b820


	//   ....[12]....
        /*0098*/ 	.word	0x0000b980


	//   ....[13]....
        /*009c*/ 	.word	0x0000bae0


	//   ....[14]....
        /*00a0*/ 	.word	0x0000bc30


	//   ....[15]....
        /*00a4*/ 	.word	0x0000bc60


	//   ....[16]....
        /*00a8*/ 	.word	0x0000bc90


	//   ....[17]....
        /*00ac*/ 	.word	0x0000bd30


	//   ....[18]....
        /*00b0*/ 	.word	0x0000bd80


	//   ....[19]....
        /*00b4*/ 	.word	0x0000bef0


	//   ....[20]....
        /*00b8*/ 	.word	0x0000bff0


	//   ....[21]....
        /*00bc*/ 	.word	0x0000c120


	//   ....[22]....
        /*00c0*/ 	.word	0x0000c150


	//----- nvinfo : EIATTR_MAX_THREADS
	.align		4
.L_1249:
        /*00c4*/ 	.byte	0x04, 0x05
        /*00c6*/ 	.short	(.L_1251 - .L_1250)
.L_1250:
        /*00c8*/ 	.word	0x00000080
        /*00cc*/ 	.word	0x00000001
        /*00d0*/ 	.word	0x00000001


	//----- nvinfo : EIATTR_CRS_STACK_SIZE
	.align		4
.L_1251:
        /*00d4*/ 	.byte	0x04, 0x1e
        /*00d6*/ 	.short	(.L_1253 - .L_1252)
.L_1252:
        /*00d8*/ 	.word	0x00000000


	//----- nvinfo : EIATTR_CBANK_PARAM_SIZE
	.align		4
.L_1253:
        /*00dc*/ 	.byte	0x03, 0x19
        /*00de*/ 	.short	0x0238


	//----- nvinfo : EIATTR_PARAM_CBANK
	.align		4
        /*00e0*/ 	.byte	0x04, 0x0a
        /*00e2*/ 	.short	(.L_1255 - .L_1254)
	.align		4
.L_1254:
        /*00e4*/ 	.word	index@(.nv.constant0._ZN2at6native18elementwise_kernelILi128ELi4EZNS0_15gpu_kernel_implIZZZNS0_68_GLOBAL__N__08176361_30_ActivationHardsigmoidKernel_cu_1520ed90_309918hardsigmoid_kernelERNS_18TensorIteratorBaseEENKUlvE_clEvENKUlvE0_clEvEUlfE_EEvS5_RKT_EUliE_EEviT1_)
        /*00e8*/ 	.short	0x0380
        /*00ea*/ 	.short	0x0238


	//----- nvinfo : EIATTR_SW_WAR
	.align		4
.L_1255:
        /*00ec*/ 	.byte	0x04, 0x36
        /*00ee*/ 	.short	(.L_1257 - .L_1256)
.L_1256:
        /*00f0*/ 	.word	0x00000008
.L_1257:


//--------------------- .nv.info._ZN2at6native27unrolled_elementwise_kernelIZZZNS0_68_GLOBAL__N__08176361_30_ActivationHardsigmoidKernel_cu_1520ed90_309918hardsigmoid_kernelERNS_18TensorIteratorBaseEENKUlvE_clEvENKUlvE0_clEvEUlfE_St5arrayIPcLm2EELi4E23TrivialOffsetCalculatorILi1EjESC_NS0_6memory12LoadWithCastILi1EEENSD_13StoreWithCastILi1EEEEEviT_T0_T2_T3_T4_T5_ --------------------------
	.section	.nv.info._ZN2at6native27unrolled_elementwise_kernelIZZZNS0_68_GLOBAL__N__08176361_30_ActivationHardsigmoidKernel_cu_1520ed90_309918hardsigmoid_kernelERNS_18TensorIteratorBaseEENKUlvE_clEvENKUlvE0_clEvEUlfE_St5arrayIPcLm2EELi4E23TrivialOffsetCalculatorILi1EjESC_NS0_6memory12LoadWithCastILi1EEENSD_13StoreWithCastILi1EEEEEviT_T0_T2_T3_T4_T5_,"",@"SHT_CUDA_INFO"
	.sectionflags	@""
	.align	4


	//----- nvinfo : EIATTR_CUDA_API_VERSION
	.align		4
        /*0000*/ 	.byte	0x04, 0x37
        /*0002*/ 	.short	(.L_1259 - .L_1258)
.L_1258:
        /*0004*/ 	.word	0x00000082


	//----- nvinfo : EIATTR_KPARAM_INFO
	.align		4
.L_1259:
        /*0008*/ 	.byte	0x04, 0x17
        /*000a*/ 	.short	(.L_1261 - .L_1260)
.L_1260:
        /*000c*/ 	.word	0x00000000
        /*0010*/ 	.short	0x0006
        /*0012*/ 	.short	0x003c
        /*0014*/ 	.byte	0x00, 0xf0, 0x21, 0x00


	//----- nvinfo : EIATTR_KPARAM_INFO
	.align		4
.L_1261:
        /*0018*/ 	.byte	0x04, 0x17
        /*001a*/ 	.short	(.L_1263 - .L_1262)
.L_1262:
        /*001c*/ 	.word	0x00000000
        /*0020*/ 	.short	0x0005
        /*0022*/ 	.short	0x0034
        /*0024*/ 	.byte	0x00, 0xf0, 0x21, 0x00


	//----- nvinfo : EIATTR_KPARAM_INFO
	.align		4
.L_1263:
        /*0028*/ 	.byte	0x04, 0x17
        /*002a*/ 	.short	(.L_1265 - .L_1264)
.L_1264:
        /*002c*/ 	.word	0x00000000
        /*0030*/ 	.short	0x0004
        /*0032*/ 	.short	0x0031
        /*0034*/ 	.byte	0x00, 0xf0, 0x05, 0x00


	//----- nvinfo : EIATTR_KPARAM_INFO
	.align		4
.L_1265:
        /*0038*/ 	.byte	0x04, 0x17
        /*003a*/ 	.short	(.L_1267 - .L_1266)
.L_1266:
        /*003c*/ 	.word	0x00000000
        /*0040*/ 	.short	0x0003
        /*0042*/ 	.short	0x0030
        /*0044*/ 	.byte	0x00, 0xf0, 0x05, 0x00


	//----- nvinfo : EIATTR_KPARAM_INFO
	.align		4
.L_1267:
        /*0048*/ 	.byte	0x04, 0x17
        /*004a*/ 	.short	(.L_1269 - .L_1268)
.L_1268:
        /*004c*/ 	.word	0x00000000
        /*0050*/ 	.short	0x0002
        /*0052*/ 	.short	0x0020
        /*0054*/ 	.byte	0x00, 0xf0, 0x41, 0x00


	//----- nvinfo : EIATTR_KPARAM_INFO
	.align		4
.L_1269:
        /*0058*/ 	.byte	0x04, 0x17
        /*005a*/ 	.short	(.L_1271 - .L_1270)
.L_1270:
        /*005c*/ 	.word	0x00000000
        /*0060*/ 	.short	0x0001
        /*0062*/ 	.short	0x0008
        /*0064*/ 	.byte	0x00, 0xf0, 0x61, 0x00


	//----- nvinfo : EIATTR_KPARAM_INFO
	.align		4
.L_1271:
        /*0068*/ 	.byte	0x04, 0x17
        /*006a*/ 	.short	(.L_1273 - .L_1272)
.L_1272:
        /*006c*/ 	.word	0x00000000
        /*0070*/ 	.short	0x0000
        /*0072*/ 	.short	0x0000
        /*0074*/ 	.byte	0x00, 0xf0, 0x11, 0x00


	//----- nvinfo : EIATTR_SPARSE_MMA_MASK
	.align		4
.L_1273:
        /*0078*/ 	.byte	0x03, 0x50
        /*007a*/ 	.short	0x0000


	//----- nvinfo : EIATTR_MAXREG_COUNT
	.align		4
        /*007c*/ 	.byte	0x03, 0x1b
        /*007e*/ 	.short	0x00ff


	//----- nvinfo : EIATTR_EXTERNS
	.align		4
        /*0080*/ 	.byte	0x04, 0x0f
        /*0082*/ 	.short	(.L_1275 - .L_1274)


	//   ....[0]....
	.align		4
.L_1274:
        /*0084*/ 	.word	index@(__assertfail)


	//----- nvinfo : EIATTR_MERCURY_ISA_VERSION
	.align		4
.L_1275:
        /*0088*/ 	.byte	0x03, 0x5f
        /*008a*/ 	.short	0x0101


	//----- nvinfo : EIATTR_VRC_CTA_INIT_COUNT
	.align		4
        /*008c*/ 	.byte	0x02, 0x4a
	.zero		1
	.zero		1


	//----- nvinfo : EIATTR_SYSCALL_OFFSETS
	.align		4
        /*0090*/ 	.byte	0x04, 0x46
        /*0092*/ 	.short	(.L_1277 - .L_1276)


	//   ....[0]....
.L_1276:
        /*0094*/ 	.word	0x00000e60


	//   ....[1]....
        /*0098*/ 	.word	0x00001df0


	//   ....[2]....
        /*009c*/ 	.word	0x00002d10


	//   ....[3]....
        /*00a0*/ 	.word	0x00003c30


	//   ....[4]....
        /*00a4*/ 	.word	0x00004d40


	//   ....[5]....
        /*00a8*/ 	.word	0x00005ae0


	//   ....[6]....
        /*00ac*/ 	.word	0x00006940


	//   ....[7]....
        /*00b0*/ 	.word	0x000077a0


	//----- nvinfo : EIATTR_EXIT_INSTR_OFFSETS
	.align		4
.L_1277:
        /*00b4*/ 	.byte	0x04, 0x1c
        /*00b6*/ 	.short	(.L_1279 - .L_1278)


	//   ....[0]....
.L_1278:
        /*00b8*/ 	.word	0x00006be0


	//   ....[1]....
        /*00bc*/ 	.word	0x00006d20


	//   ....[2]....
        /*00c0*/ 	.word	0x00006d60


	//   ....[3]....
        /*00c4*/ 	.word	0x00006df0


	//   ....[4]....
        /*00c8*/ 	.word	0x00006e20


	//   ....[5]....
        /*00cc*/ 	.word	0x00006e50


	//   ....[6]....
        /*00d0*/ 	.word	0x00006ed0


	//   ....[7]....
        /*00d4*/ 	.word	0x00006f00


	//   ....[8]....
        /*00d8*/ 	.word	0x00006f90


	//   ....[9]....
        /*00dc*/ 	.word	0x00006fd0


	//   ....[10]....
        /*00e0*/ 	.word	0x00007010


	//   ....[11]....
        /*00e4*/ 	.word	0x000070e0


	//   ....[12]....
        /*00e8*/ 	.word	0x00007240


	//   ....[13]....
        /*00ec*/ 	.word	0x000073a0


	//   ....[14]....
        /*00f0*/ 	.word	0x000074f0


	//   ....[15]....
        /*00f4*/ 	.word	0x00007520


	//   ....[16]....
        /*00f8*/ 	.word	0x00007550


	//   ....[17]....
        /*00fc*/ 	.word	0x000075f0


	//   ....[18]....
        /*0100*/ 	.word	0x00007640


	//   ....[19]....
        /*0104*/ 	.word	0x000077b0


	//   ....[20]....
        /*0108*/ 	.word	0x000078b0


	//   ....[21]....
        /*010c*/ 	.word	0x000079e0


	//   ....[22]....
        /*0110*/ 	.word	0x00007a10


	//----- nvinfo : EIATTR_MAX_THREADS
	.align		4
.L_1279:
        /*0114*/ 	.byte	0x04, 0x05
        /*0116*/ 	.short	(.L_1281 - .L_1280)
.L_1280:
        /*0118*/ 	.word	0x00000080
        /*011c*/ 	.word	0x00000001
        /*0120*/ 	.word	0x00000001


	//----- nvinfo : EIATTR_CRS_STACK_SIZE
	.align		4
.L_1281:
        /*0124*/ 	.byte	0x04, 0x1e
        /*0126*/ 	.short	(.L_1283 - .L_1282)
.L_1282:
        /*0128*/ 	.word	0x00000000


	//----- nvinfo : EIATTR_CBANK_PARAM_SIZE
	.align		4
.L_1283:
        /*012c*/ 	.byte	0x03, 0x19
        /*012e*/ 	.short	0x0044


	//----- nvinfo : EIATTR_PARAM_CBANK
	.align		4
        /*0130*/ 	.byte	0x04, 0x0a
        /*0132*/ 	.short	(.L_1285 - .L_1284)
	.align		4
.L_1284:
        /*0134*/ 	.word	index@(.nv.constant0._ZN2at6native27unrolled_elementwise_kernelIZZZNS0_68_GLOBAL__N__08176361_30_ActivationHardsigmoidKernel_cu_1520ed90_309918hardsigmoid_kernelERNS_18TensorIteratorBaseEENKUlvE_clEvENKUlvE0_clEvEUlfE_St5arrayIPcLm2EELi4E23TrivialOffsetCalculatorILi1EjESC_NS0_6memory12LoadWithCastILi1EEENSD_13StoreWithCastILi1EEEEEviT_T0_T2_T3_T4_T5_)
        /*0138*/ 	.short	0x0380
        /*013a*/ 	.short	0x0044


	//----- nvinfo : EIATTR_SW_WAR
	.align		4
.L_1285:
        /*013c*/ 	.byte	0x04, 0x36
        /*013e*/ 	.short	(.L_1287 - .L_1286)
.L_1286:
        /*0140*/ 	.word	0x00000008
.L_1287:


//--------------------- .nv.info._ZN2at6native18elementwise_kernelILi128ELi2EZNS0_22gpu_kernel_impl_nocastIZZZNS0_68_GLOBAL__N__08176361_30_ActivationHardsigmoidKernel_cu_1520ed90_309918hardsigmoid_kernelERNS_18TensorIteratorBaseEENKUlvE_clEvENKUlvE0_clEvEUlfE_EEvS5_RKT_EUliE_EEviT1_ --------------------------
	.section	.nv.info._ZN2at6native18elementwise_kernelILi128ELi2EZNS0_22gpu_kernel_impl_nocastIZZZNS0_68_GLOBAL__N__08176361_30_ActivationHardsigmoidKernel_cu_1520ed90_309918hardsigmoid_kernelERNS_18TensorIteratorBaseEENKUlvE_clEvENKUlvE0_clEvEUlfE_EEvS5_RKT_EUliE_EEviT1_,"",@"SHT_CUDA_INFO"
	.sectionflags	@""
	.align	4


	//----- nvinfo : EIATTR_CUDA_API_VERSION
	.align		4
        /*0000*/ 	.byte	0x04, 0x37
        /*0002*/ 	.short	(.L_1289 - .L_1288)
.L_1288:
        /*0004*/ 	.word	0x00000082


	//----- nvinfo : EIATTR_KPARAM_INFO
	.align		4
.L_1289:
        /*0008*/ 	.byte	0x04, 0x17
        /*000a*/ 	.short	(.L_1291 - .L_1290)
.L_1290:
        /*000c*/ 	.word	0x00000000
        /*0010*/ 	.short	0x0001
        /*0012*/ 	.short	0x0008
        /*0014*/ 	.byte	0x00, 0xf0, 0xa1, 0x08


	//----- nvinfo : EIATTR_KPARAM_INFO
	.align		4
.L_1291:
        /*0018*/ 	.byte	0x04, 0x17
        /*001a*/ 	.short	(.L_1293 - .L_1292)
.L_1292:
        /*001c*/ 	.word	0x00000000
        /*0020*/ 	.short	0x0000
        /*0022*/ 	.short	0x0000
        /*0024*/ 	.byte	0x00, 0xf0, 0x11, 0x00


	//----- nvinfo : EIATTR_SPARSE_MMA_MASK
	.align		4
.L_1293:
        /*0028*/ 	.byte	0x03, 0x50
        /*002a*/ 	.short	0x0000


	//----- nvinfo : EIATTR_MAXREG_COUNT
	.align		4
        /*002c*/ 	.byte	0x03, 0x1b
        /*002e*/ 	.short	0x0080


	//----- nvinfo : EIATTR_MERCURY_ISA_VERSION
	.align		4
        /*0030*/ 	.byte	0x03, 0x5f
        /*0032*/ 	.short	0x0101


	//----- nvinfo : EIATTR_VRC_CTA_INIT_COUNT
	.align		4
        /*0034*/ 	.byte	0x02, 0x4a
	.zero		1
	.zero		1


	//----- nvinfo : EIATTR_EXIT_INSTR_OFFSETS
	.align		4
        /*0038*/ 	.byte	0x04, 0x1c
        /*003a*/ 	.short	(.L_1295 - .L_1294)


	//   ....[0]....
.L_1294:
        /*003c*/ 	.word	0x000001c0


	//   ....[1]....
        /*0040*/ 	.word	0x00000290


	//   ....[2]....
        /*0044*/ 	.word	0x000016d0


	//   ....[3]....
        /*0048*/ 	.word	0x00002a70


	//----- nvinfo : EIATTR_MAX_THREADS
	.align		4
.L_1295:
        /*004c*/ 	.byte	0x04, 0x05
        /*004e*/ 	.short	(.L_1297 - .L_1296)
.L_1296:
        /*0050*/ 	.word	0x00000080
        /*0054*/ 	.word	0x00000001
        /*0058*/ 	.word	0x00000001


	//----- nvinfo : EIATTR_CRS_STACK_SIZE
	.align		4
.L_1297:
        /*005c*/ 	.byte	0x04, 0x1e
        /*005e*/ 	.short	(.L_1299 - .L_1298)
.L_1298:
        /*0060*/ 	.word	0x00000000


	//----- nvinfo : EIATTR_CBANK_PARAM_SIZE
	.align		4
.L_1299:
        /*0064*/ 	.byte	0x03, 0x19
        /*0066*/ 	.short	0x0230


	//----- nvinfo : EIATTR_PARAM_CBANK
	.align		4
        /*0068*/ 	.byte	0x04, 0x0a
        /*006a*/ 	.short	(.L_1301 - .L_1300)
	.align		4
.L_1300:
        /*006c*/ 	.word	index@(.nv.constant0._ZN2at6native18elementwise_kernelILi128ELi2EZNS0_22gpu_kernel_impl_nocastIZZZNS0_68_GLOBAL__N__08176361_30_ActivationHardsigmoidKernel_cu_1520ed90_309918hardsigmoid_kernelERNS_18TensorIteratorBaseEENKUlvE_clEvENKUlvE0_clEvEUlfE_EEvS5_RKT_EUliE_EEviT1_)
        /*0070*/ 	.short	0x0380
        /*0072*/ 	.short	0x0230


	//----- nvinfo : EIATTR_SW_WAR
	.align		4
.L_1301:
        /*0074*/ 	.byte	0x04, 0x36
        /*0076*/ 	.short	(.L_1303 - .L_1302)
.L_1302:
        /*0078*/ 	.word	0x00000008
.L_1303:


//--------------------- .nv.info._ZN2at6native27unrolled_elementwise_kernelIZZZNS0_68_GLOBAL__N__08176361_30_ActivationHardsigmoidKernel_cu_1520ed90_309918hardsigmoid_kernelERNS_18TensorIteratorBaseEENKUlvE_clEvENKUlvE0_clEvEUlfE_St5arrayIPcLm2EELi4E23TrivialOffsetCalculatorILi1EjESC_NS0_6memory15LoadWithoutCastENSD_16StoreWithoutCastEEEviT_T0_T2_T3_T4_T5_ --------------------------
	.section	.nv.info._ZN2at6native27unrolled_elementwise_kernelIZZZNS0_68_GLOBAL__N__08176361_30_ActivationHardsigmoidKernel_cu_1520ed90_309918hardsigmoid_kernelERNS_18TensorIteratorBaseEENKUlvE_clEvENKUlvE0_clEvEUlfE_St5arrayIPcLm2EELi4E23TrivialOffsetCalculatorILi1EjESC_NS0_6memory15LoadWithoutCastENSD_16StoreWithoutCastEEEviT_T0_T2_T3_T4_T5_,"",@"SHT_CUDA_INFO"
	.sectionflags	@""
	.align	4


	//----- nvinfo : EIATTR_CUDA_API_VERSION
	.align		4
        /*0000*/ 	.byte	0x04, 0x37
        /*0002*/ 	.short	(.L_1305 - .L_1304)
.L_1304:
        /*0004*/ 	.word	0x00000082


	//----- nvinfo : EIATTR_KPARAM_INFO
	.align		4
.L_1305:
        /*0008*/ 	.byte	0x04, 0x17
        /*000a*/ 	.short	(.L_1307 - .L_1306)
.L_1306:
        /*000c*/ 	.word	0x00000000
        /*0010*/ 	.short	0x0006
        /*0012*/ 	.short	0x0033
        /*0014*/ 	.byte	0x00, 0xf0, 0x05, 0x00


	//----- nvinfo : EIATTR_KPARAM_INFO
	.align		4
.L_1307:
        /*0018*/ 	.byte	0x04, 0x17
        /*001a*/ 	.short	(.L_1309 - .L_1308)
.L_1308:
        /*001c*/ 	.word	0x00000000
        /*0020*/ 	.short	0x0005
        /*0022*/ 	.short	0x0032
        /*0024*/ 	.byte	0x00, 0xf0, 0x05, 0x00


	//----- nvinfo : EIATTR_KPARAM_INFO
	.align		4
.L_1309:
        /*0028*/ 	.byte	0x04, 0x17
        /*002a*/ 	.short	(.L_1311 - .L_1310)
.L_1310:
        /*002c*/ 	.word	0x00000000
        /*0030*/ 	.short	0x0004
        /*0032*/ 	.short	0x0031
        /*0034*/ 	.byte	0x00, 0xf0, 0x05, 0x00


	//----- nvinfo : EIATTR_KPARAM_INFO
	.align		4
.L_1311:
        /*0038*/ 	.byte	0x04, 0x17
        /*003a*/ 	.short	(.L_1313 - .L_1312)
.L_1312:
        /*003c*/ 	.word	0x00000000
        /*0040*/ 	.short	0x0003
        /*0042*/ 	.short	0x0030
        /*0044*/ 	.byte	0x00, 0xf0, 0x05, 0x00


	//----- nvinfo : EIATTR_KPARAM_INFO
	.align		4
.L_1313:
        /*0048*/ 	.byte	0x04, 0x17
        /*004a*/ 	.short	(.L_1315 - .L_1314)
.L_1314:
        /*004c*/ 	.word	0x00000000
        /*0050*/ 	.short	0x0002
        /*0052*/ 	.short	0x0020
        /*0054*/ 	.byte	0x00, 0xf0, 0x41, 0x00


	//----- nvinfo : EIATTR_KPARAM_INFO
	.align		4
.L_1315:
        /*0058*/ 	.byte	0x04, 0x17
        /*005a*/ 	.short	(.L_1317 - .L_1316)
.L_1316:
        /*005c*/ 	.word	0x00000000
        /*0060*/ 	.short	0x0001
        /*0062*/ 	.short	0x0008
        /*0064*/ 	.byte	0x00, 0xf0, 0x61, 0x00


	//----- nvinfo : EIATTR_KPARAM_INFO
	.align		4
.L_1317:
        /*0068*/ 	.byte	0x04, 0x17
        /*006a*/ 	.short	(.L_1319 - .L_1318)
.L_1318:
        /*006c*/ 	.word	0x00000000
        /*0070*/ 	.short	0x0000
        /*0072*/ 	.short	0x0000
        /*0074*/ 	.byte	0x00, 0xf0, 0x11, 0x00


	//----- nvinfo : EIATTR_SPARSE_MMA_MASK
	.align		4
.L_1319:
        /*0078*/ 	.byte	0x03, 0x50
        /*007a*/ 	.short	0x0000


	//----- nvinfo : EIATTR_MAXREG_COUNT
	.align		4
        /*007c*/ 	.byte	0x03, 0x1b
        /*007e*/ 	.short	0x00ff


	//----- nvinfo : EIATTR_MERCURY_ISA_VERSION
	.align		4
        /*0080*/ 	.byte	0x03, 0x5f
        /*0082*/ 	.short	0x0101


	//----- nvinfo : EIATTR_VRC_CTA_INIT_COUNT
	.align		4
        /*0084*/ 	.byte	0x02, 0x4a
	.zero		1
	.zero		1


	//----- nvinfo : EIATTR_EXIT_INSTR_OFFSETS
	.align		4
        /*0088*/ 	.byte	0x04, 0x1c
        /*008a*/ 	.short	(.L_1321 - .L_1320)


	//   ....[0]....
.L_1320:
        /*008c*/ 	.word	0x00000570


	//   ....[1]....
        /*0090*/ 	.word	0x00000620


	//----- nvinfo : EIATTR_MAX_THREADS
	.align		4
.L_1321:
        /*0094*/ 	.byte	0x04, 0x05
        /*0096*/ 	.short	(.L_1323 - .L_1322)
.L_1322:
        /*0098*/ 	.word	0x00000080
        /*009c*/ 	.word	0x00000001
        /*00a0*/ 	.word	0x00000001


	//----- nvinfo : EIATTR_CRS_STACK_SIZE
	.align		4
.L_1323:
        /*00a4*/ 	.byte	0x04, 0x1e
        /*00a6*/ 	.short	(.L_1325 - .L_1324)
.L_1324:
        /*00a8*/ 	.word	0x00000000


	//----- nvinfo : EIATTR_CBANK_PARAM_SIZE
	.align		4
.L_1325:
        /*00ac*/ 	.byte	0x03, 0x19
        /*00ae*/ 	.short	0x0034


	//----- nvinfo : EIATTR_PARAM_CBANK
	.align		4
        /*00b0*/ 	.byte	0x04, 0x0a
        /*00b2*/ 	.short	(.L_1327 - .L_1326)
	.align		4
.L_1326:
        /*00b4*/ 	.word	index@(.nv.constant0._ZN2at6native27unrolled_elementwise_kernelIZZZNS0_68_GLOBAL__N__08176361_30_ActivationHardsigmoidKernel_cu_1520ed90_309918hardsigmoid_kernelERNS_18TensorIteratorBaseEENKUlvE_clEvENKUlvE0_clEvEUlfE_St5arrayIPcLm2EELi4E23TrivialOffsetCalculatorILi1EjESC_NS0_6memory15LoadWithoutCastENSD_16StoreWithoutCastEEEviT_T0_T2_T3_T4_T5_)
        /*00b8*/ 	.short	0x0380
        /*00ba*/ 	.short	0x0034


	//----- nvinfo : EIATTR_SW_WAR
	.align		4
.L_1327:
        /*00bc*/ 	.byte	0x04, 0x36
        /*00be*/ 	.short	(.L_1329 - .L_1328)
.L_1328:
        /*00c0*/ 	.word	0x00000008
.L_1329:


//--------------------- .nv.info._ZN2at6native29vectorized_elementwise_kernelILi2EZZZNS0_68_GLOBAL__N__08176361_30_ActivationHardsigmoidKernel_cu_1520ed90_309918hardsigmoid_kernelERNS_18TensorIteratorBaseEENKUlvE_clEvENKUlvE0_clEvEUlfE_St5arrayIPcLm2EEEEviT0_T1_ --------------------------
	.section	.nv.info._ZN2at6native29vectorized_elementwise_kernelILi2EZZZNS0_68_GLOBAL__N__08176361_30_ActivationHardsigmoidKernel_cu_1520ed90_309918hardsigmoid_kernelERNS_18TensorIteratorBaseEENKUlvE_clEvENKUlvE0_clEvEUlfE_St5arrayIPcLm2EEEEviT0_T1_,"",@"SHT_CUDA_INFO"
	.sectionflags	@""
	.align	4


	//----- nvinfo : EIATTR_CUDA_API_VERSION
	.align		4
        /*0000*/ 	.byte	0x04, 0x37
        /*0002*/ 	.short	(.L_1331 - .L_1330)
.L_1330:
        /*0004*/ 	.word	0x00000082


	//----- nvinfo : EIATTR_KPARAM_INFO
	.align		4
.L_1331:
        /*0008*/ 	.byte	0x04, 0x17
        /*000a*/ 	.short	(.L_1333 - .L_1332)
.L_1332:
        /*000c*/ 	.word	0x00000000
        /*0010*/ 	.short	0x0002
        /*0012*/ 	.short	0x0020
        /*0014*/ 	.byte	0x00, 0xf0, 0x41, 0x00


	//----- nvinfo : EIATTR_KPARAM_INFO
	.align		4
.L_1333:
        /*0018*/ 	.byte	0x04, 0x17
        /*001a*/ 	.short	(.L_1335 - .L_1334)
.L_1334:
        /*001c*/ 	.word	0x00000000
        /*0020*/ 	.short	0x0001
        /*0022*/ 	.short	0x0008
        /*0024*/ 	.byte	0x00, 0xf0, 0x61, 0x00


	//----- nvinfo : EIATTR_KPARAM_INFO
	.align		4
.L_1335:
        /*0028*/ 	.byte	0x04, 0x17
        /*002a*/ 	.short	(.L_1337 - .L_1336)
.L_1336:
        /*002c*/ 	.word	0x00000000
        /*0030*/ 	.short	0x0000
        /*0032*/ 	.short	0x0000
        /*0034*/ 	.byte	0x00, 0xf0, 0x11, 0x00


	//----- nvinfo : EIATTR_SPARSE_MMA_MASK
	.align		4
.L_1337:
        /*0038*/ 	.byte	0x03, 0x50
        /*003a*/ 	.short	0x0000


	//----- nvinfo : EIATTR_MAXREG_COUNT
	.align		4
        /*003c*/ 	.byte	0x03, 0x1b
        /*003e*/ 	.short	0x00ff


	//----- nvinfo : EIATTR_MERCURY_ISA_VERSION
	.align		4
        /*0040*/ 	.byte	0x03, 0x5f
        /*0042*/ 	.short	0x0101


	//----- nvinfo : EIATTR_VRC_CTA_INIT_COUNT
	.align		4
        /*0044*/ 	.byte	0x02, 0x4a
	.zero		1
	.zero		1


	//----- nvinfo : EIATTR_EXIT_INSTR_OFFSETS
	.align		4
        /*0048*/ 	.byte	0x04, 0x1c
        /*004a*/ 	.short	(.L_1339 - .L_1338)


	//   ....[0]....
.L_1338:
        /*004c*/ 	.word	0x00000c50


	//   ....[1]....
        /*0050*/ 	.word	0x00000ca0


	//   ....[2]....
        /*0054*/ 	.word	0x000010c0


	//----- nvinfo : EIATTR_MAX_THREADS
	.align		4
.L_1339:
        /*0058*/ 	.byte	0x04, 0x05
        /*005a*/ 	.short	(.L_1341 - .L_1340)
.L_1340:
        /*005c*/ 	.word	0x00000080
        /*0060*/ 	.word	0x00000001
        /*0064*/ 	.word	0x00000001


	//----- nvinfo : EIATTR_CRS_STACK_SIZE
	.align		4
.L_1341:
        /*0068*/ 	.byte	0x04, 0x1e
        /*006a*/ 	.short	(.L_1343 - .L_1342)
.L_1342:
        /*006c*/ 	.word	0x00000000


	//----- nvinfo : EIATTR_CBANK_PARAM_SIZE
	.align		4
.L_1343:
        /*0070*/ 	.byte	0x03, 0x19
        /*0072*/ 	.short	0x0030


	//----- nvinfo : EIATTR_PARAM_CBANK
	.align		4
        /*0074*/ 	.byte	0x04, 0x0a
        /*0076*/ 	.short	(.L_1345 - .L_1344)
	.align		4
.L_1344:
        /*0078*/ 	.word	index@(.nv.constant0._ZN2at6native29vectorized_elementwise_kernelILi2EZZZNS0_68_GLOBAL__N__08176361_30_ActivationHardsigmoidKernel_cu_1520ed90_309918hardsigmoid_kernelERNS_18TensorIteratorBaseEENKUlvE_clEvENKUlvE0_clEvEUlfE_St5arrayIPcLm2EEEEviT0_T1_)
        /*007c*/ 	.short	0x0380
        /*007e*/ 	.short	0x0030


	//----- nvinfo : EIATTR_SW_WAR
	.align		4
.L_1345:
        /*0080*/ 	.byte	0x04, 0x36
        /*0082*/ 	.short	(.L_1347 - .L_1346)
.L_1346:
        /*0084*/ 	.word	0x00000008
.L_1347:


//--------------------- .nv.info._ZN2at6native29vectorized_elementwise_kernelILi4EZZZNS0_68_GLOBAL__N__08176361_30_ActivationHardsigmoidKernel_cu_1520ed90_309918hardsigmoid_kernelERNS_18TensorIteratorBaseEENKUlvE_clEvENKUlvE0_clEvEUlfE_St5arrayIPcLm2EEEEviT0_T1_ --------------------------
	.section	.nv.info._ZN2at6native29vectorized_elementwise_kernelILi4EZZZNS0_68_GLOBAL__N__08176361_30_ActivationHardsigmoidKernel_cu_1520ed90_309918hardsigmoid_kernelERNS_18TensorIteratorBaseEENKUlvE_clEvENKUlvE0_clEvEUlfE_St5arrayIPcLm2EEEEviT0_T1_,"",@"SHT_CUDA_INFO"
	.sectionflags	@""
	.align	4


	//----- nvinfo : EIATTR_CUDA_API_VERSION
	.align		4
        /*0000*/ 	.byte	0x04, 0x37
        /*0002*/ 	.short	(.L_1349 - .L_1348)
.L_1348:
        /*0004*/ 	.word	0x00000082


	//----- nvinfo : EIATTR_KPARAM_INFO
	.align		4
.L_1349:
        /*0008*/ 	.byte	0x04, 0x17
        /*000a*/ 	.short	(.L_1351 - .L_1350)
.L_1350:
        /*000c*/ 	.word	0x00000000
        /*0010*/ 	.short	0x0002
        /*0012*/ 	.short	0x0020
        /*0014*/ 	.byte	0x00, 0xf0, 0x41, 0x00


	//----- nvinfo : EIATTR_KPARAM_INFO
	.align		4
.L_1351:
        /*0018*/ 	.byte	0x04, 0x17
        /*001a*/ 	.short	(.L_1353 - .L_1352)
.L_1352:
        /*001c*/ 	.word	0x00000000
        /*0020*/ 	.short	0x0001
        /*0022*/ 	.short	0x0008
        /*0024*/ 	.byte	0x00, 0xf0, 0x61, 0x00


	//----- nvinfo : EIATTR_KPARAM_INFO
	.align		4
.L_1353:
        /*0028*/ 	.byte	0x04, 0x17
        /*002a*/ 	.short	(.L_1355 - .L_1354)
.L_1354:
        /*002c*/ 	.word	0x00000000
        /*0030*/ 	.short	0x0000
        /*0032*/ 	.short	0x0000
        /*0034*/ 	.byte	0x00, 0xf0, 0x11, 0x00


	//----- nvinfo : EIATTR_SPARSE_MMA_MASK
	.align		4
.L_1355:
        /*0038*/ 	.byte	0x03, 0x50
        /*003a*/ 	.short	0x0000


	//----- nvinfo : EIATTR_MAXREG_COUNT
	.align		4
        /*003c*/ 	.byte	0x03, 0x1b
        /*003e*/ 	.short	0x00ff


	//----- nvinfo : EIATTR_MERCURY_ISA_VERSION
	.align		4
        /*0040*/ 	.byte	0x03, 0x5f
        /*0042*/ 	.short	0x0101


	//----- nvinfo : EIATTR_VRC_CTA_INIT_COUNT
	.align		4
        /*0044*/ 	.byte	0x02, 0x4a
	.zero		1
	.zero		1


	//----- nvinfo : EIATTR_EXIT_INSTR_OFFSETS
	.align		4
        /*0048*/ 	.byte	0x04, 0x1c
        /*004a*/ 	.short	(.L_1357 - .L_1356)


	//   ....[0]....
.L_1356:
        /*004c*/ 	.word	0x00000c50


	//   ....[1]....
        /*0050*/ 	.word	0x00000ca0


	//   ....[2]....
        /*0054*/ 	.word	0x00001080


	//----- nvinfo : EIATTR_MAX_THREADS
	.align		4
.L_1357:
        /*0058*/ 	.byte	0x04, 0x05
        /*005a*/ 	.short	(.L_1359 - .L_1358)
.L_1358:
        /*005c*/ 	.word	0x00000080
        /*0060*/ 	.word	0x00000001
        /*0064*/ 	.word	0x00000001


	//----- nvinfo : EIATTR_CRS_STACK_SIZE
	.align		4
.L_1359:
        /*0068*/ 	.byte	0x04, 0x1e
        /*006a*/ 	.short	(.L_1361 - .L_1360)
.L_1360:
        /*006c*/ 	.word	0x00000000


	//----- nvinfo : EIATTR_CBANK_PARAM_SIZE
	.align		4
.L_1361:
        /*0070*/ 	.byte	0x03, 0x19
        /*0072*/ 	.short	0x0030


	//----- nvinfo : EIATTR_PARAM_CBANK
	.align		4
        /*0074*/ 	.byte	0x04, 0x0a
        /*0076*/ 	.short	(.L_1363 - .L_1362)
	.align		4
.L_1362:
        /*0078*/ 	.word	index@(.nv.constant0._ZN2at6native29vectorized_elementwise_kernelILi4EZZZNS0_68_GLOBAL__N__08176361_30_ActivationHardsigmoidKernel_cu_1520ed90_309918hardsigmoid_kernelERNS_18TensorIteratorBaseEENKUlvE_clEvENKUlvE0_clEvEUlfE_St5arrayIPcLm2EEEEviT0_T1_)
        /*007c*/ 	.short	0x0380
        /*007e*/ 	.short	0x0030


	//----- nvinfo : EIATTR_SW_WAR
	.align		4
.L_1363:
        /*0080*/ 	.byte	0x04, 0x36
        /*0082*/ 	.short	(.L_1365 - .L_1364)
.L_1364:
        /*0084*/ 	.word	0x00000008
.L_1365:


//--------------------- .nv.info._ZN2at6native29vectorized_elementwise_kernelILi8EZZZNS0_68_GLOBAL__N__08176361_30_ActivationHardsigmoidKernel_cu_1520ed90_309918hardsigmoid_kernelERNS_18TensorIteratorBaseEENKUlvE_clEvENKUlvE0_clEvEUlfE_St5arrayIPcLm2EEEEviT0_T1_ --------------------------
	.section	.nv.info._ZN2at6native29vectorized_elementwise_kernelILi8EZZZNS0_68_GLOBAL__N__08176361_30_ActivationHardsigmoidKernel_cu_1520ed90_309918hardsigmoid_kernelERNS_18TensorIteratorBaseEENKUlvE_clEvENKUlvE0_clEvEUlfE_St5arrayIPcLm2EEEEviT0_T1_,"",@"SHT_CUDA_INFO"
	.sectionflags	@""
	.align	4


	//----- nvinfo : EIATTR_CUDA_API_VERSION
	.align		4
        /*0000*/ 	.byte	0x04, 0x37
        /*0002*/ 	.short	(.L_1367 - .L_1366)
.L_1366:
        /*0004*/ 	.word	0x00000082


	//----- nvinfo : EIATTR_KPARAM_INFO
	.align		4
.L_1367:
        /*0008*/ 	.byte	0x04, 0x17
        /*000a*/ 	.short	(.L_1369 - .L_1368)
.L_1368:
        /*000c*/ 	.word	0x00000000
        /*0010*/ 	.short	0x0002
        /*0012*/ 	.short	0x0020
        /*0014*/ 	.byte	0x00, 0xf0, 0x41, 0x00


	//----- nvinfo : EIATTR_KPARAM_INFO
	.align		4
.L_1369:
        /*0018*/ 	.byte	0x04, 0x17
        /*001a*/ 	.short	(.L_1371 - .L_1370)
.L_1370:
        /*001c*/ 	.word	0x00000000
        /*0020*/ 	.short	0x0001
        /*0022*/ 	.short	0x0008
        /*0024*/ 	.byte	0x00, 0xf0, 0x61, 0x00


	//----- nvinfo : EIATTR_KPARAM_INFO
	.align		4
.L_1371:
        /*0028*/ 	.byte	0x04, 0x17
        /*002a*/ 	.short	(.L_1373 - .L_1372)
.L_1372:
        /*002c*/ 	.word	0x00000000
        /*0030*/ 	.short	0x0000
        /*0032*/ 	.short	0x0000
        /*0034*/ 	.byte	0x00, 0xf0, 0x11, 0x00


	//----- nvinfo : EIATTR_SPARSE_MMA_MASK
	.align		4
.L_1373:
        /*0038*/ 	.byte	0x03, 0x50
        /*003a*/ 	.short	0x0000


	//----- nvinfo : EIATTR_MAXREG_COUNT
	.align		4
        /*003c*/ 	.byte	0x03, 0x1b
        /*003e*/ 	.short	0x00ff


	//----- nvinfo : EIATTR_MERCURY_ISA_VERSION
	.align		4
        /*0040*/ 	.byte	0x03, 0x5f
        /*0042*/ 	.short	0x0101


	//----- nvinfo : EIATTR_VRC_CTA_INIT_COUNT
	.align		4
        /*0044*/ 	.byte	0x02, 0x4a
	.zero		1
	.zero		1


	//----- nvinfo : EIATTR_EXIT_INSTR_OFFSETS
	.align		4
        /*0048*/ 	.byte	0x04, 0x1c
        /*004a*/ 	.short	(.L_1375 - .L_1374)


	//   ....[0]....
.L_1374:
        /*004c*/ 	.word	0x00000010


	//----- nvinfo : EIATTR_MAX_THREADS
	.align		4
.L_1375:
        /*0050*/ 	.byte	0x04, 0x05
        /*0052*/ 	.short	(.L_1377 - .L_1376)
.L_1376:
        /*0054*/ 	.word	0x00000080
        /*0058*/ 	.word	0x00000001
        /*005c*/ 	.word	0x00000001


	//----- nvinfo : EIATTR_CBANK_PARAM_SIZE
	.align		4
.L_1377:
        /*0060*/ 	.byte	0x03, 0x19
        /*0062*/ 	.short	0x0030


	//----- nvinfo : EIATTR_PARAM_CBANK
	.align		4
        /*0064*/ 	.byte	0x04, 0x0a
        /*0066*/ 	.short	(.L_1379 - .L_1378)
	.align		4
.L_1378:
        /*0068*/ 	.word	index@(.nv.constant0._ZN2at6native29vectorized_elementwise_kernelILi8EZZZNS0_68_GLOBAL__N__08176361_30_ActivationHardsigmoidKernel_cu_1520ed90_309918hardsigmoid_kernelERNS_18TensorIteratorBaseEENKUlvE_clEvENKUlvE0_clEvEUlfE_St5arrayIPcLm2EEEEviT0_T1_)
        /*006c*/ 	.short	0x0380
        /*006e*/ 	.short	0x0030


	//----- nvinfo : EIATTR_SW_WAR
	.align		4
.L_1379:
        /*0070*/ 	.byte	0x04, 0x36
        /*0072*/ 	.short	(.L_1381 - .L_1380)
.L_1380:
        /*0074*/ 	.word	0x00000008
.L_1381:


//--------------------- .nv.info._ZN2at6native18elementwise_kernelILi128ELi4EZNS0_15gpu_kernel_implIZZZNS0_68_GLOBAL__N__08176361_30_ActivationHardsigmoidKernel_cu_1520ed90_309918hardsigmoid_kernelERNS_18TensorIteratorBaseEENKUlvE_clEvENKUlvE_clEvEUldE_EEvS5_RKT_EUliE_EEviT1_ --------------------------
	.section	.nv.info._ZN2at6native18elementwise_kernelILi128ELi4EZNS0_15gpu_kernel_implIZZZNS0_68_GLOBAL__N__08176361_30_ActivationHardsigmoidKernel_cu_1520ed90_309918hardsigmoid_kernelERNS_18TensorIteratorBaseEENKUlvE_clEvENKUlvE_clEvEUldE_EEvS5_RKT_EUliE_EEviT1_,"",@"SHT_CUDA_INFO"
	.sectionflags	@""
	.align	4


	//----- nvinfo : EIATTR_CUDA_API_VERSION
	.align		4
        /*0000*/ 	.byte	0x04, 0x37
        /*0002*/ 	.short	(.L_1383 - .L_1382)
.L_1382:
        /*0004*/ 	.word	0x00000082


	//----- nvinfo : EIATTR_KPARAM_INFO
	.align		4
.L_1383:
        /*0008*/ 	.byte	0x04, 0x17
        /*000a*/ 	.short	(.L_1385 - .L_1384)
.L_1384:
        /*000c*/ 	.word	0x00000000
        /*0010*/ 	.short	0x0001
        /*0012*/ 	.short	0x0008
        /*0014*/ 	.byte	0x00, 0xf0, 0x01, 0x09


	//----- nvinfo : EIATTR_KPARAM_INFO
	.align		4
.L_1385:
        /*0018*/ 	.byte	0x04, 0x17
        /*001a*/ 	.short	(.L_1387 - .L_1386)
.L_1386:
        /*001c*/ 	.word	0x00000000
        /*0020*/ 	.short	0x0000
        /*0022*/ 	.short	0x0000
        /*0024*/ 	.byte	0x00, 0xf0, 0x11, 0x00


	//----- nvinfo : EIATTR_SPARSE_MMA_MASK
	.align		4
.L_1387:
        /*0028*/ 	.byte	0x03, 0x50
        /*002a*/ 	.short	0x0000


	//----- nvinfo : EIATTR_MAXREG_COUNT
	.align		4
        /*002c*/ 	.byte	0x03, 0x1b
        /*002e*/ 	.short	0x0080


	//----- nvinfo : EIATTR_EXTERNS
	.align		4
        /*0030*/ 	.byte	0x04, 0x0f
        /*0032*/ 	.short	(.L_1389 - .L_1388)


	//   ....[0]....
	.align		4
.L_1388:
        /*0034*/ 	.word	index@(__assertfail)


	//----- nvinfo : EIATTR_MERCURY_ISA_VERSION
	.align		4
.L_1389:
        /*0038*/ 	.byte	0x03, 0x5f
        /*003a*/ 	.short	0x0101


	//----- nvinfo : EIATTR_VRC_CTA_INIT_COUNT
	.align		4
        /*003c*/ 	.byte	0x02, 0x4a
	.zero		1
	.zero		1


	//----- nvinfo : EIATTR_SYSCALL_OFFSETS
	.align		4
        /*0040*/ 	.byte	0x04, 0x46
        /*0042*/ 	.short	(.L_1391 - .L_1390)


	//   ....[0]....
.L_1390:
        /*0044*/ 	.word	0x00002180


	//   ....[1]....
        /*0048*/ 	.word	0x000035d0


	//   ....[2]....
        /*004c*/ 	.word	0x00005960


	//   ....[3]....
        /*0050*/ 	.word	0x00006ab0


	//   ....[4]....
        /*0054*/ 	.word	0x00009070


	//   ....[5]....
        /*0058*/ 	.word	0x0000a1c0


	//   ....[6]....
        /*005c*/ 	.word	0x0000c790


	//   ....[7]....
        /*0060*/ 	.word	0x0000d8b0


	//----- nvinfo : EIATTR_EXIT_INSTR_OFFSETS
	.align		4
.L_1391:
        /*0064*/ 	.byte	0x04, 0x1c
        /*0066*/ 	.short	(.L_1393 - .L_1392)


	//   ....[0]....
.L_1392:
        /*0068*/ 	.word	0x0000a620


	//   ....[1]....
        /*006c*/ 	.word	0x0000ca80


	//   ....[2]....
        /*0070*/ 	.word	0x0000cac0


	//   ....[3]....
        /*0074*/ 	.word	0x0000cb50


	//   ....[4]....
        /*0078*/ 	.word	0x0000cb80


	//   ....[5]....
        /*007c*/ 	.word	0x0000cbb0


	//   ....[6]....
        /*0080*/ 	.word	0x0000ccc0


	//   ....[7]....
        /*0084*/ 	.word	0x0000cd80


	//   ....[8]....
        /*0088*/ 	.word	0x0000cea0


	//   ....[9]....
        /*008c*/ 	.word	0x0000cf70


	//   ....[10]....
        /*0090*/ 	.word	0x0000cf90


	//   ....[11]....
        /*0094*/ 	.word	0x0000d060


	//   ....[12]....
        /*0098*/ 	.word	0x0000d250


	//   ....[13]....
        /*009c*/ 	.word	0x0000d440


	//   ....[14]....
        /*00a0*/ 	.word	0x0000d620


	//   ....[15]....
        /*00a4*/ 	.word	0x0000d650


	//   ....[16]....
        /*00a8*/ 	.word	0x0000d680


	//   ....[17]....
        /*00ac*/ 	.word	0x0000d720


	//   ....[18]....
        /*00b0*/ 	.word	0x0000d750


	//   ....[19]....
        /*00b4*/ 	.word	0x0000d8c0


	//   ....[20]....
        /*00b8*/ 	.word	0x0000da50


	//   ....[21]....
        /*00bc*/ 	.word	0x0000dc10


	//   ....[22]....
        /*00c0*/ 	.word	0x0000dcd0


	//----- nvinfo : EIATTR_MAX_THREADS
	.align		4
.L_1393:
        /*00c4*/ 	.byte	0x04, 0x05
        /*00c6*/ 	.short	(.L_1395 - .L_1394)
.L_1394:
        /*00c8*/ 	.word	0x00000080
        /*00cc*/ 	.word	0x00000001
        /*00d0*/ 	.word	0x00000001


	//----- nvinfo : EIATTR_CRS_STACK_SIZE
	.align		4
.L_1395:
        /*00d4*/ 	.byte	0x04, 0x1e
        /*00d6*/ 	.short	(.L_1397 - .L_1396)
.L_1396:
        /*00d8*/ 	.word	0x00000000


	//----- nvinfo : EIATTR_CBANK_PARAM_SIZE
	.align		4
.L_1397:
        /*00dc*/ 	.byte	0x03, 0x19
        /*00de*/ 	.short	0x0248


	//----- nvinfo : EIATTR_PARAM_CBANK
	.align		4
        /*00e0*/ 	.byte	0x04, 0x0a
        /*00e2*/ 	.short	(.L_1399 - .L_1398)
	.align		4
.L_1398:
        /*00e4*/ 	.word	index@(.nv.constant0._ZN2at6native18elementwise_kernelILi128ELi4EZNS0_15gpu_kernel_implIZZZNS0_68_GLOBAL__N__08176361_30_ActivationHardsigmoidKernel_cu_1520ed90_309918hardsigmoid_kernelERNS_18TensorIteratorBaseEENKUlvE_clEvENKUlvE_clEvEUldE_EEvS5_RKT_EUliE_EEviT1_)
        /*00e8*/ 	.short	0x0380
        /*00ea*/ 	.short	0x0248


	//----- nvinfo : EIATTR_SW_WAR
	.align		4
.L_1399:
        /*00ec*/ 	.byte	0x04, 0x36
        /*00ee*/ 	.short	(.L_1401 - .L_1400)
.L_1400:
        /*00f0*/ 	.word	0x00000008
.L_1401:


//--------------------- .nv.info._ZN2at6native27unrolled_elementwise_kernelIZZZNS0_68_GLOBAL__N__08176361_30_ActivationHardsigmoidKernel_cu_1520ed90_309918hardsigmoid_kernelERNS_18TensorIteratorBaseEENKUlvE_clEvENKUlvE_clEvEUldE_St5arrayIPcLm2EELi4E23TrivialOffsetCalculatorILi1EjESC_NS0_6memory12LoadWithCastILi1EEENSD_13StoreWithCastILi1EEEEEviT_T0_T2_T3_T4_T5_ --------------------------
	.section	.nv.info._ZN2at6native27unrolled_elementwise_kernelIZZZNS0_68_GLOBAL__N__08176361_30_ActivationHardsigmoidKernel_cu_1520ed90_309918hardsigmoid_kernelERNS_18TensorIteratorBaseEENKUlvE_clEvENKUlvE_clEvEUldE_St5arrayIPcLm2EELi4E23TrivialOffsetCalculatorILi1EjESC_NS0_6memory12LoadWithCastILi1EEENSD_13StoreWithCastILi1EEEEEviT_T0_T2_T3_T4_T5_,"",@"SHT_CUDA_INFO"
	.sectionflags	@""
	.align	4


	//----- nvinfo : EIATTR_CUDA_API_VERSION
	.align		4
        /*0000*/ 	.byte	0x04, 0x37
        /*0002*/ 	.short	(.L_1403 - .L_1402)
.L_1402:
        /*0004*/ 	.word	0x00000082


	//----- nvinfo : EIATTR_KPARAM_INFO
	.align		4
.L_1403:
        /*0008*/ 	.byte	0x04, 0x17
        /*000a*/ 	.short	(.L_1405 - .L_1404)
.L_1404:
        /*000c*/ 	.word	0x00000000
        /*0010*/ 	.short	0x0006
        /*0012*/ 	.short	0x004c
        /*0014*/ 	.byte	0x00, 0xf0, 0x21, 0x00


	//----- nvinfo : EIATTR_KPARAM_INFO
	.align		4
.L_1405:
        /*0018*/ 	.byte	0x04, 0x17
        /*001a*/ 	.short	(.L_1407 - .L_1406)
.L_1406:
        /*001c*/ 	.word	0x00000000
        /*0020*/ 	.short	0x0005
        /*0022*/ 	.short	0x0044
        /*0024*/ 	.byte	0x00, 0xf0, 0x21, 0x00


	//----- nvinfo : EIATTR_KPARAM_INFO
	.align		4
.L_1407:
        /*0028*/ 	.byte	0x04, 0x17
        /*002a*/ 	.short	(.L_1409 - .L_1408)
.L_1408:
        /*002c*/ 	.word	0x00000000
        /*0030*/ 	.short	0x0004
        /*0032*/ 	.short	0x0041
        /*0034*/ 	.byte	0x00, 0xf0, 0x05, 0x00


	//----- nvinfo : EIATTR_KPARAM_INFO
	.align		4
.L_1409:
        /*0038*/ 	.byte	0x04, 0x17
        /*003a*/ 	.short	(.L_1411 - .L_1410)
.L_1410:
        /*003c*/ 	.word	0x00000000
        /*0040*/ 	.short	0x0003
        /*0042*/ 	.short	0x0040
        /*0044*/ 	.byte	0x00, 0xf0, 0x05, 0x00


	//----- nvinfo : EIATTR_KPARAM_INFO
	.align		4
.L_1411:
        /*0048*/ 	.byte	0x04, 0x17
        /*004a*/ 	.short	(.L_1413 - .L_1412)
.L_1412:
        /*004c*/ 	.word	0x00000000
        /*0050*/ 	.short	0x0002
        /*0052*/ 	.short	0x0030
        /*0054*/ 	.byte	0x00, 0xf0, 0x41, 0x00


	//----- nvinfo : EIATTR_KPARAM_INFO
	.align		4
.L_1413:
        /*0058*/ 	.byte	0x04, 0x17
        /*005a*/ 	.short	(.L_1415 - .L_1414)
.L_1414:
        /*005c*/ 	.word	0x00000000
        /*0060*/ 	.short	0x0001
        /*0062*/ 	.short	0x0008
        /*0064*/ 	.byte	0x00, 0xf0, 0xa1, 0x00


	//----- nvinfo : EIATTR_KPARAM_INFO
	.align		4
.L_1415:
        /*0068*/ 	.byte	0x04, 0x17
        /*006a*/ 	.short	(.L_1417 - .L_1416)
.L_1416:
        /*006c*/ 	.word	0x00000000
        /*0070*/ 	.short	0x0000
        /*0072*/ 	.short	0x0000
        /*0074*/ 	.byte	0x00, 0xf0, 0x11, 0x00


	//----- nvinfo : EIATTR_SPARSE_MMA_MASK
	.align		4
.L_1417:
        /*0078*/ 	.byte	0x03, 0x50
        /*007a*/ 	.short	0x0000


	//----- nvinfo : EIATTR_MAXREG_COUNT
	.align		4
        /*007c*/ 	.byte	0x03, 0x1b
        /*007e*/ 	.short	0x00ff


	//----- nvinfo : EIATTR_EXTERNS
	.align		4
        /*0080*/ 	.byte	0x04, 0x0f
        /*0082*/ 	.short	(.L_1419 - .L_1418)


	//   ....[0]....
	.align		4
.L_1418:
        /*0084*/ 	.word	index@(__assertfail)


	//----- nvinfo : EIATTR_MERCURY_ISA_VERSION
	.align		4
.L_1419:
        /*0088*/ 	.byte	0x03, 0x5f
        /*008a*/ 	.short	0x0101


	//----- nvinfo : EIATTR_VRC_CTA_INIT_COUNT
	.align		4
        /*008c*/ 	.byte	0x02, 0x4a
	.zero		1
	.zero		1


	//----- nvinfo : EIATTR_SYSCALL_OFFSETS
	.align		4
        /*0090*/ 	.byte	0x04, 0x46
        /*0092*/ 	.short	(.L_1421 - .L_1420)


	//   ....[0]....
.L_1420:
        /*0094*/ 	.word	0x00000e90


	//   ....[1]....
        /*0098*/ 	.word	0x00001ef0


	//   ....[2]....
        /*009c*/ 	.word	0x00002e90


	//   ....[3]....
        /*00a0*/ 	.word	0x00003e20


	//   ....[4]....
        /*00a4*/ 	.word	0x000057c0


	//   ....[5]....
        /*00a8*/ 	.word	0x000069a0


	//   ....[6]....
        /*00ac*/ 	.word	0x00007d60


	//   ....[7]....
        /*00b0*/ 	.word	0x00009120


	//----- nvinfo : EIATTR_EXIT_INSTR_OFFSETS
	.align		4
.L_1421:
        /*00b4*/ 	.byte	0x04, 0x1c
        /*00b6*/ 	.short	(.L_1423 - .L_1422)


	//   ....[0]....
.L_1422:
        /*00b8*/ 	.word	0x000081b0


	//   ....[1]....
        /*00bc*/ 	.word	0x000082f0


	//   ....[2]....
        /*00c0*/ 	.word	0x00008330


	//   ....[3]....
        /*00c4*/ 	.word	0x000083c0


	//   ....[4]....
        /*00c8*/ 	.word	0x000083f0


	//   ....[5]....
        /*00cc*/ 	.word	0x00008420


	//   ....[6]....
        /*00d0*/ 	.word	0x00008530


	//   ....[7]....
        /*00d4*/ 	.word	0x000085f0


	//   ....[8]....
        /*00d8*/ 	.word	0x00008710


	//   ....[9]....
        /*00dc*/ 	.word	0x000087e0


	//   ....[10]....
        /*00e0*/ 	.word	0x00008800


	//   ....[11]....
        /*00e4*/ 	.word	0x000088d0


	//   ....[12]....
        /*00e8*/ 	.word	0x00008ac0


	//   ....[13]....
        /*00ec*/ 	.word	0x00008cb0


	//   ....[14]....
        /*00f0*/ 	.word	0x00008e90


	//   ....[15]....
        /*00f4*/ 	.word	0x00008ec0


	//   ....[16]....
        /*00f8*/ 	.word	0x00008ef0


	//   ....[17]....
        /*00fc*/ 	.word	0x00008f90


	//   ....[18]....
        /*0100*/ 	.word	0x00008fc0


	//   ....[19]....
        /*0104*/ 	.word	0x00009130


	//   ....[20]....
        /*0108*/ 	.word	0x000092c0


	//   ....[21]....
        /*010c*/ 	.word	0x00009480


	//   ....[22]....
        /*0110*/ 	.word	0x00009540


	//----- nvinfo : EIATTR_MAX_THREADS
	.align		4
.L_1423:
        /*0114*/ 	.byte	0x04, 0x05
        /*0116*/ 	.short	(.L_1425 - .L_1424)
.L_1424:
        /*0118*/ 	.word	0x00000080
        /*011c*/ 	.word	0x00000001
        /*0120*/ 	.word	0x00000001


	//----- nvinfo : EIATTR_CRS_STACK_SIZE
	.align		4
.L_1425:
        /*0124*/ 	.byte	0x04, 0x1e
        /*0126*/ 	.short	(.L_1427 - .L_1426)
.L_1426:
        /*0128*/ 	.word	0x00000000


	//----- nvinfo : EIATTR_CBANK_PARAM_SIZE
	.align		4
.L_1427:
        /*012c*/ 	.byte	0x03, 0x19
        /*012e*/ 	.short	0x0054


	//----- nvinfo : EIATTR_PARAM_CBANK
	.align		4
        /*0130*/ 	.byte	0x04, 0x0a
        /*0132*/ 	.short	(.L_1429 - .L_1428)
	.align		4
.L_1428:
        /*0134*/ 	.word	index@(.nv.constant0._ZN2at6native27unrolled_elementwise_kernelIZZZNS0_68_GLOBAL__N__08176361_30_ActivationHardsigmoidKernel_cu_1520ed90_309918hardsigmoid_kernelERNS_18TensorIteratorBaseEENKUlvE_clEvENKUlvE_clEvEUldE_St5arrayIPcLm2EELi4E23TrivialOffsetCalculatorILi1EjESC_NS0_6memory12LoadWithCastILi1EEENSD_13StoreWithCastILi1EEEEEviT_T0_T2_T3_T4_T5_)
        /*0138*/ 	.short	0x0380
        /*013a*/ 	.short	0x0054


	//----- nvinfo : EIATTR_SW_WAR
	.align		4
.L_1429:
        /*013c*/ 	.byte	0x04, 0x36
        /*013e*/ 	.short	(.L_1431 - .L_1430)
.L_1430:
        /*0140*/ 	.word	0x00000008
.L_1431:


//--------------------- .nv.info._ZN2at6native18elementwise_kernelILi128ELi2EZNS0_22gpu_kernel_impl_nocastIZZZNS0_68_GLOBAL__N__08176361_30_ActivationHardsigmoidKernel_cu_1520ed90_309918hardsigmoid_kernelERNS_18TensorIteratorBaseEENKUlvE_clEvENKUlvE_clEvEUldE_EEvS5_RKT_EUliE_EEviT1_ --------------------------
	.section	.nv.info._ZN2at6native18elementwise_kernelILi128ELi2EZNS0_22gpu_kernel_impl_nocastIZZZNS0_68_GLOBAL__N__08176361_30_ActivationHardsigmoidKernel_cu_1520ed90_309918hardsigmoid_kernelERNS_18TensorIteratorBaseEENKUlvE_clEvENKUlvE_clEvEUldE_EEvS5_RKT_EUliE_EEviT1_,"",@"SHT_CUDA_INFO"
	.sectionflags	@""
	.align	4


	//----- nvinfo : EIATTR_CUDA_API_VERSION
	.align		4
        /*0000*/ 	.byte	0x04, 0x37
        /*0002*/ 	.short	(.L_1433 - .L_1432)
.L_1432:
        /*0004*/ 	.word	0x00000082


	//----- nvinfo : EIATTR_KPARAM_INFO
	.align		4
.L_1433:
        /*0008*/ 	.byte	0x04, 0x17
        /*000a*/ 	.short	(.L_1435 - .L_1434)
.L_1434:
        /*000c*/ 	.word	0x00000000
        /*0010*/ 	.short	0x0001
        /*0012*/ 	.short	0x0008
        /*0014*/ 	.byte	0x00, 0xf0, 0xe1, 0x08


	//----- nvinfo : EIATTR_KPARAM_INFO
	.align		4
.L_1435:
        /*0018*/ 	.byte	0x04, 0x17
        /*001a*/ 	.short	(.L_1437 - .L_1436)
.L_1436:
        /*001c*/ 	.word	0x00000000
        /*0020*/ 	.short	0x0000
        /*0022*/ 	.short	0x0000
        /*0024*/ 	.byte	0x00, 0xf0, 0x11, 0x00


	//----- nvinfo : EIATTR_SPARSE_MMA_MASK
	.align		4
.L_1437:
        /*0028*/ 	.byte	0x03, 0x50
        /*002a*/ 	.short	0x0000


	//----- nvinfo : EIATTR_MAXREG_COUNT
	.align		4
        /*002c*/ 	.byte	0x03, 0x1b
        /*002e*/ 	.short	0x0080


	//----- nvinfo : EIATTR_MERCURY_ISA_VERSION
	.align		4
        /*0030*/ 	.byte	0x03, 0x5f
        /*0032*/ 	.short	0x0101


	//----- nvinfo : EIATTR_VRC_CTA_INIT_COUNT
	.align		4
        /*0034*/ 	.byte	0x02, 0x4a
	.zero		1
	.zero		1


	//----- nvinfo : EIATTR_EXIT_INSTR_OFFSETS
	.align		4
        /*0038*/ 	.byte	0x04, 0x1c
        /*003a*/ 	.short	(.L_1439 - .L_1438)


	//   ....[0]....
.L_1438:
        /*003c*/ 	.word	0x000002b0


	//   ....[1]....
        /*0040*/ 	.word	0x00000470


	//   ....[2]....
        /*0044*/ 	.word	0x000019d0


	//   ....[3]....
        /*0048*/ 	.word	0x00002e90


	//----- nvinfo : EIATTR_MAX_THREADS
	.align		4
.L_1439:
        /*004c*/ 	.byte	0x04, 0x05
        /*004e*/ 	.short	(.L_1441 - .L_1440)
.L_1440:
        /*0050*/ 	.word	0x00000080
        /*0054*/ 	.word	0x00000001
        /*0058*/ 	.word	0x00000001


	//----- nvinfo : EIATTR_CRS_STACK_SIZE
	.align		4
.L_1441:
        /*005c*/ 	.byte	0x04, 0x1e
        /*005e*/ 	.short	(.L_1443 - .L_1442)
.L_1442:
        /*0060*/ 	.word	0x00000000


	//----- nvinfo : EIATTR_CBANK_PARAM_SIZE
	.align		4
.L_1443:
        /*0064*/ 	.byte	0x03, 0x19
        /*0066*/ 	.short	0x0240


	//----- nvinfo : EIATTR_PARAM_CBANK
	.align		4
        /*0068*/ 	.byte	0x04, 0x0a
        /*006a*/ 	.short	(.L_1445 - .L_1444)
	.align		4
.L_1444:
        /*006c*/ 	.word	index@(.nv.constant0._ZN2at6native18elementwise_kernelILi128ELi2EZNS0_22gpu_kernel_impl_nocastIZZZNS0_68_GLOBAL__N__08176361_30_ActivationHardsigmoidKernel_cu_1520ed90_309918hardsigmoid_kernelERNS_18TensorIteratorBaseEENKUlvE_clEvENKUlvE_clEvEUldE_EEvS5_RKT_EUliE_EEviT1_)
        /*0070*/ 	.short	0x0380
        /*0072*/ 	.short	0x0240


	//----- nvinfo : EIATTR_SW_WAR
	.align		4
.L_1445:
        /*0074*/ 	.byte	0x04, 0x36
        /*0076*/ 	.short	(.L_1447 - .L_1446)
.L_1446:
        /*0078*/ 	.word	0x00000008
.L_1447:


//--------------------- .nv.info._ZN2at6native27unrolled_elementwise_kernelIZZZNS0_68_GLOBAL__N__08176361_30_ActivationHardsigmoidKernel_cu_1520ed90_309918hardsigmoid_kernelERNS_18TensorIteratorBaseEENKUlvE_clEvENKUlvE_clEvEUldE_St5arrayIPcLm2EELi4E23TrivialOffsetCalculatorILi1EjESC_NS0_6memory15LoadWithoutCastENSD_16StoreWithoutCastEEEviT_T0_T2_T3_T4_T5_ --------------------------
	.section	.nv.info._ZN2at6native27unrolled_elementwise_kernelIZZZNS0_68_GLOBAL__N__08176361_30_ActivationHardsigmoidKernel_cu_1520ed90_309918hardsigmoid_kernelERNS_18TensorIteratorBaseEENKUlvE_clEvENKUlvE_clEvEUldE_St5arrayIPcLm2EELi4E23TrivialOffsetCalculatorILi1EjESC_NS0_6memory15LoadWithoutCastENSD_16StoreWithoutCastEEEviT_T0_T2_T3_T4_T5_,"",@"SHT_CUDA_INFO"
	.sectionflags	@""
	.align	4


	//----- nvinfo : EIATTR_CUDA_API_VERSION
	.align		4
        /*0000*/ 	.byte	0x04, 0x37
        /*0002*/ 	.short	(.L_1449 - .L_1448)
.L_1448:
        /*0004*/ 	.word	0x00000082


	//----- nvinfo : EIATTR_KPARAM_INFO
	.align		4
.L_1449:
        /*0008*/ 	.byte	0x04, 0x17
        /*000a*/ 	.short	(.L_1451 - .L_1450)
.L_1450:
        /*000c*/ 	.word	0x00000000
        /*0010*/ 	.short	0x0006
        /*0012*/ 	.short	0x0043
        /*0014*/ 	.byte	0x00, 0xf0, 0x05, 0x00


	//----- nvinfo : EIATTR_KPARAM_INFO
	.align		4
.L_1451:
        /*0018*/ 	.byte	0x04, 0x17
        /*001a*/ 	.short	(.L_1453 - .L_1452)
.L_1452:
        /*001c*/ 	.word	0x00000000
        /*0020*/ 	.short	0x0005
        /*0022*/ 	.short	0x0042
        /*0024*/ 	.byte	0x00, 0xf0, 0x05, 0x00


	//----- nvinfo : EIATTR_KPARAM_INFO
	.align		4
.L_1453:
        /*0028*/ 	.byte	0x04, 0x17
        /*002a*/ 	.short	(.L_1455 - .L_1454)
.L_1454:
        /*002c*/ 	.word	0x00000000
        /*0030*/ 	.short	0x0004
        /*0032*/ 	.short	0x0041
        /*0034*/ 	.byte	0x00, 0xf0, 0x05, 0x00


	//----- nvinfo : EIATTR_KPARAM_INFO
	.align		4
.L_1455:
        /*0038*/ 	.byte	0x04, 0x17
        /*003a*/ 	.short	(.L_1457 - .L_1456)
.L_1456:
        /*003c*/ 	.word	0x00000000
        /*0040*/ 	.short	0x0003
        /*0042*/ 	.short	0x0040
        /*0044*/ 	.byte	0x00, 0xf0, 0x05, 0x00


	//----- nvinfo : EIATTR_KPARAM_INFO
	.align		4
.L_1457:
        /*0048*/ 	.byte	0x04, 0x17
        /*004a*/ 	.short	(.L_1459 - .L_1458)
.L_1458:
        /*004c*/ 	.word	0x00000000
        /*0050*/ 	.short	0x0002
        /*0052*/ 	.short	0x0030
        /*0054*/ 	.byte	0x00, 0xf0, 0x41, 0x00


	//----- nvinfo : EIATTR_KPARAM_INFO
	.align		4
.L_1459:
        /*0058*/ 	.byte	0x04, 0x17
        /*005a*/ 	.short	(.L_1461 - .L_1460)
.L_1460:
        /*005c*/ 	.word	0x00000000
        /*0060*/ 	.short	0x0001
        /*0062*/ 	.short	0x0008
        /*0064*/ 	.byte	0x00, 0xf0, 0xa1, 0x00


	//----- nvinfo : EIATTR_KPARAM_INFO
	.align		4
.L_1461:
        /*0068*/ 	.byte	0x04, 0x17
        /*006a*/ 	.short	(.L_1463 - .L_1462)
.L_1462:
        /*006c*/ 	.word	0x00000000
        /*0070*/ 	.short	0x0000
        /*0072*/ 	.short	0x0000
        /*0074*/ 	.byte	0x00, 0xf0, 0x11, 0x00


	//----- nvinfo : EIATTR_SPARSE_MMA_MASK
	.align		4
.L_1463:
        /*0078*/ 	.byte	0x03, 0x50
        /*007a*/ 	.short	0x0000


	//----- nvinfo : EIATTR_MAXREG_COUNT
	.align		4
        /*007c*/ 	.byte	0x03, 0x1b
        /*007e*/ 	.short	0x00ff


	//----- nvinfo : EIATTR_MERCURY_ISA_VERSION
	.align		4
        /*0080*/ 	.byte	0x03, 0x5f
        /*0082*/ 	.short	0x0101


	//----- nvinfo : EIATTR_VRC_CTA_INIT_COUNT
	.align		4
        /*0084*/ 	.byte	0x02, 0x4a
	.zero		1
	.zero		1


	//----- nvinfo : EIATTR_EXIT_INSTR_OFFSETS
	.align		4
        /*0088*/ 	.byte	0x04, 0x1c
        /*008a*/ 	.short	(.L_1465 - .L_1464)


	//   ....[0]....
.L_1464:
        /*008c*/ 	.word	0x000009f0


	//   ....[1]....
        /*0090*/ 	.word	0x00000a40


	//----- nvinfo : EIATTR_MAX_THREADS
	.align		4
.L_1465:
        /*0094*/ 	.byte	0x04, 0x05
        /*0096*/ 	.short	(.L_1467 - .L_1466)
.L_1466:
        /*0098*/ 	.word	0x00000080
        /*009c*/ 	.word	0x00000001
        /*00a0*/ 	.word	0x00000001


	//----- nvinfo : EIATTR_CRS_STACK_SIZE
	.align		4
.L_1467:
        /*00a4*/ 	.byte	0x04, 0x1e
        /*00a6*/ 	.short	(.L_1469 - .L_1468)
.L_1468:
        /*00a8*/ 	.word	0x00000000


	//----- nvinfo : EIATTR_CBANK_PARAM_SIZE
	.align		4
.L_1469:
        /*00ac*/ 	.byte	0x03, 0x19
        /*00ae*/ 	.short	0x0044


	//----- nvinfo : EIATTR_PARAM_CBANK
	.align		4
        /*00b0*/ 	.byte	0x04, 0x0a
        /*00b2*/ 	.short	(.L_1471 - .L_1470)
	.align		4
.L_1470:
        /*00b4*/ 	.word	index@(.nv.constant0._ZN2at6native27unrolled_elementwise_kernelIZZZNS0_68_GLOBAL__N__08176361_30_ActivationHardsigmoidKernel_cu_1520ed90_309918hardsigmoid_kernelERNS_18TensorIteratorBaseEENKUlvE_clEvENKUlvE_clEvEUldE_St5arrayIPcLm2EELi4E23TrivialOffsetCalculatorILi1EjESC_NS0_6memory15LoadWithoutCastENSD_16StoreWithoutCastEEEviT_T0_T2_T3_T4_T5_)
        /*00b8*/ 	.short	0x0380
        /*00ba*/ 	.short	0x0044


	//----- nvinfo : EIATTR_SW_WAR
	.align		4
.L_1471:
        /*00bc*/ 	.byte	0x04, 0x36
        /*00be*/ 	.short	(.L_1473 - .L_1472)
.L_1472:
        /*00c0*/ 	.word	0x00000008
.L_1473:


//--------------------- .nv.info._ZN2at6native29vectorized_elementwise_kernelILi2EZZZNS0_68_GLOBAL__N__08176361_30_ActivationHardsigmoidKernel_cu_1520ed90_309918hardsigmoid_kernelERNS_18TensorIteratorBaseEENKUlvE_clEvENKUlvE_clEvEUldE_St5arrayIPcLm2EEEEviT0_T1_ --------------------------
	.section	.nv.info._ZN2at6native29vectorized_elementwise_kernelILi2EZZZNS0_68_GLOBAL__N__08176361_30_ActivationHardsigmoidKernel_cu_1520ed90_309918hardsigmoid_kernelERNS_18TensorIteratorBaseEENKUlvE_clEvENKUlvE_clEvEUldE_St5arrayIPcLm2EEEEviT0_T1_,"",@"SHT_CUDA_INFO"
	.sectionflags	@""
	.align	4


	//----- nvinfo : EIATTR_CUDA_API_VERSION
	.align		4
        /*0000*/ 	.byte	0x04, 0x37
        /*0002*/ 	.short	(.L_1475 - .L_1474)
.L_1474:
        /*0004*/ 	.word	0x00000082


	//----- nvinfo : EIATTR_KPARAM_INFO
	.align		4
.L_1475:
        /*0008*/ 	.byte	0x04, 0x17
        /*000a*/ 	.short	(.L_1477 - .L_1476)
.L_1476:
        /*000c*/ 	.word	0x00000000
        /*0010*/ 	.short	0x0002
        /*0012*/ 	.short	0x0030
        /*0014*/ 	.byte	0x00, 0xf0, 0x41, 0x00


	//----- nvinfo : EIATTR_KPARAM_INFO
	.align		4
.L_1477:
        /*0018*/ 	.byte	0x04, 0x17
        /*001a*/ 	.short	(.L_1479 - .L_1478)
.L_1478:
        /*001c*/ 	.word	0x00000000
        /*0020*/ 	.short	0x0001
        /*0022*/ 	.short	0x0008
        /*0024*/ 	.byte	0x00, 0xf0, 0xa1, 0x00


	//----- nvinfo : EIATTR_KPARAM_INFO
	.align		4
.L_1479:
        /*0028*/ 	.byte	0x04, 0x17
        /*002a*/ 	.short	(.L_1481 - .L_1480)
.L_1480:
        /*002c*/ 	.word	0x00000000
        /*0030*/ 	.short	0x0000
        /*0032*/ 	.short	0x0000
        /*0034*/ 	.byte	0x00, 0xf0, 0x11, 0x00


	//----- nvinfo : EIATTR_SPARSE_MMA_MASK
	.align		4
.L_1481:
        /*0038*/ 	.byte	0x03, 0x50
        /*003a*/ 	.short	0x0000


	//----- nvinfo : EIATTR_MAXREG_COUNT
	.align		4
        /*003c*/ 	.byte	0x03, 0x1b
        /*003e*/ 	.short	0x00ff


	//----- nvinfo : EIATTR_MERCURY_ISA_VERSION
	.align		4
        /*0040*/ 	.byte	0x03, 0x5f
        /*0042*/ 	.short	0x0101


	//----- nvinfo : EIATTR_VRC_CTA_INIT_COUNT
	.align		4
        /*0044*/ 	.byte	0x02, 0x4a
	.zero		1
	.zero		1


	//----- nvinfo : EIATTR_EXIT_INSTR_OFFSETS
	.align		4
        /*0048*/ 	.byte	0x04, 0x1c
        /*004a*/ 	.short	(.L_1483 - .L_1482)


	//   ....[0]....
.L_1482:
        /*004c*/ 	.word	0x000014a0


	//   ....[1]....
        /*0050*/ 	.word	0x000014f0


	//   ....[2]....
        /*0054*/ 	.word	0x00002110


	//----- nvinfo : EIATTR_MAX_THREADS
	.align		4
.L_1483:
        /*0058*/ 	.byte	0x04, 0x05
        /*005a*/ 	.short	(.L_1485 - .L_1484)
.L_1484:
        /*005c*/ 	.word	0x00000080
        /*0060*/ 	.word	0x00000001
        /*0064*/ 	.word	0x00000001


	//----- nvinfo : EIATTR_CRS_STACK_SIZE
	.align		4
.L_1485:
        /*0068*/ 	.byte	0x04, 0x1e
        /*006a*/ 	.short	(.L_1487 - .L_1486)
.L_1486:
        /*006c*/ 	.word	0x00000000


	//----- nvinfo : EIATTR_CBANK_PARAM_SIZE
	.align		4
.L_1487:
        /*0070*/ 	.byte	0x03, 0x19
        /*0072*/ 	.short	0x0040


	//----- nvinfo : EIATTR_PARAM_CBANK
	.align		4
        /*0074*/ 	.byte	0x04, 0x0a
        /*0076*/ 	.short	(.L_1489 - .L_1488)
	.align		4
.L_1488:
        /*0078*/ 	.word	index@(.nv.constant0._ZN2at6native29vectorized_elementwise_kernelILi2EZZZNS0_68_GLOBAL__N__08176361_30_ActivationHardsigmoidKernel_cu_1520ed90_309918hardsigmoid_kernelERNS_18TensorIteratorBaseEENKUlvE_clEvENKUlvE_clEvEUldE_St5arrayIPcLm2EEEEviT0_T1_)
        /*007c*/ 	.short	0x0380
        /*007e*/ 	.short	0x0040


	//----- nvinfo : EIATTR_SW_WAR
	.align		4
.L_1489:
        /*0080*/ 	.byte	0x04, 0x36
        /*0082*/ 	.short	(.L_1491 - .L_1490)
.L_1490:
        /*0084*/ 	.word	0x00000008
.L_1491:


//--------------------- .nv.info._ZN2at6native29vectorized_elementwise_kernelILi4EZZZNS0_68_GLOBAL__N__08176361_30_ActivationHardsigmoidKernel_cu_1520ed90_309918hardsigmoid_kernelERNS_18TensorIteratorBaseEENKUlvE_clEvENKUlvE_clEvEUldE_St5arrayIPcLm2EEEEviT0_T1_ --------------------------
	.section	.nv.info._ZN2at6native29vectorized_elementwise_kernelILi4EZZZNS0_68_GLOBAL__N__08176361_30_ActivationHardsigmoidKernel_cu_1520ed90_309918hardsigmoid_kernelERNS_18TensorIteratorBaseEENKUlvE_clEvENKUlvE_clEvEUldE_St5arrayIPcLm2EEEEviT0_T1_,"",@"SHT_CUDA_INFO"
	.sectionflags	@""
	.align	4


	//----- nvinfo : EIATTR_CUDA_API_VERSION
	.align		4
        /*0000*/ 	.byte	0x04, 0x37
        /*0002*/ 	.short	(.L_1493 - .L_1492)
.L_1492:
        /*0004*/ 	.word	0x00000082


	//----- nvinfo : EIATTR_KPARAM_INFO
	.align		4
.L_1493:
        /*0008*/ 	.byte	0x04, 0x17
        /*000a*/ 	.short	(.L_1495 - .L_1494)
.L_1494:
        /*000c*/ 	.word	0x00000000
        /*0010*/ 	.short	0x0002
        /*0012*/ 	.short	0x0030
        /*0014*/ 	.byte	0x00, 0xf0, 0x41, 0x00


	//----- nvinfo : EIATTR_KPARAM_INFO
	.align		4
.L_1495:
        /*0018*/ 	.byte	0x04, 0x17
        /*001a*/ 	.short	(.L_1497 - .L_1496)
.L_1496:
        /*001c*/ 	.word	0x00000000
        /*0020*/ 	.short	0x0001
        /*0022*/ 	.short	0x0008
        /*0024*/ 	.byte	0x00, 0xf0, 0xa1, 0x00


	//----- nvinfo : EIATTR_KPARAM_INFO
	.align		4
.L_1497:
        /*0028*/ 	.byte	0x04, 0x17
        /*002a*/ 	.short	(.L_1499 - .L_1498)
.L_1498:
        /*002c*/ 	.word	0x00000000
        /*0030*/ 	.short	0x0000
        /*0032*/ 	.short	0x0000
        /*0034*/ 	.byte	0x00, 0xf0, 0x11, 0x00


	//----- nvinfo : EIATTR_SPARSE_MMA_MASK
	.align		4
.L_1499:
        /*0038*/ 	.byte	0x03, 0x50
        /*003a*/ 	.short	0x0000


	//----- nvinfo : EIATTR_MAXREG_COUNT
	.align		4
        /*003c*/ 	.byte	0x03, 0x1b
        /*003e*/ 	.short	0x00ff


	//----- nvinfo : EIATTR_MERCURY_ISA_VERSION
	.align		4
        /*0040*/ 	.byte	0x03, 0x5f
        /*0042*/ 	.short	0x0101


	//----- nvinfo : EIATTR_VRC_CTA_INIT_COUNT
	.align		4
        /*0044*/ 	.byte	0x02, 0x4a
	.zero		1
	.zero		1


	//----- nvinfo : EIATTR_EXIT_INSTR_OFFSETS
	.align		4
        /*0048*/ 	.byte	0x04, 0x1c
        /*004a*/ 	.short	(.L_1501 - .L_1500)


	//   ....[0]....
.L_1500:
        /*004c*/ 	.word	0x000014a0


	//   ....[1]....
        /*0050*/ 	.word	0x000014f0


	//   ....[2]....
        /*0054*/ 	.word	0x000020d0


	//----- nvinfo : EIATTR_MAX_THREADS
	.align		4
.L_1501:
        /*0058*/ 	.byte	0x04, 0x05
        /*005a*/ 	.short	(.L_1503 - .L_1502)
.L_1502:
        /*005c*/ 	.word	0x00000080
        /*0060*/ 	.word	0x00000001
        /*0064*/ 	.word	0x00000001


	//----- nvinfo : EIATTR_CRS_STACK_SIZE
	.align		4
.L_1503:
        /*0068*/ 	.byte	0x04, 0x1e
        /*006a*/ 	.short	(.L_1505 - .L_1504)
.L_1504:
        /*006c*/ 	.word	0x00000000


	//----- nvinfo : EIATTR_CBANK_PARAM_SIZE
	.align		4
.L_1505:
        /*0070*/ 	.byte	0x03, 0x19
        /*0072*/ 	.short	0x0040


	//----- nvinfo : EIATTR_PARAM_CBANK
	.align		4
        /*0074*/ 	.byte	0x04, 0x0a
        /*0076*/ 	.short	(.L_1507 - .L_1506)
	.align		4
.L_1506:
        /*0078*/ 	.word	index@(.nv.constant0._ZN2at6native29vectorized_elementwise_kernelILi4EZZZNS0_68_GLOBAL__N__08176361_30_ActivationHardsigmoidKernel_cu_1520ed90_309918hardsigmoid_kernelERNS_18TensorIteratorBaseEENKUlvE_clEvENKUlvE_clEvEUldE_St5arrayIPcLm2EEEEviT0_T1_)
        /*007c*/ 	.short	0x0380
        /*007e*/ 	.short	0x0040


	//----- nvinfo : EIATTR_SW_WAR
	.align		4
.L_1507:
        /*0080*/ 	.byte	0x04, 0x36
        /*0082*/ 	.short	(.L_1509 - .L_1508)
.L_1508:
        /*0084*/ 	.word	0x00000008
.L_1509:


//--------------------- .nv.info._ZN2at6native29vectorized_elementwise_kernelILi8EZZZNS0_68_GLOBAL__N__08176361_30_ActivationHardsigmoidKernel_cu_1520ed90_309918hardsigmoid_kernelERNS_18TensorIteratorBaseEENKUlvE_clEvENKUlvE_clEvEUldE_St5arrayIPcLm2EEEEviT0_T1_ --------------------------
	.section	.nv.info._ZN2at6native29vectorized_elementwise_kernelILi8EZZZNS0_68_GLOBAL__N__08176361_30_ActivationHardsigmoidKernel_cu_1520ed90_309918hardsigmoid_kernelERNS_18TensorIteratorBaseEENKUlvE_clEvENKUlvE_clEvEUldE_St5arrayIPcLm2EEEEviT0_T1_,"",@"SHT_CUDA_INFO"
	.sectionflags	@""
	.align	4


	//----- nvinfo : EIATTR_CUDA_API_VERSION
	.align		4
        /*0000*/ 	.byte	0x04, 0x37
        /*0002*/ 	.short	(.L_1511 - .L_1510)
.L_1510:
        /*0004*/ 	.word	0x00000082


	//----- nvinfo : EIATTR_KPARAM_INFO
	.align		4
.L_1511:
        /*0008*/ 	.byte	0x04, 0x17
        /*000a*/ 	.short	(.L_1513 - .L_1512)
.L_1512:
        /*000c*/ 	.word	0x00000000
        /*0010*/ 	.short	0x0002
        /*0012*/ 	.short	0x0030
        /*0014*/ 	.byte	0x00, 0xf0, 0x41, 0x00


	//----- nvinfo : EIATTR_KPARAM_INFO
	.align		4
.L_1513:
        /*0018*/ 	.byte	0x04, 0x17
        /*001a*/ 	.short	(.L_1515 - .L_1514)
.L_1514:
        /*001c*/ 	.word	0x00000000
        /*0020*/ 	.short	0x0001
        /*0022*/ 	.short	0x0008
        /*0024*/ 	.byte	0x00, 0xf0, 0xa1, 0x00


	//----- nvinfo : EIATTR_KPARAM_INFO
	.align		4
.L_1515:
        /*0028*/ 	.byte	0x04, 0x17
        /*002a*/ 	.short	(.L_1517 - .L_1516)
.L_1516:
        /*002c*/ 	.word	0x00000000
        /*0030*/ 	.short	0x0000
        /*0032*/ 	.short	0x0000
        /*0034*/ 	.byte	0x00, 0xf0, 0x11, 0x00


	//----- nvinfo : EIATTR_SPARSE_MMA_MASK
	.align		4
.L_1517:
        /*0038*/ 	.byte	0x03, 0x50
        /*003a*/ 	.short	0x0000


	//----- nvinfo : EIATTR_MAXREG_COUNT
	.align		4
        /*003c*/ 	.byte	0x03, 0x1b
        /*003e*/ 	.short	0x00ff


	//----- nvinfo : EIATTR_MERCURY_ISA_VERSION
	.align		4
        /*0040*/ 	.byte	0x03, 0x5f
        /*0042*/ 	.short	0x0101


	//----- nvinfo : EIATTR_VRC_CTA_INIT_COUNT
	.align		4
        /*0044*/ 	.byte	0x02, 0x4a
	.zero		1
	.zero		1


	//----- nvinfo : EIATTR_EXIT_INSTR_OFFSETS
	.align		4
        /*0048*/ 	.byte	0x04, 0x1c
        /*004a*/ 	.short	(.L_1519 - .L_1518)


	//   ....[0]....
.L_1518:
        /*004c*/ 	.word	0x00000010


	//----- nvinfo : EIATTR_MAX_THREADS
	.align		4
.L_1519:
        /*0050*/ 	.byte	0x04, 0x05
        /*0052*/ 	.short	(.L_1521 - .L_1520)
.L_1520:
        /*0054*/ 	.word	0x00000080
        /*0058*/ 	.word	0x00000001
        /*005c*/ 	.word	0x00000001


	//----- nvinfo : EIATTR_CBANK_PARAM_SIZE
	.align		4
.L_1521:
        /*0060*/ 	.byte	0x03, 0x19
        /*0062*/ 	.short	0x0040


	//----- nvinfo : EIATTR_PARAM_CBANK
	.align		4
        /*0064*/ 	.byte	0x04, 0x0a
        /*0066*/ 	.short	(.L_1523 - .L_1522)
	.align		4
.L_1522:
        /*0068*/ 	.word	index@(.nv.constant0._ZN2at6native29vectorized_elementwise_kernelILi8EZZZNS0_68_GLOBAL__N__08176361_30_ActivationHardsigmoidKernel_cu_1520ed90_309918hardsigmoid_kernelERNS_18TensorIteratorBaseEENKUlvE_clEvENKUlvE_clEvEUldE_St5arrayIPcLm2EEEEviT0_T1_)
        /*006c*/ 	.short	0x0380
        /*006e*/ 	.short	0x0040


	//----- nvinfo : EIATTR_SW_WAR
	.align		4
.L_1523:
        /*0070*/ 	.byte	0x04, 0x36
        /*0072*/ 	.short	(.L_1525 - .L_1524)
.L_1524:
        /*0074*/ 	.word	0x00000008
.L_1525:


//--------------------- .nv.callgraph             --------------------------
	.section	.nv.callgraph,"",@"SHT_CUDA_CALLGRAPH"
	.align	4
	.sectionentsize	8
	.align		4
        /*0000*/ 	.word	0x00000000
	.align		4
        /*0004*/ 	.word	0xffffffff
	.align		4
        /*0008*/ 	.word	index@(_ZN2at6native18elementwise_kernelILi128ELi4EZNS0_15gpu_kernel_implIZZZNS0_68_GLOBAL__N__08176361_30_ActivationHardsigmoidKernel_cu_1520ed90_309927hardsigmoid_backward_kernelERNS_18TensorIteratorBaseEENKUlvE_clEvENKUlvE2_clEvEUlN3c108BFloat16ES9_E_EEvS5_RKT_EUliE_EEviT1_)
	.align		4
        /*000c*/ 	.word	index@(__assertfail)
	.align		4
        /*0010*/ 	.word	index@(_ZN2at6native27unrolled_elementwise_kernelIZZZNS0_68_GLOBAL__N__08176361_30_ActivationHardsigmoidKernel_cu_1520ed90_309927hardsigmoid_backward_kernelERNS_18TensorIteratorBaseEENKUlvE_clEvENKUlvE2_clEvEUlN3c108BFloat16ES8_E_St5arrayIPcLm3EELi4E23TrivialOffsetCalculatorILi2EjESD_ILi1EjENS0_6memory12LoadWithCastILi2EEENSG_13StoreWithCastILi1EEEEEviT_T0_T2_T3_T4_T5_)
	.align		4
        /*0014*/ 	.word	index@(__assertfail)
	.align		4
        /*0018*/ 	.word	index@(_ZN2at6native18elementwise_kernelILi128ELi4EZNS0_15gpu_kernel_implIZZZNS0_68_GLOBAL__N__08176361_30_ActivationHardsigmoidKernel_cu_1520ed90_309927hardsigmoid_backward_kernelERNS_18TensorIteratorBaseEENKUlvE_clEvENKUlvE1_clEvEUlN3c104HalfES9_E_EEvS5_RKT_EUliE_EEviT1_)
	.align		4
        /*001c*/ 	.word	index@(__assertfail)
	.align		4
        /*0020*/ 	.word	index@(_ZN2at6native27unrolled_elementwise_kernelIZZZNS0_68_GLOBAL__N__08176361_30_ActivationHardsigmoidKernel_cu_1520ed90_309927hardsigmoid_backward_kernelERNS_18TensorIteratorBaseEENKUlvE_clEvENKUlvE1_clEvEUlN3c104HalfES8_E_St5arrayIPcLm3EELi4E23TrivialOffsetCalculatorILi2EjESD_ILi1EjENS0_6memory12LoadWithCastILi2EEENSG_13StoreWithCastILi1EEEEEviT_T0_T2_T3_T4_T5_)
	.align		4
        /*0024*/ 	.word	index@(__assertfail)
	.align		4
        /*0028*/ 	.word	index@(_ZN2at6native18elementwise_kernelILi128ELi4EZNS0_15gpu_kernel_implIZZZNS0_68_GLOBAL__N__08176361_30_ActivationHardsigmoidKernel_cu_1520ed90_309927hardsigmoid_backward_kernelERNS_18TensorIteratorBaseEENKUlvE_clEvENKUlvE0_clEvEUlffE_EEvS5_RKT_EUliE_EEviT1_)
	.align		4
        /*002c*/ 	.word	index@(__assertfail)
	.align		4
        /*0030*/ 	.word	index@(_ZN2at6native27unrolled_elementwise_kernelIZZZNS0_68_GLOBAL__N__08176361_30_ActivationHardsigmoidKernel_cu_1520ed90_309927hardsigmoid_backward_kernelERNS_18TensorIteratorBaseEENKUlvE_clEvENKUlvE0_clEvEUlffE_St5arrayIPcLm3EELi4E23TrivialOffsetCalculatorILi2EjESB_ILi1EjENS0_6memory12LoadWithCastILi2EEENSE_13StoreWithCastILi1EEEEEviT_T0_T2_T3_T4_T5_)
	.align		4
        /*0034*/ 	.word	index@(__assertfail)
	.align		4
        /*0038*/ 	.word	index@(_ZN2at6native18elementwise_kernelILi128ELi4EZNS0_15gpu_kernel_implIZZZNS0_68_GLOBAL__N__08176361_30_ActivationHardsigmoidKernel_cu_1520ed90_309927hardsigmoid_backward_kernelERNS_18TensorIteratorBaseEENKUlvE_clEvENKUlvE_clEvEUlddE_EEvS5_RKT_EUliE_EEviT1_)
	.align		4
        /*003c*/ 	.word	index@(__assertfail)
	.align		4
        /*0040*/ 	.word	index@(_ZN2at6native27unrolled_elementwise_kernelIZZZNS0_68_GLOBAL__N__08176361_30_ActivationHardsigmoidKernel_cu_1520ed90_309927hardsigmoid_backward_kernelERNS_18TensorIteratorBaseEENKUlvE_clEvENKUlvE_clEvEUlddE_St5arrayIPcLm3EELi4E23TrivialOffsetCalculatorILi2EjESB_ILi1EjENS0_6memory12LoadWithCastILi2EEENSE_13StoreWithCastILi1EEEEEviT_T0_T2_T3_T4_T5_)
	.align		4
        /*0044*/ 	.word	index@(__assertfail)
	.align		4
        /*0048*/ 	.word	index@(_ZN2at6native18elementwise_kernelILi128ELi4EZNS0_15gpu_kernel_implIZZZNS0_68_GLOBAL__N__08176361_30_ActivationHardsigmoidKernel_cu_1520ed90_309918hardsigmoid_kernelERNS_18TensorIteratorBaseEENKUlvE_clEvENKUlvE2_clEvEUlN3c108BFloat16EE_EEvS5_RKT_EUliE_EEviT1_)
	.align		4
        /*004c*/ 	.word	index@(__assertfail)
	.align		4
        /*0050*/ 	.word	index@(_ZN2at6native27unrolled_elementwise_kernelIZZZNS0_68_GLOBAL__N__08176361_30_ActivationHardsigmoidKernel_cu_1520ed90_309918hardsigmoid_kernelERNS_18TensorIteratorBaseEENKUlvE_clEvENKUlvE2_clEvEUlN3c108BFloat16EE_St5arrayIPcLm2EELi4E23TrivialOffsetCalculatorILi1EjESE_NS0_6memory12LoadWithCastILi1EEENSF_13StoreWithCastILi1EEEEEviT_T0_T2_T3_T4_T5_)
	.align		4
        /*0054*/ 	.word	index@(__assertfail)
	.align		4
        /*0058*/ 	.word	index@(_ZN2at6native18elementwise_kernelILi128ELi4EZNS0_15gpu_kernel_implIZZZNS0_68_GLOBAL__N__08176361_30_ActivationHardsigmoidKernel_cu_1520ed90_309918hardsigmoid_kernelERNS_18TensorIteratorBaseEENKUlvE_clEvENKUlvE1_clEvEUlN3c104HalfEE_EEvS5_RKT_EUliE_EEviT1_)
	.align		4
        /*005c*/ 	.word	index@(__assertfail)
	.align		4
        /*0060*/ 	.word	index@(_ZN2at6native27unrolled_elementwise_kernelIZZZNS0_68_GLOBAL__N__08176361_30_ActivationHardsigmoidKernel_cu_1520ed90_309918hardsigmoid_kernelERNS_18TensorIteratorBaseEENKUlvE_clEvENKUlvE1_clEvEUlN3c104HalfEE_St5arrayIPcLm2EELi4E23TrivialOffsetCalculatorILi1EjESE_NS0_6memory12LoadWithCastILi1EEENSF_13StoreWithCastILi1EEEEEviT_T0_T2_T3_T4_T5_)
	.align		4
        /*0064*/ 	.word	index@(__assertfail)
	.align		4
        /*0068*/ 	.word	index@(_ZN2at6native18elementwise_kernelILi128ELi4EZNS0_15gpu_kernel_implIZZZNS0_68_GLOBAL__N__08176361_30_ActivationHardsigmoidKernel_cu_1520ed90_309918hardsigmoid_kernelERNS_18TensorIteratorBaseEENKUlvE_clEvENKUlvE0_clEvEUlfE_EEvS5_RKT_EUliE_EEviT1_)
	.align		4
        /*006c*/ 	.word	index@(__assertfail)
	.align		4
        /*0070*/ 	.word	index@(_ZN2at6native27unrolled_elementwise_kernelIZZZNS0_68_GLOBAL__N__08176361_30_ActivationHardsigmoidKernel_cu_1520ed90_309918hardsigmoid_kernelERNS_18TensorIteratorBaseEENKUlvE_clEvENKUlvE0_clEvEUlfE_St5arrayIPcLm2EELi4E23TrivialOffsetCalculatorILi1EjESC_NS0_6memory12LoadWithCastILi1EEENSD_13StoreWithCastILi1EEEEEviT_T0_T2_T3_T4_T5_)
	.align		4
        /*0074*/ 	.word	index@(__assertfail)
	.align		4
        /*0078*/ 	.word	index@(_ZN2at6native18elementwise_kernelILi128ELi4EZNS0_15gpu_kernel_implIZZZNS0_68_GLOBAL__N__08176361_30_ActivationHardsigmoidKernel_cu_1520ed90_309918hardsigmoid_kernelERNS_18TensorIteratorBaseEENKUlvE_clEvENKUlvE_clEvEUldE_EEvS5_RKT_EUliE_EEviT1_)
	.align		4
        /*007c*/ 	.word	index@(__assertfail)
	.align		4
        /*0080*/ 	.word	index@(_ZN2at6native27unrolled_elementwise_kernelIZZZNS0_68_GLOBAL__N__08176361_30_ActivationHardsigmoidKernel_cu_1520ed90_309918hardsigmoid_kernelERNS_18TensorIteratorBaseEENKUlvE_clEvENKUlvE_clEvEUldE_St5arrayIPcLm2EELi4E23TrivialOffsetCalculatorILi1EjESC_NS0_6memory12LoadWithCastILi1EEENSD_13StoreWithCastILi1EEEEEviT_T0_T2_T3_T4_T5_)
	.align		4
        /*0084*/ 	.word	index@(__assertfail)
	.align		4
        /*0088*/ 	.word	0x00000000
	.align		4
        /*008c*/ 	.word	0xfffffffe
	.align		4
        /*0090*/ 	.word	0x00000000
	.align		4
        /*0094*/ 	.word	0xfffffffd
	.align		4
        /*0098*/ 	.word	0x00000000
	.align		4
        /*009c*/ 	.word	0xfffffffc


//--------------------- .nv.constant4             --------------------------
	.section	.nv.constant4,"a",@progbits
	.align	8
	.align		8
.nv.constant4:
        /*0000*/ 	.dword	__assertfail
	.align		8
        /*0008*/ 	.dword	__unnamed_1
	.align		8
        /*0010*/ 	.dword	__unnamed_2
	.align		8
        /*0018*/ 	.dword	__unnamed_3
	.align		8
        /*0020*/ 	.dword	__unnamed_4
	.align		8
        /*0028*/ 	.dword	__unnamed_5
	.align		8
        /*0030*/ 	.dword	__unnamed_6
	.align		8
        /*0038*/ 	.dword	__unnamed_7
	.align		8
        /*0040*/ 	.dword	__unnamed_8
	.align		8
        /*0048*/ 	.dword	_ZN66_INTERNAL_08176361_30_ActivationHardsigmoidKernel_cu_1520ed90_30994cuda3std3__468_GLOBAL__N__08176361_30_ActivationHardsigmoidKernel_cu_1520ed90_30996ignoreE
	.align		8
        /*0050*/ 	.dword	_ZN66_INTERNAL_08176361_30_ActivationHardsigmoidKernel_cu_1520ed90_30994cuda3std3__45__cpo5beginE
	.align		8
        /*0058*/ 	.dword	_ZN66_INTERNAL_08176361_30_ActivationHardsigmoidKernel_cu_1520ed90_30994cuda3std3__45__cpo3endE
	.align		8
        /*0060*/ 	.dword	_ZN66_INTERNAL_08176361_30_ActivationHardsigmoidKernel_cu_1520ed90_30994cuda3std3__45__cpo6cbeginE
	.align		8
        /*0068*/ 	.dword	_ZN66_INTERNAL_08176361_30_ActivationHardsigmoidKernel_cu_1520ed90_30994cuda3std3__45__cpo4cendE
	.align		8
        /*0070*/ 	.dword	_ZN66_INTERNAL_08176361_30_ActivationHardsigmoidKernel_cu_1520ed90_30994cuda3std3__45__cpo6rbeginE
	.align		8
        /*0078*/ 	.dword	_ZN66_INTERNAL_08176361_30_ActivationHardsigmoidKernel_cu_1520ed90_30994cuda3std3__45__cpo4rendE
	.align		8
        /*0080*/ 	.dword	_ZN66_INTERNAL_08176361_30_ActivationHardsigmoidKernel_cu_1520ed90_30994cuda3std3__45__cpo7crbeginE
	.align		8
        /*0088*/ 	.dword	_ZN66_INTERNAL_08176361_30_ActivationHardsigmoidKernel_cu_1520ed90_30994cuda3std3__45__cpo5crendE
	.align		8
        /*0090*/ 	.dword	_ZN66_INTERNAL_08176361_30_ActivationHardsigmoidKernel_cu_1520ed90_30994cuda3std3__419piecewise_constructE
	.align		8
        /*0098*/ 	.dword	_ZN66_INTERNAL_08176361_30_ActivationHardsigmoidKernel_cu_1520ed90_30994cuda3std3__48in_placeE
	.align		8
        /*00a0*/ 	.dword	_ZN66_INTERNAL_08176361_30_ActivationHardsigmoidKernel_cu_1520ed90_30994cuda3std3__420unreachable_sentinelE
	.align		8
        /*00a8*/ 	.dword	_ZN66_INTERNAL_08176361_30_ActivationHardsigmoidKernel_cu_1520ed90_30994cuda3std6ranges3__45__cpo4swapE
	.align		8
        /*00b0*/ 	.dword	_ZN66_INTERNAL_08176361_30_ActivationHardsigmoidKernel_cu_1520ed90_30994cuda3std6ranges3__45__cpo9iter_moveE
	.align		8
        /*00b8*/ 	.dword	_ZN66_INTERNAL_08176361_30_ActivationHardsigmoidKernel_cu_1520ed90_30994cuda3std6ranges3__45__cpo5beginE
	.align		8
        /*00c0*/ 	.dword	_ZN66_INTERNAL_08176361_30_ActivationHardsigmoidKernel_cu_1520ed90_30994cuda3std6ranges3__45__cpo3endE
	.align		8
        /*00c8*/ 	.dword	_ZN66_INTERNAL_08176361_30_ActivationHardsigmoidKernel_cu_1520ed90_30994cuda3std6ranges3__45__cpo6cbeginE
	.align		8
        /*00d0*/ 	.dword	_ZN66_INTERNAL_08176361_30_ActivationHardsigmoidKernel_cu_1520ed90_30994cuda3std6ranges3__45__cpo4cendE
	.align		8
        /*00d8*/ 	.dword	_ZN66_INTERNAL_08176361_30_ActivationHardsigmoidKernel_cu_1520ed90_30994cuda3std6ranges3__45__cpo7advanceE
	.align		8
        /*00e0*/ 	.dword	_ZN66_INTERNAL_08176361_30_ActivationHardsigmoidKernel_cu_1520ed90_30994cuda3std6ranges3__45__cpo9iter_swapE
	.align		8
        /*00e8*/ 	.dword	_ZN66_INTERNAL_08176361_30_ActivationHardsigmoidKernel_cu_1520ed90_30994cuda3std6ranges3__45__cpo4nextE
	.align		8
        /*00f0*/ 	.dword	_ZN66_INTERNAL_08176361_30_ActivationHardsigmoidKernel_cu_1520ed90_30994cuda3std6ranges3__45__cpo4prevE
	.align		8
        /*00f8*/ 	.dword	_ZN66_INTERNAL_08176361_30_ActivationHardsigmoidKernel_cu_1520ed90_30994cuda3std6ranges3__45__cpo4dataE
	.align		8
        /*0100*/ 	.dword	_ZN66_INTERNAL_08176361_30_ActivationHardsigmoidKernel_cu_1520ed90_30994cuda3std6ranges3__45__cpo5cdataE
	.align		8
        /*0108*/ 	.dword	_ZN66_INTERNAL_08176361_30_ActivationHardsigmoidKernel_cu_1520ed90_30994cuda3std6ranges3__45__cpo4sizeE
	.align		8
        /*0110*/ 	.dword	_ZN66_INTERNAL_08176361_30_ActivationHardsigmoidKernel_cu_1520ed90_30994cuda3std6ranges3__45__cpo5ssizeE
	.align		8
        /*0118*/ 	.dword	_ZN66_INTERNAL_08176361_30_ActivationHardsigmoidKernel_cu_1520ed90_30994cuda3std6ranges3__45__cpo8distanceE
	.align		8
        /*0120*/ 	.dword	_ZN66_INTERNAL_08176361_30_ActivationHardsigmoidKernel_cu_1520ed90_30996thrust24THRUST_300001_SM_1030_NS6system6detail10sequential3seqE
	.align		8
        /*0128*/ 	.dword	$str$6
	.align		8
        /*0130*/ 	.dword	$str$7


//--------------------- .text._ZN2at6native18elementwise_kernelILi128ELi4EZNS0_15gpu_kernel_implIZZZNS0_68_GLOBAL__N__08176361_30_ActivationHardsigmoidKernel_cu_1520ed90_309927hardsigmoid_backward_kernelERNS_18TensorIteratorBaseEENKUlvE_clEvENKUlvE2_clEvEUlN3c108BFloat16ES9_E_EEvS5_RKT_EUliE_EEviT1_ --------------------------
	.section	.text._ZN2at6native18elementwise_kernelILi128ELi4EZNS0_15gpu_kernel_implIZZZNS0_68_GLOBAL__N__08176361_30_ActivationHardsigmoidKernel_cu_1520ed90_309927hardsigmoid_backward_kernelERNS_18TensorIteratorBaseEENKUlvE_clEvENKUlvE2_clEvEUlN3c108BFloat16ES9_E_EEvS5_RKT_EUliE_EEviT1_,"ax",@progbits
	.align	128
        .global         _ZN2at6native18elementwise_kernelILi128ELi4EZNS0_15gpu_kernel_implIZZZNS0_68_GLOBAL__N__08176361_30_ActivationHardsigmoidKernel_cu_1520ed90_309927hardsigmoid_backward_kernelERNS_18TensorIteratorBaseEENKUlvE_clEvENKUlvE2_clEvEUlN3c108BFloat16ES9_E_EEvS5_RKT_EUliE_EEviT1_
        .type           _ZN2at6native18elementwise_kernelILi128ELi4EZNS0_15gpu_kernel_implIZZZNS0_68_GLOBAL__N__08176361_30_ActivationHardsigmoidKernel_cu_1520ed90_309927hardsigmoid_backward_kernelERNS_18TensorIteratorBaseEENKUlvE_clEvENKUlvE2_clEvEUlN3c108BFloat16ES9_E_EEvS5_RKT_EUliE_EEviT1_,@function
        .size           _ZN2at6native18elementwise_kernelILi128ELi4EZNS0_15gpu_kernel_implIZZZNS0_68_GLOBAL__N__08176361_30_ActivationHardsigmoidKernel_cu_1520ed90_309927hardsigmoid_backward_kernelERNS_18TensorIteratorBaseEENKUlvE_clEvENKUlvE2_clEvEUlN3c108BFloat16ES9_E_EEvS5_RKT_EUliE_EEviT1_,(.L_x_5790 - _ZN2at6native18elementwise_kernelILi128ELi4EZNS0_15gpu_kernel_implIZZZNS0_68_GLOBAL__N__08176361_30_ActivationHardsigmoidKernel_cu_1520ed90_309927hardsigmoid_backward_kernelERNS_18TensorIteratorBaseEENKUlvE_clEvENKUlvE2_clEvEUlN3c108BFloat16ES9_E_EEvS5_RKT_EUliE_EEviT1_)
        .other          _ZN2at6native18elementwise_kernelILi128ELi4EZNS0_15gpu_kernel_implIZZZNS0_68_GLOBAL__N__08176361_30_ActivationHardsigmoidKernel_cu_1520ed90_309927hardsigmoid_backward_kernelERNS_18TensorIteratorBaseEENKUlvE_clEvENKUlvE2_clEvEUlN3c108BFloat16ES9_E_EEvS5_RKT_EUliE_EEviT1_,@"STO_CUDA_ENTRY STV_DEFAULT"
_ZN2at6native18elementwise_kernelILi128ELi4EZNS0_15gpu_kernel_implIZZZNS0_68_GLOBAL__N__08176361_30_ActivationHardsigmoidKernel_cu_1520ed90_309927hardsigmoid_backward_kernelERNS_18TensorIteratorBaseEENKUlvE_clEvENKUlvE2_clEvEUlN3c108BFloat16ES9_E_EEvS5_RKT_EUliE_EEviT1_:
.text._ZN2at6native18elementwise_kernelILi128ELi4EZNS0_15gpu_kernel_implIZZZNS0_68_GLOBAL__N__08176361_30_ActivationHardsigmoidKernel_cu_1520ed90_309927hardsigmoid_backward_kernelERNS_18TensorIteratorBaseEENKUlvE_clEvENKUlvE2_clEvEUlN3c108BFloat16ES9_E_EEvS5_RKT_EUliE_EEviT1_:
[----:B------:R-:W0:Y:S01]  /*0000*/  LDC R1, c[0x0][0x37c] ;  /* 0x0000df00ff017b82 */ /* 0x000e220000000800 */
[----:B------:R-:W1:Y:S07]  /*0010*/  S2R R17, SR_TID.X ;  /* 0x0000000000117919 */ /* 0x000e6e0000002100 */
[----:B------:R-:W2:Y:S01]  /*0020*/  S2UR UR4, SR_CTAID.X ;  /* 0x00000000000479c3 */ /* 0x000ea20000002500 */
[----:B------:R-:W3:Y:S01]  /*0030*/  LDCU UR41, c[0x0][0x388] ;  /* 0x00007100ff2977ac */ /* 0x000ee20008000800 */
[----:B------:R-:W-:Y:S01]  /*0040*/  BSSY.RECONVERGENT B6, `(.L_x_0) ;  /* 0x0000478000067945 */ /* 0x000fe20003800200 */
[----:B------:R-:W4:Y:S01]  /*0050*/  LDCU UR5, c[0x0][0x380] ;  /* 0x00007000ff0577ac */ /* 0x000f220008000800 */
[----:B------:R-:W5:Y:S01]  /*0060*/  LDCU UR40, c[0x0][0x618] ;  /* 0x0000c300ff2877ac */ /* 0x000f620008000800 */
[----:B------:R-:W0:Y:S01]  /*0070*/  LDCU.64 UR36, c[0x0][0x358] ;  /* 0x00006b00ff2477ac */ /* 0x000e220008000a00 */
[----:B---3--:R-:W-:-:S04]  /*0080*/  UIADD3 UR39, UPT, UPT, UR41, -0x1, URZ ;  /* 0xffffffff29277890 */ /* 0x008fc8000fffe0ff */
[----:B------:R-:W-:Y:S02]  /*0090*/  UISETP.LT.U32.AND UP0, UPT, UR39, 0x18, UPT ;  /* 0x000000182700788c */ /* 0x000fe4000bf01070 */
[----:B--2---:R-:W-:Y:S02]  /*00a0*/  USHF.L.U32 UR4, UR4, 0x9, URZ ;  /* 0x0000000904047899 */ /* 0x004fe400080006ff */
[----:B------:R-:W-:Y:S02]  /*00b0*/  USEL UR38, UR39, 0x18, UP0 ;  /* 0x0000001827267887 */ /* 0x000fe40008000000 */
[----:B-----5:R-:W-:Y:S02]  /*00c0*/  UPRMT UR43, UR40, 0x7770, URZ ;  /* 0x00007770282b7896 */ /* 0x020fe400080000ff */
[----:B-1----:R-:W-:Y:S01]  /*00d0*/  LOP3.LUT R17, R17, UR4, RZ, 0xfc, !PT ;  /* 0x0000000411117c12 */ /* 0x002fe2000f8efcff */
[----:B------:R-:W-:Y:S02]  /*00e0*/  UPRMT UR42, UR40, 0x7771, URZ ;  /* 0x00007771282a7896 */ /* 0x000fe400080000ff */
[----:B------:R-:W-:Y:S01]  /*00f0*/  UPRMT UR44, UR40, 0x7772, URZ ;  /* 0x00007772282c7896 */ /* 0x000fe200080000ff */
[----:B----4-:R-:W-:Y:S01]  /*0100*/  ISETP.GE.AND P0, PT, R17, UR5, PT ;  /* 0x0000000511007c0c */ /* 0x010fe2000bf06270 */
[----:B------:R-:W-:-:S12]  /*0110*/  UIADD3 UR38, UPT, UPT, UR38, 0x1, URZ ;  /* 0x0000000126267890 */ /* 0x000fd8000fffe0ff */
[----:B0-----:R-:W-:Y:S05]  /*0120*/  @P0 BRA `(.L_x_1) ;  /* 0x0000004400a40947 */ /* 0x001fea0003800000 */
[----:B------:R-:W-:Y:S01]  /*0130*/  UISETP.NE.AND UP0, UPT, UR41, URZ, UPT ;  /* 0x000000ff2900728c */ /* 0x000fe2000bf05270 */
[----:B------:R-:W-:Y:S02]  /*0140*/  IMAD.MOV.U32 R18, RZ, RZ, RZ ;  /* 0x000000ffff127224 */ /* 0x000fe400078e00ff */
[----:B------:R-:W-:Y:S02]  /*0150*/  IMAD.MOV.U32 R0, RZ, RZ, RZ ;  /* 0x000000ffff007224 */ /* 0x000fe400078e00ff */
[----:B------:R-:W-:-:S04]  /*0160*/  IMAD.MOV.U32 R16, RZ, RZ, RZ ;  /* 0x000000ffff107224 */ /* 0x000fc800078e00ff */
[----:B------:R-:W-:Y:S05]  /*0170*/  BRA.U !UP0, `(.L_x_2) ;  /* 0x0000001508707547 */ /* 0x000fea000b800000 */
[----:B------:R-:W0:Y:S01]  /*0180*/  LDCU.64 UR4, c[0x0][0x390] ;  /* 0x00007200ff0477ac */ /* 0x000e220008000a00 */
[----:B------:R-:W-:Y:S01]  /*0190*/  IMAD.MOV.U32 R16, RZ, RZ, RZ ;  /* 0x000000ffff107224 */ /* 0x000fe200078e00ff */
[----:B------:R-:W1:Y:S01]  /*01a0*/  LDCU UR6, c[0x0][0x38c] ;  /* 0x00007180ff0677ac */ /* 0x000e620008000800 */
[----:B------:R-:W2:Y:S01]  /*01b0*/  LDCU.64 UR8, c[0x0][0x4b8] ;  /* 0x00009700ff0877ac */ /* 0x000ea20008000a00 */
[----:B------:R-:W-:Y:S01]  /*01c0*/  UISETP.NE.AND UP0, UPT, UR39, URZ, UPT ;  /* 0x000000ff2700728c */ /* 0x000fe2000bf05270 */
[----:B0-----:R-:W-:Y:S01]  /*01d0*/  IMAD.HI.U32 R2, R17, UR4, R16 ;  /* 0x0000000411027c27 */ /* 0x001fe2000f8e0010 */
[----:B------:R-:W0:Y:S04]  /*01e0*/  LDCU UR4, c[0x0][0x4c0] ;  /* 0x00009800ff0477ac */ /* 0x000e280008000800 */
[----:B------:R-:W-:-:S05]  /*01f0*/  SHF.R.U32.HI R3, RZ, UR5, R2 ;  /* 0x00000005ff037c19 */ /* 0x000fca0008011602 */
[----:B------:R-:W-:-:S04]  /*0200*/  IMAD.MOV R18, RZ, RZ, -R3 ;  /* 0x000000ffff127224 */ /* 0x000fc800078e0a03 */
[----:B-1----:R-:W-:-:S04]  /*0210*/  IMAD R18, R18, UR6, R17 ;  /* 0x0000000612127c24 */ /* 0x002fc8000f8e0211 */
[C---:B--2---:R-:W-:Y:S02]  /*0220*/  IMAD R16, R18.reuse, UR8, RZ ;  /* 0x0000000812107c24 */ /* 0x044fe4000f8e02ff */
[C---:B------:R-:W-:Y:S02]  /*0230*/  IMAD R0, R18.reuse, UR9, RZ ;  /* 0x0000000912007c24 */ /* 0x040fe4000f8e02ff */
[----:B0-----:R-:W-:Y:S01]  /*0240*/  IMAD R18, R18, UR4, RZ ;  /* 0x0000000412127c24 */ /* 0x001fe2000f8e02ff */
[----:B------:R-:W-:Y:S06]  /*0250*/  BRA.U !UP0, `(.L_x_2) ;  /* 0x0000001508387547 */ /* 0x000fec000b800000 */
[----:B------:R-:W0:Y:S01]  /*0260*/  LDCU.64 UR6, c[0x0][0x398] ;  /* 0x00007300ff0677ac */ /* 0x000e220008000a00 */
[----:B------:R-:W-:Y:S01]  /*0270*/  IMAD.MOV.U32 R2, RZ, RZ, RZ ;  /* 0x000000ffff027224 */ /* 0x000fe200078e00ff */
[----:B------:R-:W1:Y:S01]  /*0280*/  LDCU UR4, c[0x0][0x3a0] ;  /* 0x00007400ff0477ac */ /* 0x000e620008000800 */
[----:B------:R-:W2:Y:S01]  /*0290*/  LDCU UR5, c[0x0][0x4c4] ;  /* 0x00009880ff0577ac */ /* 0x000ea20008000800 */
[----:B------:R-:W3:Y:S01]  /*02a0*/  LDCU.64 UR8, c[0x0][0x4c8] ;  /* 0x00009900ff0877ac */ /* 0x000ee20008000a00 */
[----:B------:R-:W-:Y:S01]  /*02b0*/  UISETP.NE.AND UP0, UPT, UR38, 0x2, UPT ;  /* 0x000000022600788c */ /* 0x000fe2000bf05270 */
[----:B0-----:R-:W-:-:S05]  /*02c0*/  IMAD.HI.U32 R4, R3, UR7, R2 ;  /* 0x0000000703047c27 */ /* 0x001fca000f8e0002 */
[----:B-1----:R-:W-:-:S04]  /*02d0*/  SHF.R.U32.HI R5, RZ, UR4, R4 ;  /* 0x00000004ff057c19 */ /* 0x002fc80008011604 */
[----:B------:R-:W-:-:S05]  /*02e0*/  IADD3 R2, PT, PT, -R5, RZ, RZ ;  /* 0x000000ff05027210 */ /* 0x000fca0007ffe1ff */
[----:B------:R-:W-:-:S04]  /*02f0*/  IMAD R3, R2, UR6, R3 ;  /* 0x0000000602037c24 */ /* 0x000fc8000f8e0203 */
[C---:B--2---:R-:W-:Y:S02]  /*0300*/  IMAD R16, R3.reuse, UR5, R16 ;  /* 0x0000000503107c24 */ /* 0x044fe4000f8e0210 */
[C---:B---3--:R-:W-:Y:S02]  /*0310*/  IMAD R0, R3.reuse, UR8, R0 ;  /* 0x0000000803007c24 */ /* 0x048fe4000f8e0200 */
[----:B------:R-:W-:Y:S01]  /*0320*/  IMAD R18, R3, UR9, R18 ;  /* 0x0000000903127c24 */ /* 0x000fe2000f8e0212 */
[----:B------:R-:W-:Y:S06]  /*0330*/  BRA.U !UP0, `(.L_x_2) ;  /* 0x0000001508007547 */ /* 0x000fec000b800000 */
[----:B------:R-:W0:Y:S01]  /*0340*/  LDCU.64 UR4, c[0x0][0x3a8] ;  /* 0x00007500ff0477ac */ /* 0x000e220008000a00 */
[----:B------:R-:W-:Y:S01]  /*0350*/  IMAD.MOV.U32 R4, RZ, RZ, RZ ;  /* 0x000000ffff047224 */ /* 0x000fe200078e00ff */
[----:B------:R-:W1:Y:S01]  /*0360*/  LDCU UR6, c[0x0][0x3a4] ;  /* 0x00007480ff0677ac */ /* 0x000e620008000800 */
[----:B------:R-:W2:Y:S01]  /*0370*/  LDCU.64 UR8, c[0x0][0x4d0] ;  /* 0x00009a00ff0877ac */ /* 0x000ea20008000a00 */
[----:B------:R-:W-:Y:S01]  /*0380*/  UISETP.NE.AND UP0, UPT, UR38, 0x3, UPT ;  /* 0x000000032600788c */ /* 0x000fe2000bf05270 */
[----:B0-----:R-:W-:Y:S01]  /*0390*/  IMAD.HI.U32 R2, R5, UR4, R4 ;  /* 0x0000000405027c27 */ /* 0x001fe2000f8e0004 */
[----:B------:R-:W0:Y:S04]  /*03a0*/  LDCU UR4, c[0x0][0x4d8] ;  /* 0x00009b00ff0477ac */ /* 0x000e280008000800 */
[----:B------:R-:W-:-:S05]  /*03b0*/  SHF.R.U32.HI R3, RZ, UR5, R2 ;  /* 0x00000005ff037c19 */ /* 0x000fca0008011602 */
[----:B------:R-:W-:-:S04]  /*03c0*/  IMAD.MOV R4, RZ, RZ, -R3 ;  /* 0x000000ffff047224 */ /* 0x000fc800078e0a03 */
[----:B-1----:R-:W-:-:S04]  /*03d0*/  IMAD R5, R4, UR6, R5 ;  /* 0x0000000604057c24 */ /* 0x002fc8000f8e0205 */
[C---:B--2---:R-:W-:Y:S02]  /*03e0*/  IMAD R16, R5.reuse, UR8, R16 ;  /* 0x0000000805107c24 */ /* 0x044fe4000f8e0210 */
[C---:B------:R-:W-:Y:S02]  /*03f0*/  IMAD R0, R5.reuse, UR9, R0 ;  /* 0x0000000905007c24 */ /* 0x040fe4000f8e0200 */
[----:B0-----:R-:W-:Y:S01]  /*0400*/  IMAD R18, R5, UR4, R18 ;  /* 0x0000000405127c24 */ /* 0x001fe2000f8e0212 */
        /* <DEDUP_REMOVED lines=8> */
[----:B-1----:R-:W-:-:S05]  /*0490*/  SHF.R.U32.HI R5, RZ, UR4, R4 ;  /* 0x00000004ff057c19 */ /* 0x002fca0008011604 */
[----:B------:R-:W-:-:S04]  /*04a0*/  IMAD.MOV R2, RZ, RZ, -R5 ;  /* 0x000000ffff027224 */ /* 0x000fc800078e0a05 */
        /* <DEDUP_REMOVED lines=20> */
[----:B------:R-:W-:Y:S01]  /*05f0*/  HFMA2 R2, -RZ, RZ, 0, 0 ;  /* 0x00000000ff027431 */ /* 0x000fe200000001ff */
        /* <DEDUP_REMOVED lines=47> */
[----:B------:R-:W-:-:S04]  /*08f0*/  SHF.R.U32.HI R3, RZ, UR5, R2 ;  /* 0x00000005ff037c19 */ /* 0x000fc80008011602 */
[----:B------:R-:W-:-:S05]  /*0900*/  IADD3 R4, PT, PT, -R3, RZ, RZ ;  /* 0x000000ff03047210 */ /* 0x000fca0007ffe1ff */
        /* <DEDUP_REMOVED lines=48> */
[----:B------:R-:W-:Y:S01]  /*0c10*/  MOV R4, RZ ;  /* 0x000000ff00047202 */ /* 0x000fe20000000f00 */
[----:B------:R-:W1:Y:S01]  /*0c20*/  LDCU UR6, c[0x0][0x41c] ;  /* 0x00008380ff0677ac */ /* 0x000e620008000800 */
[----:B------:R-:W2:Y:S01]  /*0c30*/  LDCU.64 UR8, c[0x0][0x548] ;  /* 0x0000a900ff0877ac */ /* 0x000ea20008000a00 */
[----:B------:R-:W-:Y:S02]  /*0c40*/  UISETP.NE.AND UP0, UPT, UR38, 0xd, UPT ;  /* 0x0000000d2600788c */ /* 0x000fe4000bf05270 */
        /* <DEDUP_REMOVED lines=166> */
[----:B------:R-:W2:Y:S02]  /*16b0*/  LDCU.64 UR8, c[0x0][0x5d8] ;  /* 0x0000bb00ff0877ac */ /* 0x000ea40008000a00 */
[----:B0-----:R-:W-:Y:S01]  /*16c0*/  IMAD.HI.U32 R2, R5, UR4, R4 ;  /* 0x0000000405027c27 */ /* 0x001fe2000f8e0004 */
[----:B------:R-:W0:Y:S04]  /*16d0*/  LDCU UR4, c[0x0][0x5e0] ;  /* 0x0000bc00ff0477ac */ /* 0x000e280008000800 */
[----:B------:R-:W-:-:S05]  /*16e0*/  SHF.R.U32.HI R2, RZ, UR5, R2 ;  /* 0x00000005ff027c19 */ /* 0x000fca0008011602 */
[----:B------:R-:W-:-:S04]  /*16f0*/  IMAD.MOV R3, RZ, RZ, -R2 ;  /* 0x000000ffff037224 */ /* 0x000fc800078e0a02 */
[----:B-1----:R-:W-:-:S04]  /*1700*/  IMAD R5, R3, UR6, R5 ;  /* 0x0000000603057c24 */ /* 0x002fc8000f8e0205 */
[C---:B--2---:R-:W-:Y:S02]  /*1710*/  IMAD R16, R5.reuse, UR8, R16 ;  /* 0x0000000805107c24 */ /* 0x044fe4000f8e0210 */
[C---:B------:R-:W-:Y:S02]  /*1720*/  IMAD R0, R5.reuse, UR9, R0 ;  /* 0x0000000905007c24 */ /* 0x040fe4000f8e0200 */
[----:B0-----:R-:W-:-:S07]  /*1730*/  IMAD R18, R5, UR4, R18 ;  /* 0x0000000405127c24 */ /* 0x001fce000f8e0212 */
.L_x_2:
[----:B------:R-:W0:Y:S01]  /*1740*/  LDCU.64 UR6, c[0x0][0x5f0] ;  /* 0x0000be00ff0677ac */ /* 0x000e220008000a00 */
[----:B------:R-:W-:-:S04]  /*1750*/  UPRMT UR4, UR40, 0x7771, URZ ;  /* 0x0000777128047896 */ /* 0x000fc800080000ff */
[----:B------:R-:W-:Y:S01]  /*1760*/  UISETP.GT.AND UP0, UPT, UR4, 0x9, UPT ;  /* 0x000000090400788c */ /* 0x000fe2000bf04270 */
[----:B0-----:R-:W-:-:S05]  /*1770*/  IADD3 R2, P0, PT, R0, UR6, RZ ;  /* 0x0000000600027c10 */ /* 0x001fca000ff1e0ff */
[----:B------:R-:W-:-:S03]  /*1780*/  IMAD.X R3, RZ, RZ, UR7, P0 ;  /* 0x00000007ff037e24 */ /* 0x000fc600080e06ff */
[----:B------:R-:W-:Y:S05]  /*1790*/  BRA.U UP0, `(.L_x_3) ;  /* 0x0000000500407547 */ /* 0x000fea000b800000 */
[----:B------:R-:W-:-:S09]  /*17a0*/  UISETP.GT.AND UP0, UPT, UR4, 0x4, UPT ;  /* 0x000000040400788c */ /* 0x000fd2000bf04270 */
[----:B------:R-:W-:Y:S05]  /*17b0*/  BRA.U UP0, `(.L_x_4) ;  /* 0x0000000100947547 */ /* 0x000fea000b800000 */
[----:B------:R-:W-:-:S09]  /*17c0*/  UISETP.GT.AND UP0, UPT, UR4, 0x1, UPT ;  /* 0x000000010400788c */ /* 0x000fd2000bf04270 */
[----:B------:R-:W-:Y:S05]  /*17d0*/  BRA.U UP0, `(.L_x_5) ;  /* 0x0000000100387547 */ /* 0x000fea000b800000 */
[----:B------:R-:W-:-:S09]  /*17e0*/  UISETP.NE.AND UP0, UPT, UR42, URZ, UPT ;  /* 0x000000ff2a00728c */ /* 0x000fd2000bf05270 */
[----:B------:R-:W-:Y:S05]  /*17f0*/  BRA.U !UP0, `(.L_x_6) ;  /* 0x00000001081c7547 */ /* 0x000fea000b800000 */
[----:B------:R-:W-:-:S09]  /*1800*/  UISETP.NE.AND UP0, UPT, UR4, 0x1, UPT ;  /* 0x000000010400788c */ /* 0x000fd2000bf05270 */
[----:B------:R-:W-:Y:S05]  /*1810*/  BRA.U UP0, `(.L_x_7) ;  /* 0x0000000d006c7547 */ /* 0x000fea000b800000 */
[----:B------:R-:W2:Y:S02]  /*1820*/  LDG.E.S8 R2, desc[UR36][R2.64] ;  /* 0x0000002402027981 */ /* 0x000ea4000c1e1300 */
[----:B--2---:R-:W0:Y:S02]  /*1830*/  I2F.S16 R0, R2 ;  /* 0x0000000200007306 */ /* 0x004e240000101400 */
[----:B0-----:R-:W-:-:S04]  /*1840*/  F2FP.BF16.F32.PACK_AB R0, RZ, R0 ;  /* 0x00000000ff00723e */ /* 0x001fc800000010ff */
[----:B------:R-:W-:Y:S01]  /*1850*/  PRMT R19, R0, 0x7610, R19 ;  /* 0x0000761000137816 */ /* 0x000fe20000000013 */
[----:B------:R-:W-:Y:S06]  /*1860*/  BRA `(.L_x_8) ;  /* 0x0000000c00f47947 */ /* 0x000fec0003800000 */
.L_x_6:
[----:B------:R-:W2:Y:S02]  /*1870*/  LDG.E.U8 R2, desc[UR36][R2.64] ;  /* 0x0000002402027981 */ /* 0x000ea4000c1e1100 */
[----:B--2---:R-:W-:-:S04]  /*1880*/  I2FP.F32.U32 R0, R2 ;  /* 0x0000000200007245 */ /* 0x004fc80000201000 */
[----:B------:R-:W-:-:S04]  /*1890*/  F2FP.BF16.F32.PACK_AB R0, RZ, R0 ;  /* 0x00000000ff00723e */ /* 0x000fc800000010ff */
[----:B------:R-:W-:Y:S01]  /*18a0*/  PRMT R19, R0, 0x7610, R19 ;  /* 0x0000761000137816 */ /* 0x000fe20000000013 */
[----:B------:R-:W-:Y:S06]  /*18b0*/  BRA `(.L_x_8) ;  /* 0x0000000c00e07947 */ /* 0x000fec0003800000 */
.L_x_5:
[----:B------:R-:W-:-:S09]  /*18c0*/  UISETP.NE.AND UP0, UPT, UR4, 0x2, UPT ;  /* 0x000000020400788c */ /* 0x000fd2000bf05270 */
[----:B------:R-:W-:Y:S05]  /*18d0*/  BRA.U !UP0, `(.L_x_9) ;  /* 0x0000000108387547 */ /* 0x000fea000b800000 */
[----:B------:R-:W-:-:S09]  /*18e0*/  UISETP.NE.AND UP0, UPT, UR4, 0x3, UPT ;  /* 0x000000030400788c */ /* 0x000fd2000bf05270 */
[----:B------:R-:W-:Y:S05]  /*18f0*/  BRA.U !UP0, `(.L_x_10) ;  /* 0x00000001081c7547 */ /* 0x000fea000b800000 */
[----:B------:R-:W-:-:S09]  /*1900*/  UISETP.NE.AND UP0, UPT, UR4, 0x4, UPT ;  /* 0x000000040400788c */ /* 0x000fd2000bf05270 */
[----:B------:R-:W-:Y:S05]  /*1910*/  BRA.U UP0, `(.L_x_7) ;  /* 0x0000000d002c7547 */ /* 0x000fea000b800000 */
[----:B------:R-:W2:Y:S02]  /*1920*/  LDG.E.64 R2, desc[UR36][R2.64] ;  /* 0x0000002402027981 */ /* 0x000ea4000c1e1b00 */
[----:B--2---:R-:W0:Y:S02]  /*1930*/  I2F.S64 R0, R2 ;  /* 0x0000000200007312 */ /* 0x004e240000301400 */
[----:B0-----:R-:W-:-:S04]  /*1940*/  F2FP.BF16.F32.PACK_AB R0, RZ, R0 ;  /* 0x00000000ff00723e */ /* 0x001fc800000010ff */
[----:B------:R-:W-:Y:S01]  /*1950*/  PRMT R19, R0, 0x7610, R19 ;  /* 0x0000761000137816 */ /* 0x000fe20000000013 */
[----:B------:R-:W-:Y:S06]  /*1960*/  BRA `(.L_x_8) ;  /* 0x0000000c00b47947 */ /* 0x000fec0003800000 */
.L_x_10:
[----:B------:R-:W2:Y:S02]  /*1970*/  LDG.E R2, desc[UR36][R2.64] ;  /* 0x0000002402027981 */ /* 0x000ea4000c1e1900 */
[----:B--2---:R-:W-:-:S04]  /*1980*/  I2FP.F32.S32 R0, R2 ;  /* 0x0000000200007245 */ /* 0x004fc80000201400 */
[----:B------:R-:W-:-:S04]  /*1990*/  F2FP.BF16.F32.PACK_AB R0, RZ, R0 ;  /* 0x00000000ff00723e */ /* 0x000fc800000010ff */
[----:B------:R-:W-:Y:S01]  /*19a0*/  PRMT R19, R0, 0x7610, R19 ;  /* 0x0000761000137816 */ /* 0x000fe20000000013 */
[----:B------:R-:W-:Y:S06]  /*19b0*/  BRA `(.L_x_8) ;  /* 0x0000000c00a07947 */ /* 0x000fec0003800000 */
.L_x_9:
[----:B------:R-:W2:Y:S02]  /*19c0*/  LDG.E.U16 R2, desc[UR36][R2.64] ;  /* 0x0000002402027981 */ /* 0x000ea4000c1e1500 */
[----:B--2---:R-:W0:Y:S02]  /*19d0*/  I2F.S16 R0, R2 ;  /* 0x0000000200007306 */ /* 0x004e240000101400 */
[----:B0-----:R-:W-:-:S04]  /*19e0*/  F2FP.BF16.F32.PACK_AB R0, RZ, R0 ;  /* 0x00000000ff00723e */ /* 0x001fc800000010ff */
[----:B------:R-:W-:Y:S01]  /*19f0*/  PRMT R19, R0, 0x7610, R19 ;  /* 0x0000761000137816 */ /* 0x000fe20000000013 */
[----:B------:R-:W-:Y:S06]  /*1a00*/  BRA `(.L_x_8) ;  /* 0x0000000c008c7947 */ /* 0x000fec0003800000 */
.L_x_4:
[----:B------:R-:W-:-:S09]  /*1a10*/  UISETP.GT.AND UP0, UPT, UR4, 0x6, UPT ;  /* 0x000000060400788c */ /* 0x000fd2000bf04270 */
[----:B------:R-:W-:Y:S05]  /*1a20*/  BRA.U UP0, `(.L_x_11) ;  /* 0x0000000100307547 */ /* 0x000fea000b800000 */
[----:B------:R-:W-:-:S09]  /*1a30*/  UISETP.NE.AND UP0, UPT, UR4, 0x5, UPT ;  /* 0x000000050400788c */ /* 0x000fd2000bf05270 */
[----:B------:R-:W-:Y:S05]  /*1a40*/  BRA.U !UP0, `(.L_x_12) ;  /* 0x0000000108147547 */ /* 0x000fea000b800000 */
[----:B------:R-:W-:-:S09]  /*1a50*/  UISETP.NE.AND UP0, UPT, UR4, 0x6, UPT ;  /* 0x000000060400788c */ /* 0x000fd2000bf05270 */
[----:B------:R-:W-:Y:S05]  /*1a60*/  BRA.U UP0, `(.L_x_7) ;  /* 0x0000000900d87547 */ /* 0x000fea000b800000 */
[----:B------:R-:W2:Y:S02]  /*1a70*/  LDG.E R2, desc[UR36][R2.64] ;  /* 0x0000002402027981 */ /* 0x000ea4000c1e1900 */
[----:B--2---:R-:W-:Y:S01]  /*1a80*/  F2FP.BF16.F32.PACK_AB R19, RZ, R2 ;  /* 0x00000002ff13723e */ /* 0x004fe200000010ff */
[----:B------:R-:W-:Y:S06]  /*1a90*/  BRA `(.L_x_8) ;  /* 0x0000000c00687947 */ /* 0x000fec0003800000 */
.L_x_12:
[----:B------:R-:W2:Y:S02]  /*1aa0*/  LDG.E.U16 R0, desc[UR36][R2.64] ;  /* 0x0000002402007981 */ /* 0x000ea4000c1e1500 */
[----:B--2---:R-:W-:-:S05]  /*1ab0*/  HADD2.F32 R0, -RZ, R0.H0_H0 ;  /* 0x20000000ff007230 */ /* 0x004fca0000004100 */
[----:B------:R-:W-:-:S04]  /*1ac0*/  F2FP.BF16.F32.PACK_AB R0, RZ, R0 ;  /* 0x00000000ff00723e */ /* 0x000fc800000010ff */
[----:B------:R-:W-:Y:S01]  /*1ad0*/  PRMT R19, R0, 0x7610, R19 ;  /* 0x0000761000137816 */ /* 0x000fe20000000013 */
[----:B------:R-:W-:Y:S06]  /*1ae0*/  BRA `(.L_x_8) ;  /* 0x0000000c00547947 */ /* 0x000fec0003800000 */
.L_x_11:
[----:B------:R-:W-:-:S09]  /*1af0*/  UISETP.NE.AND UP0, UPT, UR4, 0x7, UPT ;  /* 0x000000070400788c */ /* 0x000fd2000bf05270 */
[----:B------:R-:W-:Y:S05]  /*1b00*/  BRA.U !UP0, `(.L_x_13) ;  /* 0x0000000108307547 */ /* 0x000fea000b800000 */
[----:B------:R-:W-:-:S09]  /*1b10*/  UISETP.NE.AND UP0, UPT, UR4, 0x8, UPT ;  /* 0x000000080400788c */ /* 0x000fd2000bf05270 */
[----:B------:R-:W-:Y:S05]  /*1b20*/  BRA.U !UP0, `(.L_x_14) ;  /* 0x0000000108147547 */ /* 0x000fea000b800000 */
[----:B------:R-:W-:-:S09]  /*1b30*/  UISETP.NE.AND UP0, UPT, UR4, 0x9, UPT ;  /* 0x000000090400788c */ /* 0x000fd2000bf05270 */
[----:B------:R-:W-:Y:S05]  /*1b40*/  BRA.U UP0, `(.L_x_7) ;  /* 0x0000000900a07547 */ /* 0x000fea000b800000 */
[----:B------:R-:W2:Y:S02]  /*1b50*/  LDG.E R2, desc[UR36][R2.64] ;  /* 0x0000002402027981 */ /* 0x000ea4000c1e1900 */
[----:B--2---:R-:W-:Y:S01]  /*1b60*/  F2FP.BF16.F32.PACK_AB R19, RZ, R2 ;  /* 0x00000002ff13723e */ /* 0x004fe200000010ff */
[----:B------:R-:W-:Y:S06]  /*1b70*/  BRA `(.L_x_8) ;  /* 0x0000000c00307947 */ /* 0x000fec0003800000 */
.L_x_14:
[----:B------:R-:W2:Y:S02]  /*1b80*/  LDG.E.U16 R2, desc[UR36][R2.64] ;  /* 0x0000002402027981 */ /* 0x000ea4000c1e1500 */
[----:B--2---:R-:W-:-:S05]  /*1b90*/  HADD2.F32 R0, -RZ, R2.H0_H0 ;  /* 0x20000002ff007230 */ /* 0x004fca0000004100 */
[----:B------:R-:W-:-:S04]  /*1ba0*/  F2FP.BF16.F32.PACK_AB R0, RZ, R0 ;  /* 0x00000000ff00723e */ /* 0x000fc800000010ff */
[----:B------:R-:W-:Y:S01]  /*1bb0*/  PRMT R19, R0, 0x7610, R19 ;  /* 0x0000761000137816 */ /* 0x000fe20000000013 */
[----:B------:R-:W-:Y:S06]  /*1bc0*/  BRA `(.L_x_8) ;  /* 0x0000000c001c7947 */ /* 0x000fec0003800000 */
.L_x_13:
[----:B------:R-:W2:Y:S01]  /*1bd0*/  LDG.E.64 R2, desc[UR36][R2.64] ;  /* 0x0000002402027981 */ /* 0x000ea2000c1e1b00 */
[----:B------:R-:W-:Y:S01]  /*1be0*/  UMOV UR4, 0xf0000000 ;  /* 0xf000000000047882 */ /* 0x000fe20000000000 */
[----:B------:R-:W-:Y:S02]  /*1bf0*/  UMOV UR5, 0x380fffff ;  /* 0x380fffff00057882 */ /* 0x000fe40000000000 */
[----:B--2---:R-:W0:-:S15]  /*1c00*/  DSETP.GEU.AND P0, PT, |R2|, UR4, PT ;  /* 0x0000000402007e2a */ /* 0x004e1e000bf0e200 */
[----:B------:R-:W-:-:S15]  /*1c10*/  NOP ;  /* 0x0000000000007918 */ /* 0x000fde0000000000 */
[----:B------:R-:W-:-:S15]  /*1c20*/  NOP ;  /* 0x0000000000007918 */ /* 0x000fde0000000000 */
[----:B------:R-:W-:-:S15]  /*1c30*/  NOP ;  /* 0x0000000000007918 */ /* 0x000fde0000000000 */
[----:B------:R-:W-:-:S04]  /*1c40*/  NOP ;  /* 0x0000000000007918 */ /* 0x000fc80000000000 */
[----:B------:R-:W0:Y:S02]  /*1c50*/  F2F.F32.F64 R0, R2 ;  /* 0x0000000200007310 */ /* 0x000e240000301000 */
[----:B0-----:R-:W-:-:S05]  /*1c60*/  @!P0 FMUL R0, R0, 1.175494350822287508e-38 ;  /* 0x0080000000008820 */ /* 0x001fca0000400000 */
[----:B------:R-:W-:-:S04]  /*1c70*/  F2FP.BF16.F32.PACK_AB R0, RZ, R0 ;  /* 0x00000000ff00723e */ /* 0x000fc800000010ff */
[----:B------:R-:W-:Y:S01]  /*1c80*/  PRMT R19, R0, 0x7610, R19 ;  /* 0x0000761000137816 */ /* 0x000fe20000000013 */
[----:B------:R-:W-:Y:S06]  /*1c90*/  BRA `(.L_x_8) ;  /* 0x0000000800e87947 */ /* 0x000fec0003800000 */
.L_x_3:
[----:B------:R-:W-:-:S09]  /*1ca0*/  UISETP.GT.AND UP0, UPT, UR4, 0x18, UPT ;  /* 0x000000180400788c */ /* 0x000fd2000bf04270 */
[----:B------:R-:W-:Y:S05]  /*1cb0*/  BRA.U UP0, `(.L_x_15) ;  /* 0x0000000500107547 */ /* 0x000fea000b800000 */
[----:B------:R-:W-:-:S09]  /*1cc0*/  UISETP.GT.AND UP0, UPT, UR4, 0xe, UPT ;  /* 0x0000000e0400788c */ /* 0x000fd2000bf04270 */
[----:B------:R-:W-:Y:S05]  /*1cd0*/  BRA.U UP0, `(.L_x_16) ;  /* 0x00000001005c7547 */ /* 0x000fea000b800000 */
[----:B------:R-:W-:-:S09]  /*1ce0*/  UISETP.NE.AND UP0, UPT, UR4, 0xa, UPT ;  /* 0x0000000a0400788c */ /* 0x000fd2000bf05270 */
[----:B------:R-:W-:Y:S05]  /*1cf0*/  BRA.U !UP0, `(.L_x_17) ;  /* 0x0000000108207547 */ /* 0x000fea000b800000 */
[----:B------:R-:W-:-:S09]  /*1d00*/  UISETP.NE.AND UP0, UPT, UR4, 0xb, UPT ;  /* 0x0000000b0400788c */ /* 0x000fd2000bf05270 */
[----:B------:R-:W-:Y:S05]  /*1d10*/  BRA.U UP0, `(.L_x_7) ;  /* 0x00000009002c7547 */ /* 0x000fea000b800000 */
[----:B------:R-:W2:Y:S02]  /*1d20*/  LDG.E.U8 R2, desc[UR36][R2.64] ;  /* 0x0000002402027981 */ /* 0x000ea4000c1e1100 */
[----:B--2---:R-:W-:-:S04]  /*1d30*/  ISETP.NE.AND P0, PT, R2, RZ, PT ;  /* 0x000000ff0200720c */ /* 0x004fc80003f05270 */
[----:B------:R-:W-:-:S04]  /*1d40*/  FSEL R0, RZ, 1, !P0 ;  /* 0x3f800000ff007808 */ /* 0x000fc80004000000 */
[----:B------:R-:W-:-:S04]  /*1d50*/  F2FP.BF16.F32.PACK_AB R0, RZ, R0 ;  /* 0x00000000ff00723e */ /* 0x000fc800000010ff */
[----:B------:R-:W-:Y:S01]  /*1d60*/  PRMT R19, R0, 0x7610, R19 ;  /* 0x0000761000137816 */ /* 0x000fe20000000013 */
[----:B------:R-:W-:Y:S06]  /*1d70*/  BRA `(.L_x_8) ;  /* 0x0000000800b07947 */ /* 0x000fec0003800000 */
.L_x_17:
        /* <DEDUP_REMOVED lines=13> */
.L_x_16:
[----:B------:R-:W-:-:S09]  /*1e50*/  UISETP.NE.AND UP0, UPT, UR4, 0xf, UPT ;  /* 0x0000000f0400788c */ /* 0x000fd2000bf05270 */
[----:B------:R-:W-:Y:S05]  /*1e60*/  BRA.U !UP0, `(.L_x_18) ;  /* 0x00000001089c7547 */ /* 0x000fea000b800000 */
[----:B------:R-:W-:-:S09]  /*1e70*/  UISETP.NE.AND UP0, UPT, UR4, 0x17, UPT ;  /* 0x000000170400788c */ /* 0x000fd2000bf05270 */
[----:B------:R-:W-:Y:S05]  /*1e80*/  BRA.U !UP0, `(.L_x_19) ;  /* 0x00000001085c7547 */ /* 0x000fea000b800000 */
[----:B------:R-:W-:-:S09]  /*1e90*/  UISETP.NE.AND UP0, UPT, UR4, 0x18, UPT ;  /* 0x000000180400788c */ /* 0x000fd2000bf05270 */
[----:B------:R-:W-:Y:S05]  /*1ea0*/  BRA.U UP0, `(.L_x_7) ;  /* 0x0000000500c87547 */ /* 0x000fea000b800000 */
[----:B------:R-:W2:Y:S01]  /*1eb0*/  LDG.E.U8 R0, desc[UR36][R2.64] ;  /* 0x0000002402007981 */ /* 0x000ea2000c1e1100 */
[----:B------:R-:W-:Y:S01]  /*1ec0*/  MOV R6, 0x1f ;  /* 0x0000001f00067802 */ /* 0x000fe20000000f00 */
[----:B--2---:R-:W-:-:S05]  /*1ed0*/  IMAD.SHL.U32 R0, R0, 0x1000000, RZ ;  /* 0x0100000000007824 */ /* 0x004fca00078e00ff */
[C---:B------:R-:W-:Y:S02]  /*1ee0*/  LOP3.LUT R4, R0.reuse, 0x7f000000, RZ, 0xc0, !PT ;  /* 0x7f00000000047812 */ /* 0x040fe400078ec0ff */
[----:B------:R-:W-:Y:S02]  /*1ef0*/  LOP3.LUT P0, RZ, R0, 0x7f000000, RZ, 0xc0, !PT ;  /* 0x7f00000000ff7812 */ /* 0x000fe4000780c0ff */
[----:B------:R-:W0:Y:S02]  /*1f00*/  FLO.U32 R5, R4 ;  /* 0x0000000400057300 */ /* 0x000e2400000e0000 */
[----:B0-----:R-:W-:-:S05]  /*1f10*/  IMAD.MOV R5, RZ, RZ, -R5 ;  /* 0x000000ffff057224 */ /* 0x001fca00078e0a05 */
[----:B------:R-:W-:-:S05]  /*1f20*/  VIADDMNMX.U32 R5, R5, R6, 0x4, !PT ;  /* 0x0000000405057446 */ /* 0x000fca0007800006 */
[----:B------:R-:W-:-:S04]  /*1f30*/  VIADD R5, R5, 0xfffffffc ;  /* 0xfffffffc05057836 */ /* 0x000fc80000000000 */
[----:B------:R-:W-:Y:S01]  /*1f40*/  IMAD.SHL.U32 R7, R5, 0x800000, RZ ;  /* 0x0080000005077824 */ /* 0x000fe200078e00ff */
[C---:B------:R-:W-:Y:S01]  /*1f50*/  SHF.L.U32 R6, R4.reuse, R5, RZ ;  /* 0x0000000504067219 */ /* 0x040fe200000006ff */
[----:B------:R-:W-:-:S03]  /*1f60*/  VIADD R5, R4, 0x1000000 ;  /* 0x0100000004057836 */ /* 0x000fc60000000000 */
[----:B------:R-:W-:Y:S02]  /*1f70*/  LEA.HI R6, R6, -R7, RZ, 0x1c ;  /* 0x8000000706067211 */ /* 0x000fe400078fe0ff */
[----:B------:R-:W-:-:S03]  /*1f80*/  SHF.R.S32.HI R5, RZ, 0x8, R5 ;  /* 0x00000008ff057819 */ /* 0x000fc60000011405 */
[----:B------:R-:W-:-:S05]  /*1f90*/  VIADD R6, R6, 0x3c000000 ;  /* 0x3c00000006067836 */ /* 0x000fca0000000000 */
[----:B------:R-:W-:-:S04]  /*1fa0*/  LOP3.LUT R5, R6, 0x7f800000, R5, 0xf8, !PT ;  /* 0x7f80000006057812 */ /* 0x000fc800078ef805 */
[----:B------:R-:W-:-:S04]  /*1fb0*/  SEL R5, R5, RZ, P0 ;  /* 0x000000ff05057207 */ /* 0x000fc80000000000 */
[----:B------:R-:W-:-:S04]  /*1fc0*/  LOP3.LUT R5, R5, 0x80000000, R0, 0xf8, !PT ;  /* 0x8000000005057812 */ /* 0x000fc800078ef800 */
[----:B------:R-:W-:-:S04]  /*1fd0*/  F2FP.BF16.F32.PACK_AB R5, RZ, R5 ;  /* 0x00000005ff05723e */ /* 0x000fc800000010ff */
[----:B------:R-:W-:Y:S01]  /*1fe0*/  PRMT R19, R5, 0x7610, R19 ;  /* 0x0000761005137816 */ /* 0x000fe20000000013 */
[----:B------:R-:W-:Y:S06]  /*1ff0*/  BRA `(.L_x_8) ;  /* 0x0000000800107947 */ /* 0x000fec0003800000 */
.L_x_19:
[----:B------:R-:W2:Y:S02]  /*2000*/  LDG.E.U8 R2, desc[UR36][R2.64] ;  /* 0x0000002402027981 */ /* 0x000ea4000c1e1100 */
[C---:B--2---:R-:W-:Y:S01]  /*2010*/  IMAD.SHL.U32 R4, R2.reuse, 0x2000000, RZ ;  /* 0x0200000002047824 */ /* 0x044fe200078e00ff */
[----:B------:R-:W-:-:S04]  /*2020*/  SHF.L.U32 R5, R2, 0x8, RZ ;  /* 0x0000000802057819 */ /* 0x000fc800000006ff */
[----:B------:R-:W-:-:S13]  /*2030*/  ISETP.GT.U32.AND P0, PT, R4, 0x7ffffff, PT ;  /* 0x07ffffff0400780c */ /* 0x000fda0003f04070 */
[C---:B------:R-:W-:Y:S02]  /*2040*/  @!P0 LOP3.LUT R0, R5.reuse, 0x7f00, RZ, 0xc0, !PT ;  /* 0x00007f0005008812 */ /* 0x040fe400078ec0ff */
[----:B------:R-:W-:Y:S02]  /*2050*/  @P0 LEA.HI R4, R4, 0x70000000, RZ, 0x1c ;  /* 0x7000000004040811 */ /* 0x000fe400078fe0ff */
[----:B------:R-:W-:Y:S02]  /*2060*/  @!P0 LOP3.LUT R0, R0, 0x3f000000, RZ, 0xfc, !PT ;  /* 0x3f00000000008812 */ /* 0x000fe400078efcff */
[----:B------:R-:W-:-:S03]  /*2070*/  PRMT R5, R5, 0x9910, RZ ;  /* 0x0000991005057816 */ /* 0x000fc600000000ff */
[----:B------:R-:W-:Y:S01]  /*2080*/  @!P0 FADD.FTZ R0, R0, -0.5 ;  /* 0xbf00000000008421 */ /* 0x000fe20000010000 */
[----:B------:R-:W-:-:S05]  /*2090*/  @P0 FMUL.FTZ R0, R4, 1.9259299443872358531e-34 ;  /* 0x0780000004000820 */ /* 0x000fca0000410000 */
[----:B------:R-:W-:-:S04]  /*20a0*/  LOP3.LUT R0, R0, 0x80000000, R5, 0xf8, !PT ;  /* 0x8000000000007812 */ /* 0x000fc800078ef805 */
[----:B------:R-:W-:-:S04]  /*20b0*/  F2FP.BF16.F32.PACK_AB R0, RZ, R0 ;  /* 0x00000000ff00723e */ /* 0x000fc800000010ff */
[----:B------:R-:W-:Y:S01]  /*20c0*/  PRMT R19, R0, 0x7610, R19 ;  /* 0x0000761000137816 */ /* 0x000fe20000000013 */
[----:B------:R-:W-:Y:S06]  /*20d0*/  BRA `(.L_x_8) ;  /* 0x0000000400d87947 */ /* 0x000fec0003800000 */
.L_x_18:
[----:B------:R0:W5:Y:S01]  /*20e0*/  LDG.E.U16 R19, desc[UR36][R2.64] ;  /* 0x0000002402137981 */ /* 0x000162000c1e1500 */
[----:B------:R-:W-:Y:S05]  /*20f0*/  BRA `(.L_x_8) ;  /* 0x0000000400d07947 */ /* 0x000fea0003800000 */
.L_x_15:
[----:B------:R-:W-:-:S09]  /*2100*/  UISETP.GT.AND UP0, UPT, UR4, 0x1b, UPT ;  /* 0x0000001b0400788c */ /* 0x000fd2000bf04270 */
[----:B------:R-:W-:Y:S05]  /*2110*/  BRA.U UP0, `(.L_x_20) ;  /* 0x0000000500147547 */ /* 0x000fea000b800000 */
[----:B------:R-:W-:-:S09]  /*2120*/  UISETP.NE.AND UP0, UPT, UR4, 0x19, UPT ;  /* 0x000000190400788c */ /* 0x000fd2000bf05270 */
[----:B------:R-:W-:Y:S05]  /*2130*/  BRA.U !UP0, `(.L_x_21) ;  /* 0x0000000108987547 */ /* 0x000fea000b800000 */
[----:B------:R-:W-:-:S09]  /*2140*/  UISETP.NE.AND UP0, UPT, UR4, 0x1a, UPT ;  /* 0x0000001a0400788c */ /* 0x000fd2000bf05270 */
[----:B------:R-:W-:Y:S05]  /*2150*/  BRA.U !UP0, `(.L_x_22) ;  /* 0x00000001081c7547 */ /* 0x000fea000b800000 */
[----:B------:R-:W-:-:S09]  /*2160*/  UISETP.NE.AND UP0, UPT, UR4, 0x1b, UPT ;  /* 0x0000001b0400788c */ /* 0x000fd2000bf05270 */
[----:B------:R-:W-:Y:S05]  /*2170*/  BRA.U UP0, `(.L_x_7) ;  /* 0x0000000500147547 */ /* 0x000fea000b800000 */
[----:B------:R-:W2:Y:S02]  /*2180*/  LDG.E.U16 R0, desc[UR36][R2.64] ;  /* 0x0000002402007981 */ /* 0x000ea4000c1e1500 */
[----:B--2---:R-:W-:-:S04]  /*2190*/  I2FP.F32.U32 R0, R0 ;  /* 0x0000000000007245 */ /* 0x004fc80000201000 */
[----:B------:R-:W-:-:S04]  /*21a0*/  F2FP.BF16.F32.PACK_AB R0, RZ, R0 ;  /* 0x00000000ff00723e */ /* 0x000fc800000010ff */
[----:B------:R-:W-:Y:S01]  /*21b0*/  PRMT R19, R0, 0x7610, R19 ;  /* 0x0000761000137816 */ /* 0x000fe20000000013 */
[----:B------:R-:W-:Y:S06]  /*21c0*/  BRA `(.L_x_8) ;  /* 0x00000004009c7947 */ /* 0x000fec0003800000 */
.L_x_22:
[----:B------:R-:W2:Y:S01]  /*21d0*/  LDG.E.U8 R3, desc[UR36][R2.64] ;  /* 0x0000002402037981 */ /* 0x000ea2000c1e1100 */
[----:B------:R-:W-:Y:S01]  /*21e0*/  BSSY.RECONVERGENT B0, `(.L_x_23) ;  /* 0x0000018000007945 */ /* 0x000fe20003800200 */
[----:B------:R-:W-:Y:S01]  /*21f0*/  IMAD.MOV.U32 R0, RZ, RZ, RZ ;  /* 0x000000ffff007224 */ /* 0x000fe200078e00ff */
[----:B--2---:R-:W-:-:S13]  /*2200*/  ISETP.NE.AND P0, PT, R3, RZ, PT ;  /* 0x000000ff0300720c */ /* 0x004fda0003f05270 */
[----:B------:R-:W-:Y:S05]  /*2210*/  @!P0 BRA `(.L_x_24) ;  /* 0x0000000000508947 */ /* 0x000fea0003800000 */
[----:B------:R-:W-:-:S13]  /*2220*/  ISETP.NE.AND P0, PT, R3, 0x80, PT ;  /* 0x000000800300780c */ /* 0x000fda0003f05270 */
[----:B------:R-:W-:Y:S01]  /*2230*/  @!P0 IMAD.MOV.U32 R0, RZ, RZ, 0x7f800001 ;  /* 0x7f800001ff008424 */ /* 0x000fe200078e00ff */
[----:B------:R-:W-:Y:S06]  /*2240*/  @!P0 BRA `(.L_x_24) ;  /* 0x0000000000448947 */ /* 0x000fec0003800000 */
[--C-:B------:R-:W-:Y:S01]  /*2250*/  SHF.R.U32.HI R0, RZ, 0x3, R3.reuse ;  /* 0x00000003ff007819 */ /* 0x100fe20000011603 */
[----:B------:R-:W-:Y:S03]  /*2260*/  BSSY.RECONVERGENT B1, `(.L_x_25) ;  /* 0x000000c000017945 */ /* 0x000fe60003800200 */
[----:B------:R-:W-:Y:S02]  /*2270*/  LOP3.LUT P0, R2, R0, 0xf, RZ, 0xc0, !PT ;  /* 0x0000000f00027812 */ /* 0x000fe4000780c0ff */
[----:B------:R-:W-:-:S05]  /*2280*/  SHF.R.U32.HI R0, RZ, 0x7, R3 ;  /* 0x00000007ff007819 */ /* 0x000fca0000011603 */
[----:B------:R-:W-:Y:S01]  /*2290*/  IMAD.U32 R7, R0, -0x80000000, RZ ;  /* 0x8000000000077824 */ /* 0x000fe200078e00ff */
[----:B------:R-:W-:-:S05]  /*22a0*/  LOP3.LUT R0, R3, 0x7, RZ, 0xc0, !PT ;  /* 0x0000000703007812 */ /* 0x000fca00078ec0ff */
[----:B------:R-:W-:Y:S05]  /*22b0*/  @P0 BRA `(.L_x_26) ;  /* 0x0000000000180947 */ /* 0x000fea0003800000 */
[----:B------:R-:W0:Y:S02]  /*22c0*/  FLO.U32 R3, R0 ;  /* 0x0000000000037300 */ /* 0x000e2400000e0000 */
[----:B0-----:R-:W-:-:S04]  /*22d0*/  IADD3 R3, PT, PT, -R3, 0x1f, RZ ;  /* 0x0000001f03037810 */ /* 0x001fc80007ffe1ff */
[----:B------:R-:W-:Y:S01]  /*22e0*/  IADD3 R2, PT, PT, R2, 0x1d, -R3 ;  /* 0x0000001d02027810 */ /* 0x000fe20007ffe803 */
[----:B------:R-:W-:-:S05]  /*22f0*/  VIADD R5, R3, 0xffffffe4 ;  /* 0xffffffe403057836 */ /* 0x000fca0000000000 */
[----:B------:R-:W-:-:S04]  /*2300*/  SHF.L.U32 R5, R0, R5, RZ ;  /* 0x0000000500057219 */ /* 0x000fc800000006ff */
[----:B------:R-:W-:-:S07]  /*2310*/  LOP3.LUT R0, R5, 0x7, RZ, 0xc0, !PT ;  /* 0x0000000705007812 */ /* 0x000fce00078ec0ff */
.L_x_26:
[----:B------:R-:W-:Y:S05]  /*2320*/  BSYNC.RECONVERGENT B1 ;  /* 0x0000000000017941 */ /* 0x000fea0003800200 */
.L_x_25:
[----:B------:R-:W-:Y:S01]  /*2330*/  IMAD.SHL.U32 R0, R0, 0x100000, RZ ;  /* 0x0010000000007824 */ /* 0x000fe200078e00ff */
[----:B------:R-:W-:-:S04]  /*2340*/  LEA R2, R2, 0x3b800000, 0x17 ;  /* 0x3b80000002027811 */ /* 0x000fc800078eb8ff */
[----:B------:R-:W-:-:S07]  /*2350*/  LOP3.LUT R0, R2, R0, R7, 0xfe, !PT ;  /* 0x0000000002007212 */ /* 0x000fce00078efe07 */
.L_x_24:
[----:B------:R-:W-:Y:S05]  /*2360*/  BSYNC.RECONVERGENT B0 ;  /* 0x0000000000007941 */ /* 0x000fea0003800200 */
.L_x_23:
[----:B------:R-:W-:-:S04]  /*2370*/  F2FP.BF16.F32.PACK_AB R0, RZ, R0 ;  /* 0x00000000ff00723e */ /* 0x000fc800000010ff */
[----:B------:R-:W-:Y:S01]  /*2380*/  PRMT R19, R0, 0x7610, R19 ;  /* 0x0000761000137816 */ /* 0x000fe20000000013 */
[----:B------:R-:W-:Y:S06]  /*2390*/  BRA `(.L_x_8) ;  /* 0x0000000400287947 */ /* 0x000fec0003800000 */
.L_x_21:
[----:B------:R-:W2:Y:S01]  /*23a0*/  LDG.E.U8 R3, desc[UR36][R2.64] ;  /* 0x0000002402037981 */ /* 0x000ea2000c1e1100 */
[----:B------:R-:W-:Y:S01]  /*23b0*/  BSSY.RECONVERGENT B0, `(.L_x_27) ;  /* 0x0000018000007945 */ /* 0x000fe20003800200 */
[----:B------:R-:W-:Y:S01]  /*23c0*/  IMAD.MOV.U32 R0, RZ, RZ, RZ ;  /* 0x000000ffff007224 */ /* 0x000fe200078e00ff */
[----:B--2---:R-:W-:-:S13]  /*23d0*/  ISETP.NE.AND P0, PT, R3, RZ, PT ;  /* 0x000000ff0300720c */ /* 0x004fda0003f05270 */
[----:B------:R-:W-:Y:S05]  /*23e0*/  @!P0 BRA `(.L_x_28) ;  /* 0x0000000000508947 */ /* 0x000fea0003800000 */
[----:B------:R-:W-:-:S13]  /*23f0*/  ISETP.NE.AND P0, PT, R3, 0x80, PT ;  /* 0x000000800300780c */ /* 0x000fda0003f05270 */
[----:B------:R-:W-:Y:S01]  /*2400*/  @!P0 MOV R0, 0x7f800001 ;  /* 0x7f80000100008802 */ /* 0x000fe20000000f00 */
        /* <DEDUP_REMOVED lines=14> */
.L_x_30:
[----:B------:R-:W-:Y:S05]  /*24f0*/  BSYNC.RECONVERGENT B1 ;  /* 0x0000000000017941 */ /* 0x000fea0003800200 */
.L_x_29:
[----:B------:R-:W-:Y:S01]  /*2500*/  IMAD.SHL.U32 R0, R0, 0x200000, RZ ;  /* 0x0020000000007824 */ /* 0x000fe200078e00ff */
[----:B------:R-:W-:-:S04]  /*2510*/  LEA R2, R2, 0x37800000, 0x17 ;  /* 0x3780000002027811 */ /* 0x000fc800078eb8ff */
[----:B------:R-:W-:-:S07]  /*2520*/  LOP3.LUT R0, R2, R0, R7, 0xfe, !PT ;  /* 0x0000000002007212 */ /* 0x000fce00078efe07 */
.L_x_28:
[----:B------:R-:W-:Y:S05]  /*2530*/  BSYNC.RECONVERGENT B0 ;  /* 0x0000000000007941 */ /* 0x000fea0003800200 */
.L_x_27:
[----:B------:R-:W-:-:S04]  /*2540*/  F2FP.BF16.F32.PACK_AB R0, RZ, R0 ;  /* 0x00000000ff00723e */ /* 0x000fc800000010ff */
[----:B------:R-:W-:Y:S01]  /*2550*/  PRMT R19, R0, 0x7610, R19 ;  /* 0x0000761000137816 */ /* 0x000fe20000000013 */
[----:B------:R-:W-:Y:S06]  /*2560*/  BRA `(.L_x_8) ;  /* 0x0000000000b47947 */ /* 0x000fec0003800000 */
.L_x_20:
[----:B------:R-:W-:-:S09]  /*2570*/  UISETP.NE.AND UP0, UPT, UR4, 0x1c, UPT ;  /* 0x0000001c0400788c */ /* 0x000fd2000bf05270 */
[----:B------:R-:W-:Y:S05]  /*2580*/  BRA.U !UP0, `(.L_x_31) ;  /* 0x00000001089c7547 */ /* 0x000fea000b800000 */
[----:B------:R-:W-:-:S09]  /*2590*/  UISETP.NE.AND UP0, UPT, UR4, 0x1d, UPT ;  /* 0x0000001d0400788c */ /* 0x000fd2000bf05270 */
[----:B------:R-:W-:Y:S05]  /*25a0*/  BRA.U !UP0, `(.L_x_32) ;  /* 0x0000000108807547 */ /* 0x000fea000b800000 */
[----:B------:R-:W-:-:S09]  /*25b0*/  UISETP.NE.AND UP0, UPT, UR4, 0x2c, UPT ;  /* 0x0000002c0400788c */ /* 0x000fd2000bf05270 */
[----:B------:R-:W-:Y:S05]  /*25c0*/  BRA.U !UP0, `(.L_x_33) ;  /* 0x0000000108487547 */ /* 0x000fea000b800000 */
.L_x_7:
[----:B------:R-:W-:Y:S01]  /*25d0*/  MOV R2, 0x0 ;  /* 0x0000000000027802 */ /* 0x000fe20000000f00 */
[----:B------:R-:W0:Y:S01]  /*25e0*/  LDCU.64 UR4, c[0x4][0x128] ;  /* 0x01002500ff0477ac */ /* 0x000e220008000a00 */
[----:B------:R-:W-:Y:S02]  /*25f0*/  IMAD.MOV.U32 R8, RZ, RZ, 0x4e ;  /* 0x0000004eff087424 */ /* 0x000fe400078e00ff */
[----:B------:R-:W-:Y:S01]  /*2600*/  IMAD.MOV.U32 R12, RZ, RZ, 0x1 ;  /* 0x00000001ff0c7424 */ /* 0x000fe200078e00ff */
[----:B------:R-:W1:Y:S01]  /*2610*/  LDCU.64 UR6, c[0x4][0x130] ;  /* 0x01002600ff0677ac */ /* 0x000e620008000a00 */
[----:B------:R-:W2:Y:S01]  /*2620*/  LDC.64 R2, c[0x4][R2] ;  /* 0x0100000002027b82 */ /* 0x000ea20000000a00 */
[----:B------:R-:W-:Y:S01]  /*2630*/  IMAD.MOV.U32 R13, RZ, RZ, RZ ;  /* 0x000000ffff0d7224 */ /* 0x000fe200078e00ff */
[----:B------:R-:W3:Y:S01]  /*2640*/  LDCU.64 UR8, c[0x4][0x38] ;  /* 0x01000700ff0877ac */ /* 0x000ee20008000a00 */
[----:B0-----:R-:W-:Y:S02]  /*2650*/  IMAD.U32 R4, RZ, RZ, UR4 ;  /* 0x00000004ff047e24 */ /* 0x001fe4000f8e00ff */
[----:B------:R-:W-:-:S02]  /*2660*/  IMAD.U32 R5, RZ, RZ, UR5 ;  /* 0x00000005ff057e24 */ /* 0x000fc4000f8e00ff */
[----:B-1----:R-:W-:Y:S01]  /*2670*/  IMAD.U32 R6, RZ, RZ, UR6 ;  /* 0x00000006ff067e24 */ /* 0x002fe2000f8e00ff */
[----:B------:R-:W-:Y:S01]  /*2680*/  MOV R7, UR7 ;  /* 0x0000000700077c02 */ /* 0x000fe20008000f00 */
[----:B---3--:R-:W-:Y:S02]  /*2690*/  IMAD.U32 R10, RZ, RZ, UR8 ;  /* 0x00000008ff0a7e24 */ /* 0x008fe4000f8e00ff */
[----:B------:R-:W-:-:S07]  /*26a0*/  IMAD.U32 R11, RZ, RZ, UR9 ;  /* 0x00000009ff0b7e24 */ /* 0x000fce000f8e00ff */
[----:B------:R-:W-:-:S07]  /*26b0*/  LEPC R20, `(.L_x_34) ;  /* 0x000000001014794e */ /* 0x000fce0000000000 */
[----:B--2---:R-:W-:Y:S05]  /*26c0*/  CALL.ABS.NOINC R2 ;  /* 0x0000000002007343 */ /* 0x004fea0003c00000 */
.L_x_34:
[----:B------:R-:W-:Y:S01]  /*26d0*/  PRMT R19, RZ, 0x7610, R19 ;  /* 0x00007610ff137816 */ /* 0x000fe20000000013 */
[----:B------:R-:W-:Y:S06]  /*26e0*/  BRA `(.L_x_8) ;  /* 0x0000000000547947 */ /* 0x000fec0003800000 */
.L_x_33:
[----:B------:R-:W2:Y:S01]  /*26f0*/  LDG.E.U8 R2, desc[UR36][R2.64] ;  /* 0x0000002402027981 */ /* 0x000ea2000c1e1100 */
[----:B------:R-:W-:Y:S01]  /*2700*/  BSSY.RECONVERGENT B0, `(.L_x_35) ;  /* 0x0000007000007945 */ /* 0x000fe20003800200 */
[----:B------:R-:W-:Y:S01]  /*2710*/  HFMA2 R0, -RZ, RZ, 3.814697265625e-06, 0 ;  /* 0x00400000ff007431 */ /* 0x000fe200000001ff */
[----:B--2---:R-:W-:-:S13]  /*2720*/  ISETP.NE.AND P0, PT, R2, RZ, PT ;  /* 0x000000ff0200720c */ /* 0x004fda0003f05270 */
[----:B------:R-:W-:Y:S05]  /*2730*/  @!P0 BRA `(.L_x_36) ;  /* 0x00000000000c8947 */ /* 0x000fea0003800000 */
[----:B------:R-:W-:-:S13]  /*2740*/  ISETP.NE.AND P0, PT, R2, 0xff, PT ;  /* 0x000000ff0200780c */ /* 0x000fda0003f05270 */
[----:B------:R-:W-:Y:S02]  /*2750*/  @!P0 IMAD.MOV.U32 R0, RZ, RZ, 0x7f800001 ;  /* 0x7f800001ff008424 */ /* 0x000fe400078e00ff */
[----:B------:R-:W-:-:S07]  /*2760*/  @P0 IMAD.SHL.U32 R0, R2, 0x800000, RZ ;  /* 0x0080000002000824 */ /* 0x000fce00078e00ff */
.L_x_36:
[----:B------:R-:W-:Y:S05]  /*2770*/  BSYNC.RECONVERGENT B0 ;  /* 0x0000000000007941 */ /* 0x000fea0003800200 */
.L_x_35:
[----:B------:R-:W-:-:S04]  /*2780*/  F2FP.BF16.F32.PACK_AB R0, RZ, R0 ;  /* 0x00000000ff00723e */ /* 0x000fc800000010ff */
[----:B------:R-:W-:Y:S01]  /*2790*/  PRMT R19, R0, 0x7610, R19 ;  /* 0x0000761000137816 */ /* 0x000fe20000000013 */
[----:B------:R-:W-:Y:S06]  /*27a0*/  BRA `(.L_x_8) ;  /* 0x0000000000247947 */ /* 0x000fec0003800000 */
.L_x_32:
[----:B------:R-:W2:Y:S02]  /*27b0*/  LDG.E.64 R2, desc[UR36][R2.64] ;  /* 0x0000002402027981 */ /* 0x000ea4000c1e1b00 */
[----:B--2---:R-:W0:Y:S02]  /*27c0*/  I2F.U64 R0, R2 ;  /* 0x0000000200007312 */ /* 0x004e240000301000 */
[----:B0-----:R-:W-:-:S04]  /*27d0*/  F2FP.BF16.F32.PACK_AB R0, RZ, R0 ;  /* 0x00000000ff00723e */ /* 0x001fc800000010ff */
[----:B------:R-:W-:Y:S01]  /*27e0*/  PRMT R19, R0, 0x7610, R19 ;  /* 0x0000761000137816 */ /* 0x000fe20000000013 */
[----:B------:R-:W-:Y:S06]  /*27f0*/  BRA `(.L_x_8) ;  /* 0x0000000000107947 */ /* 0x000fec0003800000 */
.L_x_31:
[----:B------:R-:W2:Y:S02]  /*2800*/  LDG.E R2, desc[UR36][R2.64] ;  /* 0x0000002402027981 */ /* 0x000ea4000c1e1900 */
[----:B--2---:R-:W-:-:S04]  /*2810*/  I2FP.F32.U32 R0, R2 ;  /* 0x0000000200007245 */ /* 0x004fc80000201000 */
[----:B------:R-:W-:-:S04]  /*2820*/  F2FP.BF16.F32.PACK_AB R0, RZ, R0 ;  /* 0x00000000ff00723e */ /* 0x000fc800000010ff */
[----:B------:R-:W-:-:S07]  /*2830*/  PRMT R19, R0, 0x7610, R19 ;  /* 0x0000761000137816 */ /* 0x000fce0000000013 */
.L_x_8:
        /* <DEDUP_REMOVED lines=16> */
[----:B0-----:R-:W-:Y:S01]  /*2940*/  F2FP.BF16.F32.PACK_AB R0, RZ, R0 ;  /* 0x00000000ff00723e */ /* 0x001fe200000010ff */
[----:B------:R-:W-:Y:S06]  /*2950*/  BRA `(.L_x_42) ;  /* 0x0000000c00b47947 */ /* 0x000fec0003800000 */
.L_x_40:
[----:B------:R-:W2:Y:S02]  /*2960*/  LDG.E.U8 R2, desc[UR36][R2.64] ;  /* 0x0000002402027981 */ /* 0x000ea4000c1e1100 */
[----:B--2---:R-:W-:-:S04]  /*2970*/  I2FP.F32.U32 R0, R2 ;  /* 0x0000000200007245 */ /* 0x004fc80000201000 */
[----:B------:R-:W-:Y:S01]  /*2980*/  F2FP.BF16.F32.PACK_AB R0, RZ, R0 ;  /* 0x00000000ff00723e */ /* 0x000fe200000010ff */
[----:B------:R-:W-:Y:S06]  /*2990*/  BRA `(.L_x_42) ;  /* 0x0000000c00a47947 */ /* 0x000fec0003800000 */
.L_x_39:
        /* <DEDUP_REMOVED lines=8> */
[----:B0-----:R-:W-:Y:S01]  /*2a20*/  F2FP.BF16.F32.PACK_AB R0, RZ, R0 ;  /* 0x00000000ff00723e */ /* 0x001fe200000010ff */
[----:B------:R-:W-:Y:S06]  /*2a30*/  BRA `(.L_x_42) ;  /* 0x0000000c007c7947 */ /* 0x000fec0003800000 */
.L_x_44:
[----:B------:R-:W2:Y:S02]  /*2a40*/  LDG.E R2, desc[UR36][R2.64] ;  /* 0x0000002402027981 */ /* 0x000ea4000c1e1900 */
[----:B--2---:R-:W-:-:S04]  /*2a50*/  I2FP.F32.S32 R0, R2 ;  /* 0x0000000200007245 */ /* 0x004fc80000201400 */
[----:B------:R-:W-:Y:S01]  /*2a60*/  F2FP.BF16.F32.PACK_AB R0, RZ, R0 ;  /* 0x00000000ff00723e */ /* 0x000fe200000010ff */
[----:B------:R-:W-:Y:S06]  /*2a70*/  BRA `(.L_x_42) ;  /* 0x0000000c006c7947 */ /* 0x000fec0003800000 */
.L_x_43:
[----:B------:R-:W2:Y:S02]  /*2a80*/  LDG.E.U16 R2, desc[UR36][R2.64] ;  /* 0x0000002402027981 */ /* 0x000ea4000c1e1500 */
[----:B--2---:R-:W0:Y:S02]  /*2a90*/  I2F.S16 R0, R2 ;  /* 0x0000000200007306 */ /* 0x004e240000101400 */
[----:B0-----:R-:W-:Y:S01]  /*2aa0*/  F2FP.BF16.F32.PACK_AB R0, RZ, R0 ;  /* 0x00000000ff00723e */ /* 0x001fe200000010ff */
[----:B------:R-:W-:Y:S06]  /*2ab0*/  BRA `(.L_x_42) ;  /* 0x0000000c005c7947 */ /* 0x000fec0003800000 */
.L_x_38:
        /* <DEDUP_REMOVED lines=9> */
.L_x_46:
[----:B------:R-:W2:Y:S02]  /*2b50*/  LDG.E.U16 R0, desc[UR36][R2.64] ;  /* 0x0000002402007981 */ /* 0x000ea4000c1e1500 */
[----:B--2---:R-:W-:-:S05]  /*2b60*/  HADD2.F32 R0, -RZ, R0.H0_H0 ;  /* 0x20000000ff007230 */ /* 0x004fca0000004100 */
[----:B------:R-:W-:Y:S01]  /*2b70*/  F2FP.BF16.F32.PACK_AB R0, RZ, R0 ;  /* 0x00000000ff00723e */ /* 0x000fe200000010ff */
[----:B------:R-:W-:Y:S06]  /*2b80*/  BRA `(.L_x_42) ;  /* 0x0000000c00287947 */ /* 0x000fec0003800000 */
.L_x_45:
        /* <DEDUP_REMOVED lines=9> */
.L_x_48:
[----:B------:R-:W2:Y:S02]  /*2c20*/  LDG.E.U16 R2, desc[UR36][R2.64] ;  /* 0x0000002402027981 */ /* 0x000ea4000c1e1500 */
[----:B--2---:R-:W-:-:S05]  /*2c30*/  HADD2.F32 R0, -RZ, R2.H0_H0 ;  /* 0x20000002ff007230 */ /* 0x004fca0000004100 */
[----:B------:R-:W-:Y:S01]  /*2c40*/  F2FP.BF16.F32.PACK_AB R0, RZ, R0 ;  /* 0x00000000ff00723e */ /* 0x000fe200000010ff */
[----:B------:R-:W-:Y:S06]  /*2c50*/  BRA `(.L_x_42) ;  /* 0x0000000800f47947 */ /* 0x000fec0003800000 */
.L_x_47:
        /* <DEDUP_REMOVED lines=10> */
[----:B------:R-:W-:Y:S01]  /*2d00*/  F2FP.BF16.F32.PACK_AB R0, RZ, R0 ;  /* 0x00000000ff00723e */ /* 0x000fe200000010ff */
[----:B------:R-:W-:Y:S06]  /*2d10*/  BRA `(.L_x_42) ;  /* 0x0000000800c47947 */ /* 0x000fec0003800000 */
.L_x_37:
        /* <DEDUP_REMOVED lines=11> */
[----:B------:R-:W-:Y:S01]  /*2dd0*/  F2FP.BF16.F32.PACK_AB R0, RZ, R0 ;  /* 0x00000000ff00723e */ /* 0x000fe200000010ff */
[----:B------:R-:W-:Y:S06]  /*2de0*/  BRA `(.L_x_42) ;  /* 0x0000000800907947 */ /* 0x000fec0003800000 */
.L_x_51:
        /* <DEDUP_REMOVED lines=12> */
.L_x_50:
[----:B------:R-:W-:-:S09]  /*2eb0*/  UISETP.NE.AND UP0, UPT, UR4, 0xf, UPT ;  /* 0x0000000f0400788c */ /* 0x000fd2000bf05270 */
[----:B------:R-:W-:Y:S05]  /*2ec0*/  BRA.U !UP0, `(.L_x_52) ;  /* 0x0000000108987547 */ /* 0x000fea000b800000 */
[----:B------:R-:W-:-:S09]  /*2ed0*/  UISETP.NE.AND UP0, UPT, UR4, 0x17, UPT ;  /* 0x000000170400788c */ /* 0x000fd2000bf05270 */
[----:B------:R-:W-:Y:S05]  /*2ee0*/  BRA.U !UP0, `(.L_x_53) ;  /* 0x00000001085c7547 */ /* 0x000fea000b800000 */
[----:B------:R-:W-:-:S09]  /*2ef0*/  UISETP.NE.AND UP0, UPT, UR4, 0x18, UPT ;  /* 0x000000180400788c */ /* 0x000fd2000bf05270 */
[----:B------:R-:W-:Y:S05]  /*2f00*/  BRA.U UP0, `(.L_x_41) ;  /* 0x0000000500b87547 */ /* 0x000fea000b800000 */
[----:B------:R-:W2:Y:S01]  /*2f10*/  LDG.E.U8 R0, desc[UR36][R2.64] ;  /* 0x0000002402007981 */ /* 0x000ea2000c1e1100 */
[----:B------:R-:W-:Y:S02]  /*2f20*/  IMAD.MOV.U32 R6, RZ, RZ, 0x1f ;  /* 0x0000001fff067424 */ /* 0x000fe400078e00ff */
[----:B--2---:R-:W-:-:S05]  /*2f30*/  IMAD.SHL.U32 R0, R0, 0x1000000, RZ ;  /* 0x0100000000007824 */ /* 0x004fca00078e00ff */
[C---:B------:R-:W-:Y:S02]  /*2f40*/  LOP3.LUT R4, R0.reuse, 0x7f000000, RZ, 0xc0, !PT ;  /* 0x7f00000000047812 */ /* 0x040fe400078ec0ff */
[----:B------:R-:W-:Y:S02]  /*2f50*/  LOP3.LUT P0, RZ, R0, 0x7f000000, RZ, 0xc0, !PT ;  /* 0x7f00000000ff7812 */ /* 0x000fe4000780c0ff */
[----:B------:R-:W0:Y:S02]  /*2f60*/  FLO.U32 R5, R4 ;  /* 0x0000000400057300 */ /* 0x000e2400000e0000 */
[----:B0-----:R-:W-:-:S04]  /*2f70*/  IADD3 R5, PT, PT, -R5, RZ, RZ ;  /* 0x000000ff05057210 */ /* 0x001fc80007ffe1ff */
        /* <DEDUP_REMOVED lines=14> */
.L_x_53:
        /* <DEDUP_REMOVED lines=11> */
[----:B------:R-:W-:Y:S01]  /*3110*/  F2FP.BF16.F32.PACK_AB R0, RZ, R0 ;  /* 0x00000000ff00723e */ /* 0x000fe200000010ff */
[----:B------:R-:W-:Y:S06]  /*3120*/  BRA `(.L_x_42) ;  /* 0x0000000400c07947 */ /* 0x000fec0003800000 */
.L_x_52:
[----:B------:R0:W5:Y:S01]  /*3130*/  LDG.E.U16 R0, desc[UR36][R2.64] ;  /* 0x0000002402007981 */ /* 0x000162000c1e1500 */
[----:B------:R-:W-:Y:S05]  /*3140*/  BRA `(.L_x_42) ;  /* 0x0000000400b87947 */ /* 0x000fea0003800000 */
.L_x_49:
        /* <DEDUP_REMOVED lines=10> */
[----:B------:R-:W-:Y:S01]  /*31f0*/  F2FP.BF16.F32.PACK_AB R0, RZ, R0 ;  /* 0x00000000ff00723e */ /* 0x000fe200000010ff */
[----:B------:R-:W-:Y:S06]  /*3200*/  BRA `(.L_x_42) ;  /* 0x0000000400887947 */ /* 0x000fec0003800000 */
.L_x_56:
        /* <DEDUP_REMOVED lines=21> */
.L_x_60:
[----:B------:R-:W-:Y:S05]  /*3360*/  BSYNC.RECONVERGENT B1 ;  /* 0x0000000000017941 */ /* 0x000fea0003800200 */
.L_x_59:
[----:B------:R-:W-:Y:S01]  /*3370*/  IMAD.SHL.U32 R0, R0, 0x100000, RZ ;  /* 0x0010000000007824 */ /* 0x000fe200078e00ff */
[----:B------:R-:W-:-:S04]  /*3380*/  LEA R2, R2, 0x3b800000, 0x17 ;  /* 0x3b80000002027811 */ /* 0x000fc800078eb8ff */
[----:B------:R-:W-:-:S07]  /*3390*/  LOP3.LUT R0, R2, R0, R7, 0xfe, !PT ;  /* 0x0000000002007212 */ /* 0x000fce00078efe07 */
.L_x_58:
[----:B------:R-:W-:Y:S05]  /*33a0*/  BSYNC.RECONVERGENT B0 ;  /* 0x0000000000007941 */ /* 0x000fea0003800200 */
.L_x_57:
[----:B------:R-:W-:Y:S01]  /*33b0*/  F2FP.BF16.F32.PACK_AB R0, RZ, R0 ;  /* 0x00000000ff00723e */ /* 0x000fe200000010ff */
[----:B------:R-:W-:Y:S06]  /*33c0*/  BRA `(.L_x_42) ;  /* 0x0000000400187947 */ /* 0x000fec0003800000 */
.L_x_55:
[----:B------:R-:W2:Y:S01]  /*33d0*/  LDG.E.U8 R3, desc[UR36][R2.64] ;  /* 0x0000002402037981 */ /* 0x000ea2000c1e1100 */
[----:B------:R-:W-:Y:S01]  /*33e0*/  BSSY.RECONVERGENT B0, `(.L_x_61) ;  /* 0x0000018000007945 */ /* 0x000fe20003800200 */
[----:B------:R-:W-:Y:S02]  /*33f0*/  MOV R0, RZ ;  /* 0x000000ff00007202 */ /* 0x000fe40000000f00 */
        /* <DEDUP_REMOVED lines=18> */
.L_x_64:
[----:B------:R-:W-:Y:S05]  /*3520*/  BSYNC.RECONVERGENT B1 ;  /* 0x0000000000017941 */ /* 0x000fea0003800200 */
.L_x_63:
[----:B------:R-:W-:Y:S01]  /*3530*/  IMAD.SHL.U32 R0, R0, 0x200000, RZ ;  /* 0x0020000000007824 */ /* 0x000fe200078e00ff */
[----:B------:R-:W-:-:S04]  /*3540*/  LEA R2, R2, 0x37800000, 0x17 ;  /* 0x3780000002027811 */ /* 0x000fc800078eb8ff */
[----:B------:R-:W-:-:S07]  /*3550*/  LOP3.LUT R0, R2, R0, R7, 0xfe, !PT ;  /* 0x0000000002007212 */ /* 0x000fce00078efe07 */
.L_x_62:
[----:B------:R-:W-:Y:S05]  /*3560*/  BSYNC.RECONVERGENT B0 ;  /* 0x0000000000007941 */ /* 0x000fea0003800200 */
.L_x_61:
[----:B------:R-:W-:Y:S01]  /*3570*/  F2FP.BF16.F32.PACK_AB R0, RZ, R0 ;  /* 0x00000000ff00723e */ /* 0x000fe200000010ff */
[----:B------:R-:W-:Y:S06]  /*3580*/  BRA `(.L_x_42) ;  /* 0x0000000000a87947 */ /* 0x000fec0003800000 */
.L_x_54:
[----:B------:R-:W-:-:S09]  /*3590*/  UISETP.NE.AND UP0, UPT, UR4, 0x1c, UPT ;  /* 0x0000001c0400788c */ /* 0x000fd2000bf05270 */
[----:B------:R-:W-:Y:S05]  /*35a0*/  BRA.U !UP0, `(.L_x_65) ;  /* 0x0000000108947547 */ /* 0x000fea000b800000 */
[----:B------:R-:W-:-:S09]  /*35b0*/  UISETP.NE.AND UP0, UPT, UR4, 0x1d, UPT ;  /* 0x0000001d0400788c */ /* 0x000fd2000bf05270 */
[----:B------:R-:W-:Y:S05]  /*35c0*/  BRA.U !UP0, `(.L_x_66) ;  /* 0x00000001087c7547 */ /* 0x000fea000b800000 */
[----:B------:R-:W-:-:S09]  /*35d0*/  UISETP.NE.AND UP0, UPT, UR4, 0x2c, UPT ;  /* 0x0000002c0400788c */ /* 0x000fd2000bf05270 */
[----:B------:R-:W-:Y:S05]  /*35e0*/  BRA.U !UP0, `(.L_x_67) ;  /* 0x0000000108487547 */ /* 0x000fea000b800000 */
.L_x_41:
[----:B------:R-:W-:Y:S01]  /*35f0*/  MOV R2, 0x0 ;  /* 0x0000000000027802 */ /* 0x000fe20000000f00 */
[----:B------:R-:W0:Y:S01]  /*3600*/  LDCU.64 UR4, c[0x4][0x128] ;  /* 0x01002500ff0477ac */ /* 0x000e220008000a00 */
[----:B------:R-:W-:Y:S02]  /*3610*/  HFMA2 R12, -RZ, RZ, 0, 5.9604644775390625e-08 ;  /* 0x00000001ff0c7431 */ /* 0x000fe400000001ff */
[----:B------:R-:W-:Y:S01]  /*3620*/  IMAD.MOV.U32 R8, RZ, RZ, 0x4e ;  /* 0x0000004eff087424 */ /* 0x000fe200078e00ff */
[----:B------:R-:W1:Y:S01]  /*3630*/  LDCU.64 UR6, c[0x4][0x130] ;  /* 0x01002600ff0677ac */ /* 0x000e620008000a00 */
[----:B------:R-:W2:Y:S01]  /*3640*/  LDC.64 R2, c[0x4][R2] ;  /* 0x0100000002027b82 */ /* 0x000ea20000000a00 */
[----:B------:R-:W-:Y:S01]  /*3650*/  IMAD.MOV.U32 R13, RZ, RZ, RZ ;  /* 0x000000ffff0d7224 */ /* 0x000fe200078e00ff */
[----:B------:R-:W3:Y:S01]  /*3660*/  LDCU.64 UR8, c[0x4][0x38] ;  /* 0x01000700ff0877ac */ /* 0x000ee20008000a00 */
[----:B0-----:R-:W-:Y:S01]  /*3670*/  IMAD.U32 R4, RZ, RZ, UR4 ;  /* 0x00000004ff047e24 */ /* 0x001fe2000f8e00ff */
[----:B------:R-:W-:Y:S01]  /*3680*/  MOV R5, UR5 ;  /* 0x0000000500057c02 */ /* 0x000fe20008000f00 */
[----:B-1----:R-:W-:-:S02]  /*3690*/  IMAD.U32 R6, RZ, RZ, UR6 ;  /* 0x00000006ff067e24 */ /* 0x002fc4000f8e00ff */
[----:B------:R-:W-:Y:S02]  /*36a0*/  IMAD.U32 R7, RZ, RZ, UR7 ;  /* 0x00000007ff077e24 */ /* 0x000fe4000f8e00ff */
[----:B---3--:R-:W-:Y:S02]  /*36b0*/  IMAD.U32 R10, RZ, RZ, UR8 ;  /* 0x00000008ff0a7e24 */ /* 0x008fe4000f8e00ff */
[----:B------:R-:W-:-:S07]  /*36c0*/  IMAD.U32 R11, RZ, RZ, UR9 ;  /* 0x00000009ff0b7e24 */ /* 0x000fce000f8e00ff */
[----:B------:R-:W-:-:S07]  /*36d0*/  LEPC R20, `(.L_x_68) ;  /* 0x000000001014794e */ /* 0x000fce0000000000 */
[----:B--2--5:R-:W-:Y:S05]  /*36e0*/  CALL.ABS.NOINC R2 ;  /* 0x0000000002007343 */ /* 0x024fea0003c00000 */
.L_x_68:
[----:B------:R-:W-:Y:S01]  /*36f0*/  PRMT R0, RZ, 0x7610, R0 ;  /* 0x00007610ff007816 */ /* 0x000fe20000000000 */
[----:B------:R-:W-:Y:S06]  /*3700*/  BRA `(.L_x_42) ;  /* 0x0000000000487947 */ /* 0x000fec0003800000 */
.L_x_67:
[----:B------:R-:W2:Y:S01]  /*3710*/  LDG.E.U8 R2, desc[UR36][R2.64] ;  /* 0x0000002402027981 */ /* 0x000ea2000c1e1100 */
[----:B------:R-:W-:Y:S01]  /*3720*/  BSSY.RECONVERGENT B0, `(.L_x_69) ;  /* 0x0000007000007945 */ /* 0x000fe20003800200 */
[----:B------:R-:W-:Y:S01]  /*3730*/  IMAD.MOV.U32 R0, RZ, RZ, 0x400000 ;  /* 0x00400000ff007424 */ /* 0x000fe200078e00ff */
[----:B--2---:R-:W-:-:S13]  /*3740*/  ISETP.NE.AND P0, PT, R2, RZ, PT ;  /* 0x000000ff0200720c */ /* 0x004fda0003f05270 */
[----:B------:R-:W-:Y:S05]  /*3750*/  @!P0 BRA `(.L_x_70) ;  /* 0x00000000000c8947 */ /* 0x000fea0003800000 */
[----:B------:R-:W-:-:S13]  /*3760*/  ISETP.NE.AND P0, PT, R2, 0xff, PT ;  /* 0x000000ff0200780c */ /* 0x000fda0003f05270 */
[----:B------:R-:W-:Y:S02]  /*3770*/  @!P0 IMAD.MOV.U32 R0, RZ, RZ, 0x7f800001 ;  /* 0x7f800001ff008424 */ /* 0x000fe400078e00ff */
[----:B------:R-:W-:-:S07]  /*3780*/  @P0 IMAD.SHL.U32 R0, R2, 0x800000, RZ ;  /* 0x0080000002000824 */ /* 0x000fce00078e00ff */
.L_x_70:
[----:B------:R-:W-:Y:S05]  /*3790*/  BSYNC.RECONVERGENT B0 ;  /* 0x0000000000007941 */ /* 0x000fea0003800200 */
.L_x_69:
[----:B------:R-:W-:Y:S01]  /*37a0*/  F2FP.BF16.F32.PACK_AB R0, RZ, R0 ;  /* 0x00000000ff00723e */ /* 0x000fe200000010ff */
[----:B------:R-:W-:Y:S06]  /*37b0*/  BRA `(.L_x_42) ;  /* 0x00000000001c7947 */ /* 0x000fec0003800000 */
.L_x_66:
[----:B------:R-:W2:Y:S02]  /*37c0*/  LDG.E.64 R2, desc[UR36][R2.64] ;  /* 0x0000002402027981 */ /* 0x000ea4000c1e1b00 */
[----:B--2---:R-:W0:Y:S02]  /*37d0*/  I2F.U64 R0, R2 ;  /* 0x0000000200007312 */ /* 0x004e240000301000 */
[----:B0-----:R-:W-:Y:S01]  /*37e0*/  F2FP.BF16.F32.PACK_AB R0, RZ, R0 ;  /* 0x00000000ff00723e */ /* 0x001fe200000010ff */
[----:B------:R-:W-:Y:S06]  /*37f0*/  BRA `(.L_x_42) ;  /* 0x00000000000c7947 */ /* 0x000fec0003800000 */
.L_x_65:
[----:B------:R-:W2:Y:S02]  /*3800*/  LDG.E R2, desc[UR36][R2.64] ;  /* 0x0000002402027981 */ /* 0x000ea4000c1e1900 */
[----:B--2---:R-:W-:-:S04]  /*3810*/  I2FP.F32.U32 R0, R2 ;  /* 0x0000000200007245 */ /* 0x004fc80000201000 */
[----:B------:R-:W-:-:S07]  /*3820*/  F2FP.BF16.F32.PACK_AB R0, RZ, R0 ;  /* 0x00000000ff00723e */ /* 0x000fce00000010ff */
.L_x_42:
[----:B-----5:R-:W-:Y:S01]  /*3830*/  IMAD.U32 R19, R19, 0x10000, RZ ;  /* 0x0001000013137824 */ /* 0x020fe200078e00ff */
[----:B------:R-:W-:Y:S01]  /*3840*/  SHF.L.U32 R0, R0, 0x10, RZ ;  /* 0x0000001000007819 */ /* 0x000fe200000006ff */
[----:B------:R-:W0:Y:S02]  /*3850*/  LDCU.64 UR6, c[0x0][0x5e8] ;  /* 0x0000bd00ff0677ac */ /* 0x000e240008000a00 */
[----:B------:R-:W-:Y:S01]  /*3860*/  FMUL.FTZ R19, R19, 0.16666667163372039795 ;  /* 0x3e2aaaab13137820 */ /* 0x000fe20000410000 */
[----:B------:R-:W-:Y:S01]  /*3870*/  FSETP.GEU.FTZ.AND P0, PT, |R0|, 3, PT ;  /* 0x404000000000780b */ /* 0x000fe20003f1e200 */
[----:B------:R-:W-:-:S03]  /*3880*/  ULOP3.LUT UR4, UR40, 0xff, URZ, 0xc0, !UPT ;  /* 0x000000ff28047892 */ /* 0x000fc6000f8ec0ff */
[----:B------:R-:W-:Y:S01]  /*3890*/  FSEL R19, R19, RZ, !P0 ;  /* 0x000000ff13137208 */ /* 0x000fe20004000000 */
[----:B------:R-:W-:-:S05]  /*38a0*/  UISETP.GT.AND UP0, UPT, UR4, 0x9, UPT ;  /* 0x000000090400788c */ /* 0x000fca000bf04270 */
[----:B------:R-:W1:Y:S01]  /*38b0*/  F2F.BF16.F32 R19, R19 ;  /* 0x0000001300137304 */ /* 0x000e620000202000 */
[----:B0-----:R-:W-:-:S05]  /*38c0*/  IADD3 R2, P0, PT, R16, UR6, RZ ;  /* 0x0000000610027c10 */ /* 0x001fca000ff1e0ff */
[----:B------:R-:W-:Y:S01]  /*38d0*/  IMAD.X R3, RZ, RZ, UR7, P0 ;  /* 0x00000007ff037e24 */ /* 0x000fe200080e06ff */
[----:B------:R-:W-:Y:S07]  /*38e0*/  BRA.U UP0, `(.L_x_71) ;  /* 0x00000005000c7547 */ /* 0x000fee000b800000 */
        /* <DEDUP_REMOVED lines=8> */
[----:B-1----:R-:W-:-:S04]  /*3970*/  IMAD.U32 R0, R19, 0x10000, RZ ;  /* 0x0001000013007824 */ /* 0x002fc800078e00ff */
[----:B------:R-:W0:Y:S02]  /*3980*/  F2I.FTZ.TRUNC.NTZ R5, R0 ;  /* 0x0000000000057305 */ /* 0x000e24000021f100 */
[----:B0-----:R0:W-:Y:S01]  /*3990*/  STG.E.U8 desc[UR36][R2.64], R5 ;  /* 0x0000000502007986 */ /* 0x0011e2000c101124 */
[----:B------:R-:W-:Y:S05]  /*39a0*/  BRA `(.L_x_76) ;  /* 0x0000000c00807947 */ /* 0x000fea0003800000 */
.L_x_74:
[----:B-1----:R-:W-:-:S06]  /*39b0*/  IMAD.U32 R5, R19, 0x10000, RZ ;  /* 0x0001000013057824 */ /* 0x002fcc00078e00ff */
[----:B------:R-:W0:Y:S02]  /*39c0*/  F2I.S64.TRUNC R4, R5 ;  /* 0x0000000500047311 */ /* 0x000e24000020d900 */
[----:B0-----:R1:W-:Y:S01]  /*39d0*/  STG.E.U8 desc[UR36][R2.64], R4 ;  /* 0x0000000402007986 */ /* 0x0013e2000c101124 */
[----:B------:R-:W-:Y:S05]  /*39e0*/  BRA `(.L_x_76) ;  /* 0x0000000c00707947 */ /* 0x000fea0003800000 */
.L_x_73:
[----:B------:R-:W-:-:S09]  /*39f0*/  UISETP.NE.AND UP0, UPT, UR4, 0x2, UPT ;  /* 0x000000020400788c */ /* 0x000fd2000bf05270 */
[----:B------:R-:W-:Y:S05]  /*3a00*/  BRA.U !UP0, `(.L_x_77) ;  /* 0x0000000108307547 */ /* 0x000fea000b800000 */
[----:B------:R-:W-:-:S09]  /*3a10*/  UISETP.NE.AND UP0, UPT, UR4, 0x3, UPT ;  /* 0x000000030400788c */ /* 0x000fd2000bf05270 */
[----:B------:R-:W-:Y:S05]  /*3a20*/  BRA.U !UP0, `(.L_x_78) ;  /* 0x0000000108187547 */ /* 0x000fea000b800000 */
[----:B------:R-:W-:-:S09]  /*3a30*/  UISETP.NE.AND UP0, UPT, UR4, 0x4, UPT ;  /* 0x000000040400788c */ /* 0x000fd2000bf05270 */
[----:B------:R-:W-:Y:S05]  /*3a40*/  BRA.U UP0, `(.L_x_75) ;  /* 0x0000000900b87547 */ /* 0x000fea000b800000 */
[----:B-1----:R-:W-:-:S06]  /*3a50*/  IMAD.U32 R4, R19, 0x10000, RZ ;  /* 0x0001000013047824 */ /* 0x002fcc00078e00ff */
[----:B------:R-:W0:Y:S02]  /*3a60*/  F2I.S64.TRUNC R4, R4 ;  /* 0x0000000400047311 */ /* 0x000e24000020d900 */
[----:B0-----:R4:W-:Y:S01]  /*3a70*/  STG.E.64 desc[UR36][R2.64], R4 ;  /* 0x0000000402007986 */ /* 0x0019e2000c101b24 */
[----:B------:R-:W-:Y:S05]  /*3a80*/  BRA `(.L_x_76) ;  /* 0x0000000c00487947 */ /* 0x000fea0003800000 */
.L_x_78:
[----:B-1----:R-:W-:-:S06]  /*3a90*/  IMAD.U32 R19, R19, 0x10000, RZ ;  /* 0x0001000013137824 */ /* 0x002fcc00078e00ff */
[----:B------:R-:W0:Y:S02]  /*3aa0*/  F2I.FTZ.TRUNC.NTZ R19, R19 ;  /* 0x0000001300137305 */ /* 0x000e24000021f100 */
[----:B0-----:R3:W-:Y:S01]  /*3ab0*/  STG.E desc[UR36][R2.64], R19 ;  /* 0x0000001302007986 */ /* 0x0017e2000c101924 */
[----:B------:R-:W-:Y:S05]  /*3ac0*/  BRA `(.L_x_76) ;  /* 0x0000000c00387947 */ /* 0x000fea0003800000 */
.L_x_77:
[----:B-1----:R-:W-:-:S06]  /*3ad0*/  SHF.L.U32 R19, R19, 0x10, RZ ;  /* 0x0000001013137819 */ /* 0x002fcc00000006ff */
[----:B------:R-:W0:Y:S02]  /*3ae0*/  F2I.FTZ.TRUNC.NTZ R19, R19 ;  /* 0x0000001300137305 */ /* 0x000e24000021f100 */
[----:B0-----:R2:W-:Y:S01]  /*3af0*/  STG.E.U16 desc[UR36][R2.64], R19 ;  /* 0x0000001302007986 */ /* 0x0015e2000c101524 */
[----:B------:R-:W-:Y:S05]  /*3b00*/  BRA `(.L_x_76) ;  /* 0x0000000c00287947 */ /* 0x000fea0003800000 */
.L_x_72:
[----:B------:R-:W-:-:S09]  /*3b10*/  UISETP.GT.AND UP0, UPT, UR4, 0x6, UPT ;  /* 0x000000060400788c */ /* 0x000fd2000bf04270 */
[----:B------:R-:W-:Y:S05]  /*3b20*/  BRA.U UP0, `(.L_x_79) ;  /* 0x00000001002c7547 */ /* 0x000fea000b800000 */
[----:B------:R-:W-:-:S09]  /*3b30*/  UISETP.NE.AND UP0, UPT, UR4, 0x5, UPT ;  /* 0x000000050400788c */ /* 0x000fd2000bf05270 */
[----:B------:R-:W-:Y:S05]  /*3b40*/  BRA.U !UP0, `(.L_x_80) ;  /* 0x0000000108147547 */ /* 0x000fea000b800000 */
[----:B------:R-:W-:-:S09]  /*3b50*/  UISETP.NE.AND UP0, UPT, UR4, 0x6, UPT ;  /* 0x000000060400788c */ /* 0x000fd2000bf05270 */
[----:B------:R-:W-:Y:S05]  /*3b60*/  BRA.U UP0, `(.L_x_75) ;  /* 0x0000000900707547 */ /* 0x000fea000b800000 */
[----:B-1----:R-:W-:-:S05]  /*3b70*/  IMAD.U32 R19, R19, 0x10000, RZ ;  /* 0x0001000013137824 */ /* 0x002fca00078e00ff */
[----:B------:R0:W-:Y:S01]  /*3b80*/  STG.E desc[UR36][R2.64], R19 ;  /* 0x0000001302007986 */ /* 0x0001e2000c101924 */
[----:B------:R-:W-:Y:S05]  /*3b90*/  BRA `(.L_x_76) ;  /* 0x0000000c00047947 */ /* 0x000fea0003800000 */
.L_x_80:
[----:B-1----:R-:W-:-:S05]  /*3ba0*/  IMAD.U32 R0, R19, 0x10000, RZ ;  /* 0x0001000013007824 */ /* 0x002fca00078e00ff */
[----:B------:R-:W-:-:S05]  /*3bb0*/  F2FP.F16.F32.PACK_AB R0, RZ, R0 ;  /* 0x00000000ff00723e */ /* 0x000fca00000000ff */
[----:B------:R0:W-:Y:S01]  /*3bc0*/  STG.E.U16 desc[UR36][R2.64], R0 ;  /* 0x0000000002007986 */ /* 0x0001e2000c101524 */
[----:B------:R-:W-:Y:S05]  /*3bd0*/  BRA `(.L_x_76) ;  /* 0x0000000800f47947 */ /* 0x000fea0003800000 */
.L_x_79:
[----:B------:R-:W-:-:S09]  /*3be0*/  UISETP.NE.AND UP0, UPT, UR4, 0x7, UPT ;  /* 0x000000070400788c */ /* 0x000fd2000bf05270 */
[----:B------:R-:W-:Y:S05]  /*3bf0*/  BRA.U !UP0, `(.L_x_81) ;  /* 0x0000000108347547 */ /* 0x000fea000b800000 */
[----:B------:R-:W-:-:S09]  /*3c00*/  UISETP.NE.AND UP0, UPT, UR4, 0x8, UPT ;  /* 0x000000080400788c */ /* 0x000fd2000bf05270 */
[----:B------:R-:W-:Y:S05]  /*3c10*/  BRA.U !UP0, `(.L_x_82) ;  /* 0x0000000108187547 */ /* 0x000fea000b800000 */
[----:B------:R-:W-:-:S09]  /*3c20*/  UISETP.NE.AND UP0, UPT, UR4, 0x9, UPT ;  /* 0x000000090400788c */ /* 0x000fd2000bf05270 */
[----:B------:R-:W-:Y:S05]  /*3c30*/  BRA.U UP0, `(.L_x_75) ;  /* 0x00000009003c7547 */ /* 0x000fea000b800000 */
[----:B-1----:R-:W-:Y:S02]  /*3c40*/  IMAD.U32 R4, R19, 0x10000, RZ ;  /* 0x0001000013047824 */ /* 0x002fe400078e00ff */
[----:B------:R-:W-:-:S05]  /*3c50*/  IMAD.MOV.U32 R5, RZ, RZ, RZ ;  /* 0x000000ffff057224 */ /* 0x000fca00078e00ff */
[----:B------:R0:W-:Y:S01]  /*3c60*/  STG.E.64 desc[UR36][R2.64], R4 ;  /* 0x0000000402007986 */ /* 0x0001e2000c101b24 */
[----:B------:R-:W-:Y:S05]  /*3c70*/  BRA `(.L_x_76) ;  /* 0x0000000800cc7947 */ /* 0x000fea0003800000 */
.L_x_82:
[----:B-1----:R-:W-:-:S05]  /*3c80*/  IMAD.U32 R19, R19, 0x10000, RZ ;  /* 0x0001000013137824 */ /* 0x002fca00078e00ff */
[----:B------:R-:W-:-:S04]  /*3c90*/  F2FP.F16.F32.PACK_AB R5, RZ, R19 ;  /* 0x00000013ff05723e */ /* 0x000fc800000000ff */
[----:B------:R-:W-:-:S05]  /*3ca0*/  PRMT R5, R5, 0x5410, RZ ;  /* 0x0000541005057816 */ /* 0x000fca00000000ff */
[----:B------:R0:W-:Y:S01]  /*3cb0*/  STG.E desc[UR36][R2.64], R5 ;  /* 0x0000000502007986 */ /* 0x0001e2000c101924 */
[----:B------:R-:W-:Y:S05]  /*3cc0*/  BRA `(.L_x_76) ;  /* 0x0000000800b87947 */ /* 0x000fea0003800000 */
.L_x_81:
[----:B-1----:R-:W-:-:S05]  /*3cd0*/  SHF.L.U32 R4, R19, 0x10, RZ ;  /* 0x0000001013047819 */ /* 0x002fca00000006ff */
[----:B------:R-:W-:-:S06]  /*3ce0*/  FMUL.FTZ R4, R4, 1 ;  /* 0x3f80000004047820 */ /* 0x000fcc0000410000 */
[----:B------:R-:W0:Y:S02]  /*3cf0*/  F2F.F64.F32 R4, R4 ;  /* 0x0000000400047310 */ /* 0x000e240000201800 */
[----:B0-----:R0:W-:Y:S01]  /*3d00*/  STG.E.64 desc[UR36][R2.64], R4 ;  /* 0x0000000402007986 */ /* 0x0011e2000c101b24 */
[----:B------:R-:W-:Y:S05]  /*3d10*/  BRA `(.L_x_76) ;  /* 0x0000000800a47947 */ /* 0x000fea0003800000 */
.L_x_71:
        /* <DEDUP_REMOVED lines=8> */
[----:B-1----:R-:W-:-:S05]  /*3da0*/  IMAD.U32 R19, R19, 0x10000, RZ ;  /* 0x0001000013137824 */ /* 0x002fca00078e00ff */
[----:B------:R-:W-:-:S04]  /*3db0*/  FSETP.NEU.FTZ.AND P0, PT, R19, RZ, PT ;  /* 0x000000ff1300720b */ /* 0x000fc80003f1d000 */
[----:B------:R-:W-:-:S05]  /*3dc0*/  SEL R5, RZ, 0x1, !P0 ;  /* 0x00000001ff057807 */ /* 0x000fca0004000000 */
[----:B------:R0:W-:Y:S01]  /*3dd0*/  STG.E.U8 desc[UR36][R2.64], R5 ;  /* 0x0000000502007986 */ /* 0x0001e2000c101124 */
[----:B------:R-:W-:Y:S05]  /*3de0*/  BRA `(.L_x_76) ;  /* 0x0000000800707947 */ /* 0x000fea0003800000 */
.L_x_85:
[----:B-1----:R-:W-:Y:S01]  /*3df0*/  IMAD.U32 R19, R19, 0x10000, RZ ;  /* 0x0001000013137824 */ /* 0x002fe200078e00ff */
[----:B------:R-:W-:-:S03]  /*3e00*/  CS2R R6, SRZ ;  /* 0x0000000000067805 */ /* 0x000fc6000001ff00 */
[----:B------:R-:W-:-:S06]  /*3e10*/  FMUL.FTZ R4, R19, 1 ;  /* 0x3f80000013047820 */ /* 0x000fcc0000410000 */
[----:B------:R-:W0:Y:S02]  /*3e20*/  F2F.F64.F32 R4, R4 ;  /* 0x0000000400047310 */ /* 0x000e240000201800 */
[----:B0-----:R0:W-:Y:S01]  /*3e30*/  STG.E.128 desc[UR36][R2.64], R4 ;  /* 0x0000000402007986 */ /* 0x0011e2000c101d24 */
[----:B------:R-:W-:Y:S05]  /*3e40*/  BRA `(.L_x_76) ;  /* 0x0000000800587947 */ /* 0x000fea0003800000 */
.L_x_84:
[----:B------:R-:W-:-:S09]  /*3e50*/  UISETP.NE.AND UP0, UPT, UR4, 0xf, UPT ;  /* 0x0000000f0400788c */ /* 0x000fd2000bf05270 */
[----:B------:R-:W-:Y:S05]  /*3e60*/  BRA.U !UP0, `(.L_x_86) ;  /* 0x0000000108a07547 */ /* 0x000fea000b800000 */
[----:B------:R-:W-:-:S09]  /*3e70*/  UISETP.NE.AND UP0, UPT, UR4, 0x17, UPT ;  /* 0x000000170400788c */ /* 0x000fd2000bf05270 */
[----:B------:R-:W-:Y:S05]  /*3e80*/  BRA.U !UP0, `(.L_x_87) ;  /* 0x00000001084c7547 */ /* 0x000fea000b800000 */
[----:B------:R-:W-:-:S09]  /*3e90*/  UISETP.NE.AND UP0, UPT, UR4, 0x18, UPT ;  /* 0x000000180400788c */ /* 0x000fd2000bf05270 */
[----:B------:R-:W-:Y:S05]  /*3ea0*/  BRA.U UP0, `(.L_x_75) ;  /* 0x0000000500a07547 */ /* 0x000fea000b800000 */
[----:B-1----:R-:W-:Y:S01]  /*3eb0*/  IMAD.U32 R19, R19, 0x10000, RZ ;  /* 0x0001000013137824 */ /* 0x002fe200078e00ff */
[----:B------:R-:W-:Y:S01]  /*3ec0*/  BSSY.RECONVERGENT B0, `(.L_x_88) ;  /* 0x000000c000007945 */ /* 0x000fe20003800200 */
[----:B------:R-:W-:-:S03]  /*3ed0*/  IMAD.MOV.U32 R0, RZ, RZ, 0x7f ;  /* 0x0000007fff007424 */ /* 0x000fc600078e00ff */
[----:B------:R-:W-:Y:S02]  /*3ee0*/  LOP3.LUT R6, R19, 0x7fffffff, RZ, 0xc0, !PT ;  /* 0x7fffffff13067812 */ /* 0x000fe400078ec0ff */
[----:B------:R-:W-:Y:S02]  /*3ef0*/  SHF.R.U32.HI R5, RZ, 0x18, R19 ;  /* 0x00000018ff057819 */ /* 0x000fe40000011613 */
[----:B------:R-:W-:-:S13]  /*3f00*/  ISETP.GT.U32.AND P0, PT, R6, 0x43efffff, PT ;  /* 0x43efffff0600780c */ /* 0x000fda0003f04070 */
[----:B------:R-:W-:Y:S05]  /*3f10*/  @P0 BRA `(.L_x_89) ;  /* 0x0000000000180947 */ /* 0x000fea0003800000 */
[----:B------:R-:W-:-:S13]  /*3f20*/  ISETP.GT.U32.AND P0, PT, R6, 0x3c7fffff, PT ;  /* 0x3c7fffff0600780c */ /* 0x000fda0003f04070 */
[----:B------:R-:W-:-:S04]  /*3f30*/  @P0 SHF.R.U32.HI R0, RZ, 0x14, R19 ;  /* 0x00000014ff000819 */ /* 0x000fc80000011613 */
[----:B------:R-:W-:Y:S01]  /*3f40*/  @P0 LOP3.LUT R4, R0, 0x1, RZ, 0xc0, !PT ;  /* 0x0000000100040812 */ /* 0x000fe200078ec0ff */
[----:B------:R-:W-:-:S03]  /*3f50*/  @!P0 FADD.FTZ R0, R6, 16384 ;  /* 0x4680000006008421 */ /* 0x000fc60000010000 */
[----:B------:R-:W-:-:S04]  /*3f60*/  @P0 IADD3 R4, PT, PT, R19, 0x407ffff, R4 ;  /* 0x0407ffff13040810 */ /* 0x000fc80007ffe004 */
[----:B------:R-:W-:-:S07]  /*3f70*/  @P0 SHF.R.U32.HI R0, RZ, 0x14, R4 ;  /* 0x00000014ff000819 */ /* 0x000fce0000011604 */
.L_x_89:
[----:B------:R-:W-:Y:S05]  /*3f80*/  BSYNC.RECONVERGENT B0 ;  /* 0x0000000000007941 */ /* 0x000fea0003800200 */
.L_x_88:
[----:B------:R-:W-:-:S05]  /*3f90*/  LOP3.LUT R5, R0, 0x80, R5, 0xf8, !PT ;  /* 0x0000008000057812 */ /* 0x000fca00078ef805 */
[----:B------:R0:W-:Y:S01]  /*3fa0*/  STG.E.U8 desc[UR36][R2.64], R5 ;  /* 0x0000000502007986 */ /* 0x0001e2000c101124 */
[----:B------:R-:W-:Y:S05]  /*3fb0*/  BRA `(.L_x_76) ;  /* 0x0000000400fc7947 */ /* 0x000fea0003800000 */
.L_x_87:
[----:B-1----:R-:W-:Y:S01]  /*3fc0*/  IMAD.U32 R19, R19, 0x10000, RZ ;  /* 0x0001000013137824 */ /* 0x002fe200078e00ff */
[----:B------:R-:W-:Y:S04]  /*3fd0*/  BSSY.RECONVERGENT B0, `(.L_x_90) ;  /* 0x000000e000007945 */ /* 0x000fe80003800200 */
[----:B------:R-:W-:Y:S02]  /*3fe0*/  LOP3.LUT R6, R19, 0x7fffffff, RZ, 0xc0, !PT ;  /* 0x7fffffff13067812 */ /* 0x000fe400078ec0ff */
[----:B------:R-:W-:Y:S02]  /*3ff0*/  SHF.R.U32.HI R5, RZ, 0x18, R19 ;  /* 0x00000018ff057819 */ /* 0x000fe40000011613 */
[----:B------:R-:W-:-:S13]  /*4000*/  ISETP.GE.U32.AND P1, PT, R6, 0x47800000, PT ;  /* 0x478000000600780c */ /* 0x000fda0003f26070 */
[----:B------:R-:W-:Y:S02]  /*4010*/  @P1 ISETP.GT.U32.AND P0, PT, R6, 0x7f800000, PT ;  /* 0x7f8000000600180c */ /* 0x000fe40003f04070 */
[----:B------:R-:W-:-:S04]  /*4020*/  @P1 MOV R0, 0x7f ;  /* 0x0000007f00001802 */ /* 0x000fc80000000f00 */
[----:B------:R-:W-:Y:S01]  /*4030*/  @P1 SEL R0, R0, 0x7c, P0 ;  /* 0x0000007c00001807 */ /* 0x000fe20000000000 */
[----:B------:R-:W-:Y:S06]  /*4040*/  @P1 BRA `(.L_x_91) ;  /* 0x0000000000181947 */ /* 0x000fec0003800000 */
[----:B------:R-:W-:-:S13]  /*4050*/  ISETP.GT.U32.AND P0, PT, R6, 0x387fffff, PT ;  /* 0x387fffff0600780c */ /* 0x000fda0003f04070 */
[----:B------:R-:W-:-:S04]  /*4060*/  @P0 SHF.R.U32.HI R0, RZ, 0x15, R19 ;  /* 0x00000015ff000819 */ /* 0x000fc80000011613 */
[----:B------:R-:W-:Y:S01]  /*4070*/  @P0 LOP3.LUT R4, R0, 0x1, RZ, 0xc0, !PT ;  /* 0x0000000100040812 */ /* 0x000fe200078ec0ff */
[----:B------:R-:W-:-:S03]  /*4080*/  @!P0 FADD.FTZ R0, R6, 128 ;  /* 0x4300000006008421 */ /* 0x000fc60000010000 */
[----:B------:R-:W-:-:S04]  /*4090*/  @P0 IADD3 R4, PT, PT, R19, 0x80fffff, R4 ;  /* 0x080fffff13040810 */ /* 0x000fc80007ffe004 */
[----:B------:R-:W-:-:S07]  /*40a0*/  @P0 SHF.R.U32.HI R0, RZ, 0x15, R4 ;  /* 0x00000015ff000819 */ /* 0x000fce0000011604 */
.L_x_91:
[----:B------:R-:W-:Y:S05]  /*40b0*/  BSYNC.RECONVERGENT B0 ;  /* 0x0000000000007941 */ /* 0x000fea0003800200 */
.L_x_90:
[----:B------:R-:W-:-:S05]  /*40c0*/  LOP3.LUT R5, R0, 0x80, R5, 0xf8, !PT ;  /* 0x0000008000057812 */ /* 0x000fca00078ef805 */
[----:B------:R0:W-:Y:S01]  /*40d0*/  STG.E.U8 desc[UR36][R2.64], R5 ;  /* 0x0000000502007986 */ /* 0x0001e2000c101124 */
[----:B------:R-:W-:Y:S05]  /*40e0*/  BRA `(.L_x_76) ;  /* 0x0000000400b07947 */ /* 0x000fea0003800000 */
.L_x_86:
[----:B-1----:R0:W-:Y:S01]  /*40f0*/  STG.E.U16 desc[UR36][R2.64], R19 ;  /* 0x0000001302007986 */ /* 0x0021e2000c101524 */
[----:B------:R-:W-:Y:S05]  /*4100*/  BRA `(.L_x_76) ;  /* 0x0000000400a87947 */ /* 0x000fea0003800000 */
.L_x_83:
        /* <DEDUP_REMOVED lines=8> */
[----:B-1----:R-:W-:-:S06]  /*4190*/  IMAD.U32 R5, R19, 0x10000, RZ ;  /* 0x0001000013057824 */ /* 0x002fcc00078e00ff */
[----:B------:R-:W0:Y:S02]  /*41a0*/  F2I.FTZ.U32.TRUNC.NTZ R5, R5 ;  /* 0x0000000500057305 */ /* 0x000e24000021f000 */
[----:B0-----:R0:W-:Y:S01]  /*41b0*/  STG.E.U16 desc[UR36][R2.64], R5 ;  /* 0x0000000502007986 */ /* 0x0011e2000c101524 */
[----:B------:R-:W-:Y:S05]  /*41c0*/  BRA `(.L_x_76) ;  /* 0x0000000400787947 */ /* 0x000fea0003800000 */
.L_x_94:
[----:B-1----:R-:W-:Y:S01]  /*41d0*/  IMAD.U32 R5, R19, 0x10000, RZ ;  /* 0x0001000013057824 */ /* 0x002fe200078e00ff */
[----:B------:R-:W-:Y:S01]  /*41e0*/  BSSY.RECONVERGENT B0, `(.L_x_95) ;  /* 0x0000014000007945 */ /* 0x000fe20003800200 */
[----:B------:R-:W-:-:S03]  /*41f0*/  IMAD.MOV.U32 R0, RZ, RZ, 0x80 ;  /* 0x00000080ff007424 */ /* 0x000fc600078e00ff */
[----:B------:R-:W-:-:S04]  /*4200*/  LOP3.LUT R4, R5, 0x7fffffff, RZ, 0xc0, !PT ;  /* 0x7fffffff05047812 */ /* 0x000fc800078ec0ff */
[----:B------:R-:W-:-:S13]  /*4210*/  ISETP.GT.U32.AND P0, PT, R4, 0x437fffff, PT ;  /* 0x437fffff0400780c */ /* 0x000fda0003f04070 */
[----:B------:R-:W-:Y:S05]  /*4220*/  @P0 BRA `(.L_x_96) ;  /* 0x00000000003c0947 */ /* 0x000fea0003800000 */
[----:B------:R-:W-:-:S13]  /*4230*/  ISETP.GT.U32.AND P0, PT, R4, 0x3bffffff, PT ;  /* 0x3bffffff0400780c */ /* 0x000fda0003f04070 */
[----:B------:R-:W-:Y:S05]  /*4240*/  @P0 BRA `(.L_x_97) ;  /* 0x0000000000140947 */ /* 0x000fea0003800000 */
[----:B------:R-:W-:-:S05]  /*4250*/  FADD.FTZ R0, R4, 8192 ;  /* 0x4600000004007421 */ /* 0x000fca0000010000 */
[----:B------:R-:W-:Y:S02]  /*4260*/  LOP3.LUT P0, R4, R0, 0xff, RZ, 0xc0, !PT ;  /* 0x000000ff00047812 */ /* 0x000fe4000780c0ff */
[----:B------:R-:W-:-:S11]  /*4270*/  PRMT R0, RZ, 0x7610, R0 ;  /* 0x00007610ff007816 */ /* 0x000fd60000000000 */
[----:B------:R-:W-:Y:S05]  /*4280*/  @!P0 BRA `(.L_x_96) ;  /* 0x0000000000248947 */ /* 0x000fea0003800000 */
[----:B------:R-:W-:Y:S05]  /*4290*/  BRA `(.L_x_98) ;  /* 0x0000000000147947 */ /* 0x000fea0003800000 */
.L_x_97:
[----:B------:R-:W-:-:S04]  /*42a0*/  SHF.R.U32.HI R0, RZ, 0x14, R5 ;  /* 0x00000014ff007819 */ /* 0x000fc80000011605 */
[----:B------:R-:W-:-:S04]  /*42b0*/  LOP3.LUT R0, R0, 0x1, RZ, 0xc0, !PT ;  /* 0x0000000100007812 */ /* 0x000fc800078ec0ff */
[----:B------:R-:W-:-:S04]  /*42c0*/  IADD3 R0, PT, PT, R5, 0x487ffff, R0 ;  /* 0x0487ffff05007810 */ /* 0x000fc80007ffe000 */
[----:B------:R-:W-:-:S04]  /*42d0*/  SHF.R.U32.HI R0, RZ, 0x14, R0 ;  /* 0x00000014ff007819 */ /* 0x000fc80000011600 */
[----:B------:R-:W-:-:S07]  /*42e0*/  LOP3.LUT R4, R0, 0xff, RZ, 0xc0, !PT ;  /* 0x000000ff00047812 */ /* 0x000fce00078ec0ff */
.L_x_98:
[----:B------:R-:W-:-:S04]  /*42f0*/  SHF.R.U32.HI R5, RZ, 0x18, R5 ;  /* 0x00000018ff057819 */ /* 0x000fc80000011605 */
[----:B------:R-:W-:-:S04]  /*4300*/  LOP3.LUT R4, R4, 0x80, R5, 0xf8, !PT ;  /* 0x0000008004047812 */ /* 0x000fc800078ef805 */
[----:B------:R-:W-:-:S07]  /*4310*/  PRMT R0, R4, 0x7610, R0 ;  /* 0x0000761004007816 */ /* 0x000fce0000000000 */
.L_x_96:
[----:B------:R-:W-:Y:S05]  /*4320*/  BSYNC.RECONVERGENT B0 ;  /* 0x0000000000007941 */ /* 0x000fea0003800200 */
.L_x_95:
[----:B------:R0:W-:Y:S01]  /*4330*/  STG.E.U8 desc[UR36][R2.64], R0 ;  /* 0x0000000002007986 */ /* 0x0001e2000c101124 */
[----:B------:R-:W-:Y:S05]  /*4340*/  BRA `(.L_x_76) ;  /* 0x0000000400187947 */ /* 0x000fea0003800000 */
.L_x_93:
        /* <DEDUP_REMOVED lines=13> */
.L_x_101:
[----:B------:R-:W-:-:S04]  /*4420*/  SHF.R.U32.HI R0, RZ, 0x15, R5 ;  /* 0x00000015ff007819 */ /* 0x000fc80000011605 */
[----:B------:R-:W-:-:S04]  /*4430*/  LOP3.LUT R0, R0, 0x1, RZ, 0xc0, !PT ;  /* 0x0000000100007812 */ /* 0x000fc800078ec0ff */
[----:B------:R-:W-:-:S04]  /*4440*/  IADD3 R0, PT, PT, R5, 0x88fffff, R0 ;  /* 0x088fffff05007810 */ /* 0x000fc80007ffe000 */
[----:B------:R-:W-:-:S04]  /*4450*/  SHF.R.U32.HI R0, RZ, 0x15, R0 ;  /* 0x00000015ff007819 */ /* 0x000fc80000011600 */
[----:B------:R-:W-:-:S07]  /*4460*/  LOP3.LUT R4, R0, 0xff, RZ, 0xc0, !PT ;  /* 0x000000ff00047812 */ /* 0x000fce00078ec0ff */
.L_x_102:
[----:B------:R-:W-:-:S04]  /*4470*/  SHF.R.U32.HI R5, RZ, 0x18, R5 ;  /* 0x00000018ff057819 */ /* 0x000fc80000011605 */
[----:B------:R-:W-:-:S04]  /*4480*/  LOP3.LUT R4, R4, 0x80, R5, 0xf8, !PT ;  /* 0x0000008004047812 */ /* 0x000fc800078ef805 */
[----:B------:R-:W-:-:S07]  /*4490*/  PRMT R0, R4, 0x7610, R0 ;  /* 0x0000761004007816 */ /* 0x000fce0000000000 */
.L_x_100:
[----:B------:R-:W-:Y:S05]  /*44a0*/  BSYNC.RECONVERGENT B0 ;  /* 0x0000000000007941 */ /* 0x000fea0003800200 */
.L_x_99:
[----:B------:R0:W-:Y:S01]  /*44b0*/  STG.E.U8 desc[UR36][R2.64], R0 ;  /* 0x0000000002007986 */ /* 0x0001e2000c101124 */
[----:B------:R-:W-:Y:S05]  /*44c0*/  BRA `(.L_x_76) ;  /* 0x0000000000b87947 */ /* 0x000fea0003800000 */
.L_x_92:
[----:B------:R-:W-:-:S09]  /*44d0*/  UISETP.NE.AND UP0, UPT, UR4, 0x1c, UPT ;  /* 0x0000001c0400788c */ /* 0x000fd2000bf05270 */
[----:B------:R-:W-:Y:S05]  /*44e0*/  BRA.U !UP0, `(.L_x_103) ;  /* 0x0000000108a47547 */ /* 0x000fea000b800000 */
[----:B------:R-:W-:-:S09]  /*44f0*/  UISETP.NE.AND UP0, UPT, UR4, 0x1d, UPT ;  /* 0x0000001d0400788c */ /* 0x000fd2000bf05270 */
[----:B------:R-:W-:Y:S05]  /*4500*/  BRA.U !UP0, `(.L_x_104) ;  /* 0x00000001088c7547 */ /* 0x000fea000b800000 */
[----:B------:R-:W-:-:S09]  /*4510*/  UISETP.NE.AND UP0, UPT, UR4, 0x2c, UPT ;  /* 0x0000002c0400788c */ /* 0x000fd2000bf05270 */
[----:B------:R-:W-:Y:S05]  /*4520*/  BRA.U !UP0, `(.L_x_105) ;  /* 0x0000000108447547 */ /* 0x000fea000b800000 */
.L_x_75:
[----:B------:R-:W-:Y:S01]  /*4530*/  MOV R0, 0x0 ;  /* 0x0000000000007802 */ /* 0x000fe20000000f00 */
[----:B------:R-:W0:Y:S01]  /*4540*/  LDCU.64 UR6, c[0x4][0x128] ;  /* 0x01002500ff0677ac */ /* 0x000e220008000a00 */
[----:B------:R-:W-:Y:S02]  /*4550*/  HFMA2 R8, -RZ, RZ, 0, 6.020069122314453125e-06 ;  /* 0x00000065ff087431 */ /* 0x000fe400000001ff */
[----:B------:R-:W-:Y:S01]  /*4560*/  IMAD.MOV.U32 R12, RZ, RZ, 0x1 ;  /* 0x00000001ff0c7424 */ /* 0x000fe200078e00ff */
[----:B------:R2:W3:Y:S01]  /*4570*/  LDC.64 R2, c[0x4][R0] ;  /* 0x0100000000027b82 */ /* 0x0004e20000000a00 */
[----:B------:R-:W4:Y:S01]  /*4580*/  LDCU.64 UR8, c[0x4][0x130] ;  /* 0x01002600ff0877ac */ /* 0x000f220008000a00 */
[----:B------:R-:W-:Y:S01]  /*4590*/  IMAD.MOV.U32 R13, RZ, RZ, RZ ;  /* 0x000000ffff0d7224 */ /* 0x000fe200078e00ff */
[----:B------:R-:W5:Y:S01]  /*45a0*/  LDCU.64 UR4, c[0x4][0x40] ;  /* 0x01000800ff0477ac */ /* 0x000f620008000a00 */
[----:B0-----:R-:W-:Y:S01]  /*45b0*/  MOV R4, UR6 ;  /* 0x0000000600047c02 */ /* 0x001fe20008000f00 */
[----:B------:R-:W-:-:S02]  /*45c0*/  IMAD.U32 R5, RZ, RZ, UR7 ;  /* 0x00000007ff057e24 */ /* 0x000fc4000f8e00ff */
[----:B----4-:R-:W-:Y:S02]  /*45d0*/  IMAD.U32 R6, RZ, RZ, UR8 ;  /* 0x00000008ff067e24 */ /* 0x010fe4000f8e00ff */
[----:B------:R-:W-:Y:S02]  /*45e0*/  IMAD.U32 R7, RZ, RZ, UR9 ;  /* 0x00000009ff077e24 */ /* 0x000fe4000f8e00ff */
[----:B-----5:R-:W-:Y:S02]  /*45f0*/  IMAD.U32 R10, RZ, RZ, UR4 ;  /* 0x00000004ff0a7e24 */ /* 0x020fe4000f8e00ff */
[----:B--2---:R-:W-:-:S07]  /*4600*/  IMAD.U32 R11, RZ, RZ, UR5 ;  /* 0x00000005ff0b7e24 */ /* 0x004fce000f8e00ff */
[----:B------:R-:W-:-:S07]  /*4610*/  LEPC R20, `(.L_x_106) ;  /* 0x000000001014794e */ /* 0x000fce0000000000 */
[----:B-1-3--:R-:W-:Y:S05]  /*4620*/  CALL.ABS.NOINC R2 ;  /* 0x0000000002007343 */ /* 0x00afea0003c00000 */
.L_x_106:
[----:B------:R-:W-:Y:S05]  /*4630*/  BRA `(.L_x_76) ;  /* 0x00000000005c7947 */ /* 0x000fea0003800000 */
.L_x_105:
[----:B-1----:R-:W-:Y:S02]  /*4640*/  IMAD.U32 R19, R19, 0x10000, RZ ;  /* 0x0001000013137824 */ /* 0x002fe400078e00ff */
[----:B------:R-:W-:-:S03]  /*4650*/  IMAD.MOV.U32 R5, RZ, RZ, 0xff ;  /* 0x000000ffff057424 */ /* 0x000fc600078e00ff */
[----:B------:R-:W-:-:S04]  /*4660*/  SHF.R.U32.HI R6, RZ, 0x17, R19 ;  /* 0x00000017ff067819 */ /* 0x000fc80000011613 */
[----:B------:R-:W-:-:S04]  /*4670*/  LOP3.LUT R4, R6, 0xff, RZ, 0xc0, !PT ;  /* 0x000000ff06047812 */ /* 0x000fc800078ec0ff */
[----:B------:R-:W-:-:S13]  /*4680*/  ISETP.NE.AND P1, PT, R4, 0xff, PT ;  /* 0x000000ff0400780c */ /* 0x000fda0003f25270 */
[--C-:B------:R-:W-:Y:S02]  /*4690*/  @P1 SHF.R.U32.HI R0, RZ, 0x16, R19.reuse ;  /* 0x00000016ff001819 */ /* 0x100fe40000011613 */
[----:B------:R-:W-:Y:S02]  /*46a0*/  @P1 LOP3.LUT P0, RZ, R4, 0x3fffff, R19, 0xf8, !PT ;  /* 0x003fffff04ff1812 */ /* 0x000fe4000780f813 */
[----:B------:R-:W-:-:S04]  /*46b0*/  @P1 LOP3.LUT R0, R0, 0x1, RZ, 0xc0, !PT ;  /* 0x0000000100001812 */ /* 0x000fc800078ec0ff */
[----:B------:R-:W-:Y:S01]  /*46c0*/  @P1 ISETP.EQ.U32.AND P2, PT, R0, 0x1, P0 ;  /* 0x000000010000180c */ /* 0x000fe20000742070 */
[----:B------:R-:W-:Y:S01]  /*46d0*/  @P1 VIADD R0, R6, 0x1 ;  /* 0x0000000106001836 */ /* 0x000fe20000000000 */
[----:B------:R-:W-:Y:S02]  /*46e0*/  PLOP3.LUT P0, PT, PT, PT, PT, 0x80, 0x8 ;  /* 0x000000000008781c */ /* 0x000fe40003f0f070 */
[----:B------:R-:W-:-:S13]  /*46f0*/  @P1 PLOP3.LUT P0, PT, P2, PT, PT, 0x80, 0x8 ;  /* 0x000000000008181c */ /* 0x000fda000170f070 */
[----:B------:R-:W-:-:S05]  /*4700*/  @!P0 IADD3 R0, PT, PT, R6, RZ, RZ ;  /* 0x000000ff06008210 */ /* 0x000fca0007ffe0ff */
[----:B------:R-:W-:-:S05]  /*4710*/  @P1 IMAD.MOV.U32 R5, RZ, RZ, R0 ;  /* 0x000000ffff051224 */ /* 0x000fca00078e0000 */
[----:B------:R0:W-:Y:S01]  /*4720*/  STG.E.U8 desc[UR36][R2.64], R5 ;  /* 0x0000000502007986 */ /* 0x0001e2000c101124 */
[----:B------:R-:W-:Y:S05]  /*4730*/  BRA `(.L_x_76) ;  /* 0x00000000001c7947 */ /* 0x000fea0003800000 */
.L_x_104:
[----:B-1----:R-:W-:-:S06]  /*4740*/  IMAD.U32 R4, R19, 0x10000, RZ ;  /* 0x0001000013047824 */ /* 0x002fcc00078e00ff */
[----:B------:R-:W0:Y:S02]  /*4750*/  F2I.U64.TRUNC R4, R4 ;  /* 0x0000000400047311 */ /* 0x000e24000020d800 */
[----:B0-----:R0:W-:Y:S01]  /*4760*/  STG.E.64 desc[UR36][R2.64], R4 ;  /* 0x0000000402007986 */ /* 0x0011e2000c101b24 */
[----:B------:R-:W-:Y:S05]  /*4770*/  BRA `(.L_x_76) ;  /* 0x00000000000c7947 */ /* 0x000fea0003800000 */
.L_x_103:
[----:B-1----:R-:W-:-:S06]  /*4780*/  IMAD.U32 R19, R19, 0x10000, RZ ;  /* 0x0001000013137824 */ /* 0x002fcc00078e00ff */
[----:B------:R-:W0:Y:S02]  /*4790*/  F2I.FTZ.U32.TRUNC.NTZ R19, R19 ;  /* 0x0000001300137305 */ /* 0x000e24000021f000 */
[----:B0-----:R0:W-:Y:S02]  /*47a0*/  STG.E desc[UR36][R2.64], R19 ;  /* 0x0000001302007986 */ /* 0x0011e4000c101924 */
.L_x_76:
[----:B------:R-:W-:-:S07]  /*47b0*/  VIADD R17, R17, 0x80 ;  /* 0x0000008011117836 */ /* 0x000fce0000000000 */
.L_x_1:
[----:B------:R-:W-:Y:S05]  /*47c0*/  BSYNC.RECONVERGENT B6 ;  /* 0x0000000000067941 */ /* 0x000fea0003800200 */
.L_x_0:
[----:B------:R-:W5:Y:S01]  /*47d0*/  LDCU UR4, c[0x0][0x380] ;  /* 0x00007000ff0477ac */ /* 0x000f620008000800 */
[----:B------:R-:W-:Y:S01]  /*47e0*/  BSSY.RECONVERGENT B6, `(.L_x_107) ;  /* 0x000046c000067945 */ /* 0x000fe20003800200 */
[----:B-----5:R-:W-:-:S13]  /*47f0*/  ISETP.GE.AND P0, PT, R17, UR4, PT ;  /* 0x0000000411007c0c */ /* 0x020fda000bf06270 */
[----:B------:R-:W-:Y:S05]  /*4800*/  @P0 BRA `(.L_x_108) ;  /* 0x0000004400a40947 */ /* 0x000fea0003800000 */
[----:B------:R-:W5:Y:S01]  /*4810*/  LDCU UR4, c[0x0][0x388] ;  /* 0x00007100ff0477ac */ /* 0x000f620008000800 */
[----:B0-----:R-:W-:Y:S02]  /*4820*/  HFMA2 R0, -RZ, RZ, 0, 0 ;  /* 0x00000000ff007431 */ /* 0x001fe400000001ff */
[----:B------:R-:W-:Y:S02]  /*4830*/  IMAD.MOV.U32 R18, RZ, RZ, RZ ;  /* 0x000000ffff127224 */ /* 0x000fe400078e00ff */
[----:B------:R-:W-:Y:S01]  /*4840*/  IMAD.MOV.U32 R16, RZ, RZ, RZ ;  /* 0x000000ffff107224 */ /* 0x000fe200078e00ff */
[----:B-----5:R-:W-:-:S09]  /*4850*/  UISETP.NE.AND UP0, UPT, UR4, URZ, UPT ;  /* 0x000000ff0400728c */ /* 0x020fd2000bf05270 */
[----:B------:R-:W-:Y:S05]  /*4860*/  BRA.U !UP0, `(.L_x_109) ;  /* 0x0000001508707547 */ /* 0x000fea000b800000 */
[----:B------:R-:W1:Y:S01]  /*4870*/  LDCU.64 UR4, c[0x0][0x390] ;  /* 0x00007200ff0477ac */ /* 0x000e620008000a00 */
[----:B------:R-:W-:Y:S01]  /*4880*/  IMAD.MOV.U32 R16, RZ, RZ, RZ ;  /* 0x000000ffff107224 */ /* 0x000fe200078e00ff */
[----:B------:R-:W0:Y:S01]  /*4890*/  LDCU UR6, c[0x0][0x38c] ;  /* 0x00007180ff0677ac */ /* 0x000e220008000800 */
[----:B------:R-:W5:Y:S01]  /*48a0*/  LDCU.64 UR8, c[0x0][0x4b8] ;  /* 0x00009700ff0877ac */ /* 0x000f620008000a00 */
[----:B------:R-:W-:Y:S01]  /*48b0*/  UISETP.NE.AND UP0, UPT, UR39, URZ, UPT ;  /* 0x000000ff2700728c */ /* 0x000fe2000bf05270 */
[----:B-1234-:R-:W-:Y:S01]  /*48c0*/  IMAD.HI.U32 R2, R17, UR4, R16 ;  /* 0x0000000411027c27 */ /* 0x01efe2000f8e0010 */
[----:B------:R-:W1:Y:S04]  /*48d0*/  LDCU UR4, c[0x0][0x4c0] ;  /* 0x00009800ff0477ac */ /* 0x000e680008000800 */
[----:B------:R-:W-:-:S05]  /*48e0*/  SHF.R.U32.HI R3, RZ, UR5, R2 ;  /* 0x00000005ff037c19 */ /* 0x000fca0008011602 */
[----:B------:R-:W-:-:S04]  /*48f0*/  IMAD.MOV R18, RZ, RZ, -R3 ;  /* 0x000000ffff127224 */ /* 0x000fc800078e0a03 */
[----:B0-----:R-:W-:-:S04]  /*4900*/  IMAD R18, R18, UR6, R17 ;  /* 0x0000000612127c24 */ /* 0x001fc8000f8e0211 */
[C---:B-----5:R-:W-:Y:S02]  /*4910*/  IMAD R16, R18.reuse, UR8, RZ ;  /* 0x0000000812107c24 */ /* 0x060fe4000f8e02ff */
[C---:B------:R-:W-:Y:S02]  /*4920*/  IMAD R0, R18.reuse, UR9, RZ ;  /* 0x0000000912007c24 */ /* 0x040fe4000f8e02ff */
[----:B-1----:R-:W-:Y:S01]  /*4930*/  IMAD R18, R18, UR4, RZ ;  /* 0x0000000412127c24 */ /* 0x002fe2000f8e02ff */
        /* <DEDUP_REMOVED lines=335> */
.L_x_109:
[----:B------:R-:W1:Y:S01]  /*5e30*/  LDCU.64 UR6, c[0x0][0x5f0] ;  /* 0x0000be00ff0677ac */ /* 0x000e620008000a00 */
[----:B------:R-:W-:-:S04]  /*5e40*/  UPRMT UR4, UR40, 0x7771, URZ ;  /* 0x0000777128047896 */ /* 0x000fc800080000ff */
[----:B------:R-:W-:Y:S01]  /*5e50*/  UISETP.GT.AND UP0, UPT, UR4, 0x9, UPT ;  /* 0x000000090400788c */ /* 0x000fe2000bf04270 */
[----:B-1234-:R-:W-:-:S05]  /*5e60*/  IADD3 R2, P0, PT, R0, UR6, RZ ;  /* 0x0000000600027c10 */ /* 0x01efca000ff1e0ff */
        /* <DEDUP_REMOVED lines=15> */
.L_x_113:
[----:B------:R-:W2:Y:S02]  /*5f60*/  LDG.E.U8 R2, desc[UR36][R2.64] ;  /* 0x0000002402027981 */ /* 0x000ea4000c1e1100 */
[----:B--2---:R-:W-:-:S04]  /*5f70*/  I2FP.F32.U32 R0, R2 ;  /* 0x0000000200007245 */ /* 0x004fc80000201000 */
[----:B------:R-:W-:-:S04]  /*5f80*/  F2FP.BF16.F32.PACK_AB R0, RZ, R0 ;  /* 0x00000000ff00723e */ /* 0x000fc800000010ff */
[----:B------:R-:W-:Y:S01]  /*5f90*/  PRMT R19, R0, 0x7610, R19 ;  /* 0x0000761000137816 */ /* 0x000fe20000000013 */
[----:B------:R-:W-:Y:S06]  /*5fa0*/  BRA `(.L_x_115) ;  /* 0x0000000c00e07947 */ /* 0x000fec0003800000 */
.L_x_112:
        /* <DEDUP_REMOVED lines=11> */
.L_x_117:
[----:B------:R-:W2:Y:S02]  /*6060*/  LDG.E R2, desc[UR36][R2.64] ;  /* 0x0000002402027981 */ /* 0x000ea4000c1e1900 */
[----:B--2---:R-:W-:-:S04]  /*6070*/  I2FP.F32.S32 R0, R2 ;  /* 0x0000000200007245 */ /* 0x004fc80000201400 */
[----:B------:R-:W-:-:S04]  /*6080*/  F2FP.BF16.F32.PACK_AB R0, RZ, R0 ;  /* 0x00000000ff00723e */ /* 0x000fc800000010ff */
[----:B------:R-:W-:Y:S01]  /*6090*/  PRMT R19, R0, 0x7610, R19 ;  /* 0x0000761000137816 */ /* 0x000fe20000000013 */
[----:B------:R-:W-:Y:S06]  /*60a0*/  BRA `(.L_x_115) ;  /* 0x0000000c00a07947 */ /* 0x000fec0003800000 */
.L_x_116:
[----:B------:R-:W2:Y:S02]  /*60b0*/  LDG.E.U16 R2, desc[UR36][R2.64] ;  /* 0x0000002402027981 */ /* 0x000ea4000c1e1500 */
[----:B--2---:R-:W0:Y:S02]  /*60c0*/  I2F.S16 R0, R2 ;  /* 0x0000000200007306 */ /* 0x004e240000101400 */
[----:B0-----:R-:W-:-:S04]  /*60d0*/  F2FP.BF16.F32.PACK_AB R0, RZ, R0 ;  /* 0x00000000ff00723e */ /* 0x001fc800000010ff */
[----:B------:R-:W-:Y:S01]  /*60e0*/  PRMT R19, R0, 0x7610, R19 ;  /* 0x0000761000137816 */ /* 0x000fe20000000013 */
[----:B------:R-:W-:Y:S06]  /*60f0*/  BRA `(.L_x_115) ;  /* 0x0000000c008c7947 */ /* 0x000fec0003800000 */
.L_x_111:
        /* <DEDUP_REMOVED lines=9> */
.L_x_119:
[----:B------:R-:W2:Y:S02]  /*6190*/  LDG.E.U16 R0, desc[UR36][R2.64] ;  /* 0x0000002402007981 */ /* 0x000ea4000c1e1500 */
[----:B--2---:R-:W-:-:S05]  /*61a0*/  HADD2.F32 R0, -RZ, R0.H0_H0 ;  /* 0x20000000ff007230 */ /* 0x004fca0000004100 */
[----:B------:R-:W-:-:S04]  /*61b0*/  F2FP.BF16.F32.PACK_AB R0, RZ, R0 ;  /* 0x00000000ff00723e */ /* 0x000fc800000010ff */
[----:B------:R-:W-:Y:S01]  /*61c0*/  PRMT R19, R0, 0x7610, R19 ;  /* 0x0000761000137816 */ /* 0x000fe20000000013 */
[----:B------:R-:W-:Y:S06]  /*61d0*/  BRA `(.L_x_115) ;  /* 0x0000000c00547947 */ /* 0x000fec0003800000 */
.L_x_118:
        /* <DEDUP_REMOVED lines=9> */
.L_x_121:
[----:B------:R-:W2:Y:S02]  /*6270*/  LDG.E.U16 R2, desc[UR36][R2.64] ;  /* 0x0000002402027981 */ /* 0x000ea4000c1e1500 */
[----:B--2---:R-:W-:-:S05]  /*6280*/  HADD2.F32 R0, -RZ, R2.H0_H0 ;  /* 0x20000002ff007230 */ /* 0x004fca0000004100 */
[----:B------:R-:W-:-:S04]  /*6290*/  F2FP.BF16.F32.PACK_AB R0, RZ, R0 ;  /* 0x00000000ff00723e */ /* 0x000fc800000010ff */
[----:B------:R-:W-:Y:S01]  /*62a0*/  PRMT R19, R0, 0x7610, R19 ;  /* 0x0000761000137816 */ /* 0x000fe20000000013 */
[----:B------:R-:W-:Y:S06]  /*62b0*/  BRA `(.L_x_115) ;  /* 0x0000000c001c7947 */ /* 0x000fec0003800000 */
.L_x_120:
        /* <DEDUP_REMOVED lines=13> */
.L_x_110:
        /* <DEDUP_REMOVED lines=14> */
.L_x_124:
        /* <DEDUP_REMOVED lines=13> */
.L_x_123:
        /* <DEDUP_REMOVED lines=27> */
.L_x_126:
[----:B------:R-:W2:Y:S02]  /*66f0*/  LDG.E.U8 R2, desc[UR36][R2.64] ;  /* 0x0000002402027981 */ /* 0x000ea4000c1e1100 */
[C---:B--2---:R-:W-:Y:S01]  /*6700*/  SHF.L.U32 R0, R2.reuse, 0x19, RZ ;  /* 0x0000001902007819 */ /* 0x044fe200000006ff */
[----:B------:R-:W-:-:S03]  /*6710*/  IMAD.SHL.U32 R5, R2, 0x100, RZ ;  /* 0x0000010002057824 */ /* 0x000fc600078e00ff */
[----:B------:R-:W-:-:S13]  /*6720*/  ISETP.GE.U32.AND P0, PT, R0, 0x8000000, PT ;  /* 0x080000000000780c */ /* 0x000fda0003f06070 */
[C---:B------:R-:W-:Y:S02]  /*6730*/  @!P0 LOP3.LUT R4, R5.reuse, 0x7f00, RZ, 0xc0, !PT ;  /* 0x00007f0005048812 */ /* 0x040fe400078ec0ff */
[----:B------:R-:W-:Y:S02]  /*6740*/  @P0 LEA.HI R0, R0, 0x70000000, RZ, 0x1c ;  /* 0x7000000000000811 */ /* 0x000fe400078fe0ff */
[----:B------:R-:W-:Y:S02]  /*6750*/  @!P0 LOP3.LUT R4, R4, 0x3f000000, RZ, 0xfc, !PT ;  /* 0x3f00000004048812 */ /* 0x000fe400078efcff */
[----:B------:R-:W-:Y:S01]  /*6760*/  PRMT R5, R5, 0x9910, RZ ;  /* 0x0000991005057816 */ /* 0x000fe200000000ff */
[----:B------:R-:W-:Y:S02]  /*6770*/  @P0 FMUL.FTZ R0, R0, 1.9259299443872358531e-34 ;  /* 0x0780000000000820 */ /* 0x000fe40000410000 */
[----:B------:R-:W-:-:S05]  /*6780*/  @!P0 FADD.FTZ R0, R4, -0.5 ;  /* 0xbf00000004008421 */ /* 0x000fca0000010000 */
[----:B------:R-:W-:-:S04]  /*6790*/  LOP3.LUT R0, R0, 0x80000000, R5, 0xf8, !PT ;  /* 0x8000000000007812 */ /* 0x000fc800078ef805 */
[----:B------:R-:W-:-:S04]  /*67a0*/  F2FP.BF16.F32.PACK_AB R0, RZ, R0 ;  /* 0x00000000ff00723e */ /* 0x000fc800000010ff */
[----:B------:R-:W-:Y:S01]  /*67b0*/  PRMT R19, R0, 0x7610, R19 ;  /* 0x0000761000137816 */ /* 0x000fe20000000013 */
[----:B------:R-:W-:Y:S06]  /*67c0*/  BRA `(.L_x_115) ;  /* 0x0000000400d87947 */ /* 0x000fec0003800000 */
.L_x_125:
[----:B------:R0:W5:Y:S01]  /*67d0*/  LDG.E.U16 R19, desc[UR36][R2.64] ;  /* 0x0000002402137981 */ /* 0x000162000c1e1500 */
[----:B------:R-:W-:Y:S05]  /*67e0*/  BRA `(.L_x_115) ;  /* 0x0000000400d07947 */ /* 0x000fea0003800000 */
.L_x_122:
        /* <DEDUP_REMOVED lines=13> */
.L_x_129:
        /* <DEDUP_REMOVED lines=21> */
.L_x_133:
[----:B------:R-:W-:Y:S05]  /*6a10*/  BSYNC.RECONVERGENT B1 ;  /* 0x0000000000017941 */ /* 0x000fea0003800200 */
.L_x_132:
[----:B------:R-:W-:Y:S02]  /*6a20*/  SHF.L.U32 R0, R0, 0x14, RZ ;  /* 0x0000001400007819 */ /* 0x000fe400000006ff */
[----:B------:R-:W-:-:S04]  /*6a30*/  LEA R2, R2, 0x3b800000, 0x17 ;  /* 0x3b80000002027811 */ /* 0x000fc800078eb8ff */
[----:B------:R-:W-:-:S07]  /*6a40*/  LOP3.LUT R0, R2, R0, R7, 0xfe, !PT ;  /* 0x0000000002007212 */ /* 0x000fce00078efe07 */
.L_x_131:
[----:B------:R-:W-:Y:S05]  /*6a50*/  BSYNC.RECONVERGENT B0 ;  /* 0x0000000000007941 */ /* 0x000fea0003800200 */
.L_x_130:
[----:B------:R-:W-:-:S04]  /*6a60*/  F2FP.BF16.F32.PACK_AB R0, RZ, R0 ;  /* 0x00000000ff00723e */ /* 0x000fc800000010ff */
[----:B------:R-:W-:Y:S01]  /*6a70*/  PRMT R19, R0, 0x7610, R19 ;  /* 0x0000761000137816 */ /* 0x000fe20000000013 */
[----:B------:R-:W-:Y:S06]  /*6a80*/  BRA `(.L_x_115) ;  /* 0x0000000400287947 */ /* 0x000fec0003800000 */
.L_x_128:
        /* <DEDUP_REMOVED lines=21> */
.L_x_137:
[----:B------:R-:W-:Y:S05]  /*6be0*/  BSYNC.RECONVERGENT B1 ;  /* 0x0000000000017941 */ /* 0x000fea0003800200 */
.L_x_136:
[----:B------:R-:W-:Y:S01]  /*6bf0*/  IMAD.SHL.U32 R0, R0, 0x200000, RZ ;  /* 0x0020000000007824 */ /* 0x000fe200078e00ff */
[----:B------:R-:W-:-:S04]  /*6c00*/  LEA R2, R2, 0x37800000, 0x17 ;  /* 0x3780000002027811 */ /* 0x000fc800078eb8ff */
[----:B------:R-:W-:-:S07]  /*6c10*/  LOP3.LUT R0, R2, R0, R7, 0xfe, !PT ;  /* 0x0000000002007212 */ /* 0x000fce00078efe07 */
.L_x_135:
[----:B------:R-:W-:Y:S05]  /*6c20*/  BSYNC.RECONVERGENT B0 ;  /* 0x0000000000007941 */ /* 0x000fea0003800200 */
.L_x_134:
[----:B------:R-:W-:-:S04]  /*6c30*/  F2FP.BF16.F32.PACK_AB R0, RZ, R0 ;  /* 0x00000000ff00723e */ /* 0x000fc800000010ff */
[----:B------:R-:W-:Y:S01]  /*6c40*/  PRMT R19, R0, 0x7610, R19 ;  /* 0x0000761000137816 */ /* 0x000fe20000000013 */
[----:B------:R-:W-:Y:S06]  /*6c50*/  BRA `(.L_x_115) ;  /* 0x0000000000b47947 */ /* 0x000fec0003800000 */
.L_x_127:
[----:B------:R-:W-:-:S09]  /*6c60*/  UISETP.NE.AND UP0, UPT, UR4, 0x1c, UPT ;  /* 0x0000001c0400788c */ /* 0x000fd2000bf05270 */
[----:B------:R-:W-:Y:S05]  /*6c70*/  BRA.U !UP0, `(.L_x_138) ;  /* 0x00000001089c7547 */ /* 0x000fea000b800000 */
[----:B------:R-:W-:-:S09]  /*6c80*/  UISETP.NE.AND UP0, UPT, UR4, 0x1d, UPT ;  /* 0x0000001d0400788c */ /* 0x000fd2000bf05270 */
[----:B------:R-:W-:Y:S05]  /*6c90*/  BRA.U !UP0, `(.L_x_139) ;  /* 0x0000000108807547 */ /* 0x000fea000b800000 */
[----:B------:R-:W-:-:S09]  /*6ca0*/  UISETP.NE.AND UP0, UPT, UR4, 0x2c, UPT ;  /* 0x0000002c0400788c */ /* 0x000fd2000bf05270 */
[----:B------:R-:W-:Y:S05]  /*6cb0*/  BRA.U UP0, `(.L_x_114) ;  /* 0x0000000100307547 */ /* 0x000fea000b800000 */
        /* <DEDUP_REMOVED lines=8> */
.L_x_141:
[----:B------:R-:W-:Y:S05]  /*6d40*/  BSYNC.RECONVERGENT B0 ;  /* 0x0000000000007941 */ /* 0x000fea0003800200 */
.L_x_140:
[----:B------:R-:W-:-:S04]  /*6d50*/  F2FP.BF16.F32.PACK_AB R0, RZ, R0 ;  /* 0x00000000ff00723e */ /* 0x000fc800000010ff */
[----:B------:R-:W-:Y:S01]  /*6d60*/  PRMT R19, R0, 0x7610, R19 ;  /* 0x0000761000137816 */ /* 0x000fe20000000013 */
[----:B------:R-:W-:Y:S06]  /*6d70*/  BRA `(.L_x_115) ;  /* 0x00000000006c7947 */ /* 0x000fec0003800000 */
.L_x_114:
        /* <DEDUP_REMOVED lines=16> */
.L_x_142:
[----:B------:R-:W-:Y:S01]  /*6e80*/  PRMT R19, RZ, 0x7610, R19 ;  /* 0x00007610ff137816 */ /* 0x000fe20000000013 */
[----:B------:R-:W-:Y:S06]  /*6e90*/  BRA `(.L_x_115) ;  /* 0x0000000000247947 */ /* 0x000fec0003800000 */
.L_x_139:
[----:B------:R-:W2:Y:S02]  /*6ea0*/  LDG.E.64 R2, desc[UR36][R2.64] ;  /* 0x0000002402027981 */ /* 0x000ea4000c1e1b00 */
[----:B--2---:R-:W0:Y:S02]  /*6eb0*/  I2F.U64 R0, R2 ;  /* 0x0000000200007312 */ /* 0x004e240000301000 */
[----:B0-----:R-:W-:-:S04]  /*6ec0*/  F2FP.BF16.F32.PACK_AB R0, RZ, R0 ;  /* 0x00000000ff00723e */ /* 0x001fc800000010ff */
[----:B------:R-:W-:Y:S01]  /*6ed0*/  PRMT R19, R0, 0x7610, R19 ;  /* 0x0000761000137816 */ /* 0x000fe20000000013 */
[----:B------:R-:W-:Y:S06]  /*6ee0*/  BRA `(.L_x_115) ;  /* 0x0000000000107947 */ /* 0x000fec0003800000 */
.L_x_138:
[----:B------:R-:W2:Y:S02]  /*6ef0*/  LDG.E R2, desc[UR36][R2.64] ;  /* 0x0000002402027981 */ /* 0x000ea4000c1e1900 */
[----:B--2---:R-:W-:-:S04]  /*6f00*/  I2FP.F32.U32 R0, R2 ;  /* 0x0000000200007245 */ /* 0x004fc80000201000 */
[----:B------:R-:W-:-:S04]  /*6f10*/  F2FP.BF16.F32.PACK_AB R0, RZ, R0 ;  /* 0x00000000ff00723e */ /* 0x000fc800000010ff */
[----:B------:R-:W-:-:S07]  /*6f20*/  PRMT R19, R0, 0x7610, R19 ;  /* 0x0000761000137816 */ /* 0x000fce0000000013 */
.L_x_115:
[----:B------:R-:W0:Y:S01]  /*6f30*/  LDCU.64 UR6, c[0x0][0x5f8] ;  /* 0x0000bf00ff0677ac */ /* 0x000e220008000a00 */
[----:B------:R-:W-:-:S04]  /*6f40*/  UPRMT UR4, UR40, 0x7772, URZ ;  /* 0x0000777228047896 */ /* 0x000fc800080000ff */
[----:B------:R-:W-:Y:S01]  /*6f50*/  UISETP.GT.AND UP0, UPT, UR4, 0x9, UPT ;  /* 0x000000090400788c */ /* 0x000fe2000bf04270 */
[----:B0-----:R-:W-:-:S04]  /*6f60*/  IADD3 R2, P0, PT, R18, UR6, RZ ;  /* 0x0000000612027c10 */ /* 0x001fc8000ff1e0ff */
[----:B------:R-:W-:-:S04]  /*6f70*/  IADD3.X R3, PT, PT, RZ, UR7, RZ, P0, !PT ;  /* 0x00000007ff037c10 */ /* 0x000fc800087fe4ff */
        /* <DEDUP_REMOVED lines=13> */
.L_x_146:
[----:B------:R-:W2:Y:S02]  /*7050*/  LDG.E.U8 R2, desc[UR36][R2.64] ;  /* 0x0000002402027981 */ /* 0x000ea4000c1e1100 */
[----:B--2---:R-:W-:-:S04]  /*7060*/  I2FP.F32.U32 R0, R2 ;  /* 0x0000000200007245 */ /* 0x004fc80000201000 */
[----:B------:R-:W-:Y:S01]  /*7070*/  F2FP.BF16.F32.PACK_AB R0, RZ, R0 ;  /* 0x00000000ff00723e */ /* 0x000fe200000010ff */
[----:B------:R-:W-:Y:S06]  /*7080*/  BRA `(.L_x_148) ;  /* 0x0000000c00a47947 */ /* 0x000fec0003800000 */
.L_x_145:
        /* <DEDUP_REMOVED lines=10> */
.L_x_150:
[----:B------:R-:W2:Y:S02]  /*7130*/  LDG.E R2, desc[UR36][R2.64] ;  /* 0x0000002402027981 */ /* 0x000ea4000c1e1900 */
[----:B--2---:R-:W-:-:S04]  /*7140*/  I2FP.F32.S32 R0, R2 ;  /* 0x0000000200007245 */ /* 0x004fc80000201400 */
[----:B------:R-:W-:Y:S01]  /*7150*/  F2FP.BF16.F32.PACK_AB R0, RZ, R0 ;  /* 0x00000000ff00723e */ /* 0x000fe200000010ff */
[----:B------:R-:W-:Y:S06]  /*7160*/  BRA `(.L_x_148) ;  /* 0x0000000c006c7947 */ /* 0x000fec0003800000 */
.L_x_149:
[----:B------:R-:W2:Y:S02]  /*7170*/  LDG.E.U16 R2, desc[UR36][R2.64] ;  /* 0x0000002402027981 */ /* 0x000ea4000c1e1500 */
[----:B--2---:R-:W0:Y:S02]  /*7180*/  I2F.S16 R0, R2 ;  /* 0x0000000200007306 */ /* 0x004e240000101400 */
[----:B0-----:R-:W-:Y:S01]  /*7190*/  F2FP.BF16.F32.PACK_AB R0, RZ, R0 ;  /* 0x00000000ff00723e */ /* 0x001fe200000010ff */
[----:B------:R-:W-:Y:S06]  /*71a0*/  BRA `(.L_x_148) ;  /* 0x0000000c005c7947 */ /* 0x000fec0003800000 */
.L_x_144:
        /* <DEDUP_REMOVED lines=9> */
.L_x_152:
[----:B------:R-:W2:Y:S02]  /*7240*/  LDG.E.U16 R0, desc[UR36][R2.64] ;  /* 0x0000002402007981 */ /* 0x000ea4000c1e1500 */
[----:B--2---:R-:W-:-:S05]  /*7250*/  HADD2.F32 R0, -RZ, R0.H0_H0 ;  /* 0x20000000ff007230 */ /* 0x004fca0000004100 */
[----:B------:R-:W-:Y:S01]  /*7260*/  F2FP.BF16.F32.PACK_AB R0, RZ, R0 ;  /* 0x00000000ff00723e */ /* 0x000fe200000010ff */
[----:B------:R-:W-:Y:S06]  /*7270*/  BRA `(.L_x_148) ;  /* 0x0000000c00287947 */ /* 0x000fec0003800000 */
.L_x_151:
        /* <DEDUP_REMOVED lines=9> */
.L_x_154:
[----:B------:R-:W2:Y:S02]  /*7310*/  LDG.E.U16 R2, desc[UR36][R2.64] ;  /* 0x0000002402027981 */ /* 0x000ea4000c1e1500 */
[----:B--2---:R-:W-:-:S05]  /*7320*/  HADD2.F32 R0, -RZ, R2.H0_H0 ;  /* 0x20000002ff007230 */ /* 0x004fca0000004100 */
[----:B------:R-:W-:Y:S01]  /*7330*/  F2FP.BF16.F32.PACK_AB R0, RZ, R0 ;  /* 0x00000000ff00723e */ /* 0x000fe200000010ff */
[----:B------:R-:W-:Y:S06]  /*7340*/  BRA `(.L_x_148) ;  /* 0x0000000800f47947 */ /* 0x000fec0003800000 */
.L_x_153:
        /* <DEDUP_REMOVED lines=12> */
.L_x_143:
        /* <DEDUP_REMOVED lines=13> */
.L_x_157:
        /* <DEDUP_REMOVED lines=12> */
.L_x_156:
        /* <DEDUP_REMOVED lines=16> */
[C---:B------:R-:W-:Y:S02]  /*76a0*/  SHF.L.U32 R6, R4.reuse, R5, RZ ;  /* 0x0000000504067219 */ /* 0x040fe400000006ff */
[----:B------:R-:W-:Y:S02]  /*76b0*/  IADD3 R5, PT, PT, R4, 0x1000000, RZ ;  /* 0x0100000004057810 */ /* 0x000fe40007ffe0ff */
        /* <DEDUP_REMOVED lines=9> */
.L_x_159:
[----:B------:R-:W2:Y:S02]  /*7750*/  LDG.E.U8 R2, desc[UR36][R2.64] ;  /* 0x0000002402027981 */ /* 0x000ea4000c1e1100 */
[C---:B--2---:R-:W-:Y:S02]  /*7760*/  IMAD.SHL.U32 R0, R2.reuse, 0x2000000, RZ ;  /* 0x0200000002007824 */ /* 0x044fe400078e00ff */
        /* <DEDUP_REMOVED lines=9> */
[----:B------:R-:W-:Y:S01]  /*7800*/  F2FP.BF16.F32.PACK_AB R0, RZ, R0 ;  /* 0x00000000ff00723e */ /* 0x000fe200000010ff */
[----:B------:R-:W-:Y:S06]  /*7810*/  BRA `(.L_x_148) ;  /* 0x0000000400c07947 */ /* 0x000fec0003800000 */
.L_x_158:
[----:B------:R0:W5:Y:S01]  /*7820*/  LDG.E.U16 R0, desc[UR36][R2.64] ;  /* 0x0000002402007981 */ /* 0x000162000c1e1500 */
[----:B------:R-:W-:Y:S05]  /*7830*/  BRA `(.L_x_148) ;  /* 0x0000000400b87947 */ /* 0x000fea0003800000 */
.L_x_155:
        /* <DEDUP_REMOVED lines=12> */
.L_x_162:
        /* <DEDUP_REMOVED lines=11> */
[----:B------:R-:W-:-:S04]  /*79b0*/  SHF.R.U32.HI R0, RZ, 0x7, R3 ;  /* 0x00000007ff007819 */ /* 0x000fc80000011603 */
[----:B------:R-:W-:Y:S02]  /*79c0*/  SHF.L.U32 R7, R0, 0x1f, RZ ;  /* 0x0000001f00077819 */ /* 0x000fe400000006ff */
        /* <DEDUP_REMOVED lines=8> */
.L_x_166:
[----:B------:R-:W-:Y:S05]  /*7a50*/  BSYNC.RECONVERGENT B1 ;  /* 0x0000000000017941 */ /* 0x000fea0003800200 */
.L_x_165:
[----:B------:R-:W-:Y:S01]  /*7a60*/  IMAD.SHL.U32 R0, R0, 0x100000, RZ ;  /* 0x0010000000007824 */ /* 0x000fe200078e00ff */
[----:B------:R-:W-:-:S04]  /*7a70*/  LEA R2, R2, 0x3b800000, 0x17 ;  /* 0x3b80000002027811 */ /* 0x000fc800078eb8ff */
[----:B------:R-:W-:-:S07]  /*7a80*/  LOP3.LUT R0, R2, R0, R7, 0xfe, !PT ;  /* 0x0000000002007212 */ /* 0x000fce00078efe07 */
.L_x_164:
[----:B------:R-:W-:Y:S05]  /*7a90*/  BSYNC.RECONVERGENT B0 ;  /* 0x0000000000007941 */ /* 0x000fea0003800200 */
.L_x_163:
[----:B------:R-:W-:Y:S01]  /*7aa0*/  F2FP.BF16.F32.PACK_AB R0, RZ, R0 ;  /* 0x00000000ff00723e */ /* 0x000fe200000010ff */
[----:B------:R-:W-:Y:S06]  /*7ab0*/  BRA `(.L_x_148) ;  /* 0x0000000400187947 */ /* 0x000fec0003800000 */
.L_x_161:
        /* <DEDUP_REMOVED lines=17> */
[----:B------:R-:W-:Y:S02]  /*7bd0*/  IADD3 R5, PT, PT, R3, -0x1d, RZ ;  /* 0xffffffe303057810 */ /* 0x000fe40007ffe0ff */
[----:B------:R-:W-:Y:S02]  /*7be0*/  IADD3 R2, PT, PT, R2, 0x1e, -R3 ;  /* 0x0000001e02027810 */ /* 0x000fe40007ffe803 */
[----:B------:R-:W-:-:S04]  /*7bf0*/  SHF.L.U32 R5, R0, R5, RZ ;  /* 0x0000000500057219 */ /* 0x000fc800000006ff */
[----:B------:R-:W-:-:S07]  /*7c00*/  LOP3.LUT R0, R5, 0x3, RZ, 0xc0, !PT ;  /* 0x0000000305007812 */ /* 0x000fce00078ec0ff */
.L_x_170:
[----:B------:R-:W-:Y:S05]  /*7c10*/  BSYNC.RECONVERGENT B1 ;  /* 0x0000000000017941 */ /* 0x000fea0003800200 */
.L_x_169:
[----:B------:R-:W-:Y:S01]  /*7c20*/  IMAD.SHL.U32 R0, R0, 0x200000, RZ ;  /* 0x0020000000007824 */ /* 0x000fe200078e00ff */
[----:B------:R-:W-:-:S04]  /*7c30*/  LEA R2, R2, 0x37800000, 0x17 ;  /* 0x3780000002027811 */ /* 0x000fc800078eb8ff */
[----:B------:R-:W-:-:S07]  /*7c40*/  LOP3.LUT R0, R2, R0, R7, 0xfe, !PT ;  /* 0x0000000002007212 */ /* 0x000fce00078efe07 */
.L_x_168:
[----:B------:R-:W-:Y:S05]  /*7c50*/  BSYNC.RECONVERGENT B0 ;  /* 0x0000000000007941 */ /* 0x000fea0003800200 */
.L_x_167:
[----:B------:R-:W-:Y:S01]  /*7c60*/  F2FP.BF16.F32.PACK_AB R0, RZ, R0 ;  /* 0x00000000ff00723e */ /* 0x000fe200000010ff */
[----:B------:R-:W-:Y:S06]  /*7c70*/  BRA `(.L_x_148) ;  /* 0x0000000000a87947 */ /* 0x000fec0003800000 */
.L_x_160:
        /* <DEDUP_REMOVED lines=14> */
.L_x_174:
[----:B------:R-:W-:Y:S05]  /*7d60*/  BSYNC.RECONVERGENT B0 ;  /* 0x0000000000007941 */ /* 0x000fea0003800200 */
.L_x_173:
[----:B------:R-:W-:Y:S01]  /*7d70*/  F2FP.BF16.F32.PACK_AB R0, RZ, R0 ;  /* 0x00000000ff00723e */ /* 0x000fe200000010ff */
[----:B------:R-:W-:Y:S06]  /*7d80*/  BRA `(.L_x_148) ;  /* 0x0000000000647947 */ /* 0x000fec0003800000 */
.L_x_147:
        /* <DEDUP_REMOVED lines=16> */
.L_x_175:
[----:B------:R-:W-:Y:S01]  /*7e90*/  PRMT R0, RZ, 0x7610, R0 ;  /* 0x00007610ff007816 */ /* 0x000fe20000000000 */
[----:B------:R-:W-:Y:S06]  /*7ea0*/  BRA `(.L_x_148) ;  /* 0x00000000001c7947 */ /* 0x000fec0003800000 */
.L_x_172:
[----:B------:R-:W2:Y:S02]  /*7eb0*/  LDG.E.64 R2, desc[UR36][R2.64] ;  /* 0x0000002402027981 */ /* 0x000ea4000c1e1b00 */
[----:B--2---:R-:W0:Y:S02]  /*7ec0*/  I2F.U64 R0, R2 ;  /* 0x0000000200007312 */ /* 0x004e240000301000 */
[----:B0-----:R-:W-:Y:S01]  /*7ed0*/  F2FP.BF16.F32.PACK_AB R0, RZ, R0 ;  /* 0x00000000ff00723e */ /* 0x001fe200000010ff */
[----:B------:R-:W-:Y:S06]  /*7ee0*/  BRA `(.L_x_148) ;  /* 0x00000000000c7947 */ /* 0x000fec0003800000 */
.L_x_171:
[----:B------:R-:W2:Y:S02]  /*7ef0*/  LDG.E R2, desc[UR36][R2.64] ;  /* 0x0000002402027981 */ /* 0x000ea4000c1e1900 */
[----:B--2---:R-:W-:-:S04]  /*7f00*/  I2FP.F32.U32 R0, R2 ;  /* 0x0000000200007245 */ /* 0x004fc80000201000 */
[----:B------:R-:W-:-:S07]  /*7f10*/  F2FP.BF16.F32.PACK_AB R0, RZ, R0 ;  /* 0x00000000ff00723e */ /* 0x000fce00000010ff */
.L_x_148:
[----:B-----5:R-:W-:Y:S01]  /*7f20*/  IMAD.U32 R19, R19, 0x10000, RZ ;  /* 0x0001000013137824 */ /* 0x020fe200078e00ff */
[----:B------:R-:W0:Y:S01]  /*7f30*/  LDCU.64 UR4, c[0x0][0x5e8] ;  /* 0x0000bd00ff0477ac */ /* 0x000e220008000a00 */
[----:B------:R-:W-:Y:S02]  /*7f40*/  IMAD.U32 R0, R0, 0x10000, RZ ;  /* 0x0001000000007824 */ /* 0x000fe400078e00ff */
[----:B------:R-:W-:Y:S01]  /*7f50*/  FMUL.FTZ R19, R19, 0.16666667163372039795 ;  /* 0x3e2aaaab13137820 */ /* 0x000fe20000410000 */
[----:B------:R-:W-:Y:S02]  /*7f60*/  ULOP3.LUT UR6, UR40, 0xff, URZ, 0xc0, !UPT ;  /* 0x000000ff28067892 */ /* 0x000fe4000f8ec0ff */
[----:B------:R-:W-:Y:S02]  /*7f70*/  FSETP.GEU.FTZ.AND P0, PT, |R0|, 3, PT ;  /* 0x404000000000780b */ /* 0x000fe40003f1e200 */
[----:B------:R-:W-:Y:S02]  /*7f80*/  UISETP.GT.AND UP0, UPT, UR6, 0x9, UPT ;  /* 0x000000090600788c */ /* 0x000fe4000bf04270 */
[----:B------:R-:W-:-:S06]  /*7f90*/  FSEL R19, R19, RZ, !P0 ;  /* 0x000000ff13137208 */ /* 0x000fcc0004000000 */
        /* <DEDUP_REMOVED lines=16> */
.L_x_179:
[----:B-1----:R-:W-:-:S06]  /*80a0*/  SHF.L.U32 R5, R19, 0x10, RZ ;  /* 0x0000001013057819 */ /* 0x002fcc00000006ff */
[----:B------:R-:W0:Y:S02]  /*80b0*/  F2I.S64.TRUNC R4, R5 ;  /* 0x0000000500047311 */ /* 0x000e24000020d900 */
[----:B0-----:R0:W-:Y:S01]  /*80c0*/  STG.E.U8 desc[UR36][R2.64], R4 ;  /* 0x0000000402007986 */ /* 0x0011e2000c101124 */
[----:B------:R-:W-:Y:S05]  /*80d0*/  BRA `(.L_x_181) ;  /* 0x0000000c006c7947 */ /* 0x000fea0003800000 */
.L_x_178:
        /* <DEDUP_REMOVED lines=10> */
.L_x_183:
[----:B-1----:R-:W-:-:S06]  /*8180*/  IMAD.U32 R19, R19, 0x10000, RZ ;  /* 0x0001000013137824 */ /* 0x002fcc00078e00ff */
[----:B------:R-:W0:Y:S02]  /*8190*/  F2I.FTZ.TRUNC.NTZ R19, R19 ;  /* 0x0000001300137305 */ /* 0x000e24000021f100 */
[----:B0-----:R0:W-:Y:S01]  /*81a0*/  STG.E desc[UR36][R2.64], R19 ;  /* 0x0000001302007986 */ /* 0x0011e2000c101924 */
[----:B------:R-:W-:Y:S05]  /*81b0*/  BRA `(.L_x_181) ;  /* 0x0000000c00347947 */ /* 0x000fea0003800000 */
.L_x_182:
[----:B-1----:R-:W-:-:S06]  /*81c0*/  IMAD.U32 R19, R19, 0x10000, RZ ;  /* 0x0001000013137824 */ /* 0x002fcc00078e00ff */
[----:B------:R-:W0:Y:S02]  /*81d0*/  F2I.FTZ.TRUNC.NTZ R19, R19 ;  /* 0x0000001300137305 */ /* 0x000e24000021f100 */
[----:B0-----:R0:W-:Y:S01]  /*81e0*/  STG.E.U16 desc[UR36][R2.64], R19 ;  /* 0x0000001302007986 */ /* 0x0011e2000c101524 */
[----:B------:R-:W-:Y:S05]  /*81f0*/  BRA `(.L_x_181) ;  /* 0x0000000c00247947 */ /* 0x000fea0003800000 */
.L_x_177:
        /* <DEDUP_REMOVED lines=9> */
.L_x_185:
[----:B-1----:R-:W-:-:S05]  /*8290*/  IMAD.U32 R0, R19, 0x10000, RZ ;  /* 0x0001000013007824 */ /* 0x002fca00078e00ff */
[----:B------:R-:W-:-:S05]  /*82a0*/  F2FP.F16.F32.PACK_AB R0, RZ, R0 ;  /* 0x00000000ff00723e */ /* 0x000fca00000000ff */
[----:B------:R0:W-:Y:S01]  /*82b0*/  STG.E.U16 desc[UR36][R2.64], R0 ;  /* 0x0000000002007986 */ /* 0x0001e2000c101524 */
[----:B------:R-:W-:Y:S05]  /*82c0*/  BRA `(.L_x_181) ;  /* 0x0000000800f07947 */ /* 0x000fea0003800000 */
.L_x_184:
[----:B------:R-:W-:-:S09]  /*82d0*/  UISETP.NE.AND UP0, UPT, UR6, 0x7, UPT ;  /* 0x000000070600788c */ /* 0x000fd2000bf05270 */
[----:B------:R-:W-:Y:S05]  /*82e0*/  BRA.U !UP0, `(.L_x_186) ;  /* 0x0000000108347547 */ /* 0x000fea000b800000 */
[----:B------:R-:W-:-:S09]  /*82f0*/  UISETP.NE.AND UP0, UPT, UR6, 0x8, UPT ;  /* 0x000000080600788c */ /* 0x000fd2000bf05270 */
[----:B------:R-:W-:Y:S05]  /*8300*/  BRA.U !UP0, `(.L_x_187) ;  /* 0x0000000108187547 */ /* 0x000fea000b800000 */
[----:B------:R-:W-:-:S09]  /*8310*/  UISETP.NE.AND UP0, UPT, UR6, 0x9, UPT ;  /* 0x000000090600788c */ /* 0x000fd2000bf05270 */
[----:B------:R-:W-:Y:S05]  /*8320*/  BRA.U UP0, `(.L_x_180) ;  /* 0x0000000500fc7547 */ /* 0x000fea000b800000 */
[----:B-1----:R-:W-:Y:S01]  /*8330*/  SHF.L.U32 R4, R19, 0x10, RZ ;  /* 0x0000001013047819 */ /* 0x002fe200000006ff */
[----:B------:R-:W-:-:S05]  /*8340*/  IMAD.MOV.U32 R5, RZ, RZ, RZ ;  /* 0x000000ffff057224 */ /* 0x000fca00078e00ff */
[----:B------:R0:W-:Y:S01]  /*8350*/  STG.E.64 desc[UR36][R2.64], R4 ;  /* 0x0000000402007986 */ /* 0x0001e2000c101b24 */
[----:B------:R-:W-:Y:S05]  /*8360*/  BRA `(.L_x_181) ;  /* 0x0000000800c87947 */ /* 0x000fea0003800000 */
.L_x_187:
[----:B-1----:R-:W-:-:S05]  /*8370*/  IMAD.U32 R19, R19, 0x10000, RZ ;  /* 0x0001000013137824 */ /* 0x002fca00078e00ff */
[----:B------:R-:W-:-:S04]  /*8380*/  F2FP.F16.F32.PACK_AB R5, RZ, R19 ;  /* 0x00000013ff05723e */ /* 0x000fc800000000ff */
[----:B------:R-:W-:-:S05]  /*8390*/  PRMT R5, R5, 0x5410, RZ ;  /* 0x0000541005057816 */ /* 0x000fca00000000ff */
[----:B------:R0:W-:Y:S01]  /*83a0*/  STG.E desc[UR36][R2.64], R5 ;  /* 0x0000000502007986 */ /* 0x0001e2000c101924 */
[----:B------:R-:W-:Y:S05]  /*83b0*/  BRA `(.L_x_181) ;  /* 0x0000000800b47947 */ /* 0x000fea0003800000 */
.L_x_186:
[----:B-1----:R-:W-:-:S04]  /*83c0*/  IMAD.U32 R4, R19, 0x10000, RZ ;  /* 0x0001000013047824 */ /* 0x002fc800078e00ff */
[----:B------:R-:W-:-:S06]  /*83d0*/  FMUL.FTZ R4, R4, 1 ;  /* 0x3f80000004047820 */ /* 0x000fcc0000410000 */
[----:B------:R-:W0:Y:S02]  /*83e0*/  F2F.F64.F32 R4, R4 ;  /* 0x0000000400047310 */ /* 0x000e240000201800 */
[----:B0-----:R0:W-:Y:S01]  /*83f0*/  STG.E.64 desc[UR36][R2.64], R4 ;  /* 0x0000000402007986 */ /* 0x0011e2000c101b24 */
[----:B------:R-:W-:Y:S05]  /*8400*/  BRA `(.L_x_181) ;  /* 0x0000000800a07947 */ /* 0x000fea0003800000 */
.L_x_176:
[----:B------:R-:W-:-:S09]  /*8410*/  UISETP.GT.AND UP0, UPT, UR6, 0x18, UPT ;  /* 0x000000180600788c */ /* 0x000fd2000bf04270 */
[----:B------:R-:W-:Y:S05]  /*8420*/  BRA.U !UP0, `(.L_x_188) ;  /* 0x0000000508607547 */ /* 0x000fea000b800000 */
        /* <DEDUP_REMOVED lines=12> */
.L_x_191:
[----:B-1----:R-:W-:Y:S01]  /*84f0*/  IMAD.U32 R5, R19, 0x10000, RZ ;  /* 0x0001000013057824 */ /* 0x002fe200078e00ff */
[----:B------:R-:W-:Y:S01]  /*8500*/  BSSY.RECONVERGENT B0, `(.L_x_192) ;  /* 0x0000013000007945 */ /* 0x000fe20003800200 */
[----:B------:R-:W-:-:S03]  /*8510*/  MOV R0, 0x80 ;  /* 0x0000008000007802 */ /* 0x000fc60000000f00 */
[----:B------:R-:W-:-:S04]  /*8520*/  LOP3.LUT R4, R5, 0x7fffffff, RZ, 0xc0, !PT ;  /* 0x7fffffff05047812 */ /* 0x000fc800078ec0ff */
[----:B------:R-:W-:-:S13]  /*8530*/  ISETP.GT.U32.AND P0, PT, R4, 0x437fffff, PT ;  /* 0x437fffff0400780c */ /* 0x000fda0003f04070 */
[----:B------:R-:W-:Y:S05]  /*8540*/  @P0 BRA `(.L_x_193) ;  /* 0x0000000000380947 */ /* 0x000fea0003800000 */
[----:B------:R-:W-:-:S13]  /*8550*/  ISETP.GE.U32.AND P0, PT, R4, 0x3c000000, PT ;  /* 0x3c0000000400780c */ /* 0x000fda0003f06070 */
[----:B------:R-:W-:-:S04]  /*8560*/  @P0 SHF.R.U32.HI R0, RZ, 0x14, R5 ;  /* 0x00000014ff000819 */ /* 0x000fc80000011605 */
[----:B------:R-:W-:-:S04]  /*8570*/  @P0 LOP3.LUT R0, R0, 0x1, RZ, 0xc0, !PT ;  /* 0x0000000100000812 */ /* 0x000fc800078ec0ff */
[----:B------:R-:W-:-:S04]  /*8580*/  @P0 IADD3 R0, PT, PT, R5, 0x487ffff, R0 ;  /* 0x0487ffff05000810 */ /* 0x000fc80007ffe000 */
[----:B------:R-:W-:-:S04]  /*8590*/  @P0 SHF.R.U32.HI R0, RZ, 0x14, R0 ;  /* 0x00000014ff000819 */ /* 0x000fc80000011600 */
[----:B------:R-:W-:Y:S01]  /*85a0*/  @P0 LOP3.LUT R0, R0, 0xff, RZ, 0xc0, !PT ;  /* 0x000000ff00000812 */ /* 0x000fe200078ec0ff */
[----:B------:R-:W-:Y:S06]  /*85b0*/  @P0 BRA `(.L_x_194) ;  /* 0x0000000000140947 */ /* 0x000fec0003800000 */
[----:B------:R-:W-:-:S05]  /*85c0*/  FADD.FTZ R0, R4, 8192 ;  /* 0x4600000004007421 */ /* 0x000fca0000010000 */
[----:B------:R-:W-:Y:S02]  /*85d0*/  LOP3.LUT P0, R4, R0, 0xff, RZ, 0xc0, !PT ;  /* 0x000000ff00047812 */ /* 0x000fe4000780c0ff */
[----:B------:R-:W-:-:S11]  /*85e0*/  PRMT R0, RZ, 0x7610, R0 ;  /* 0x00007610ff007816 */ /* 0x000fd60000000000 */
[----:B------:R-:W-:Y:S05]  /*85f0*/  @!P0 BRA `(.L_x_193) ;  /* 0x00000000000c8947 */ /* 0x000fea0003800000 */
[----:B------:R-:W-:-:S07]  /*8600*/  IMAD.MOV.U32 R0, RZ, RZ, R4 ;  /* 0x000000ffff007224 */ /* 0x000fce00078e0004 */
.L_x_194:
[----:B------:R-:W-:-:S04]  /*8610*/  SHF.R.U32.HI R5, RZ, 0x18, R5 ;  /* 0x00000018ff057819 */ /* 0x000fc80000011605 */
[----:B------:R-:W-:-:S07]  /*8620*/  LOP3.LUT R0, R0, 0x80, R5, 0xf8, !PT ;  /* 0x0000008000007812 */ /* 0x000fce00078ef805 */
.L_x_193:
[----:B------:R-:W-:Y:S05]  /*8630*/  BSYNC.RECONVERGENT B0 ;  /* 0x0000000000007941 */ /* 0x000fea0003800200 */
.L_x_192:
[----:B------:R3:W-:Y:S01]  /*8640*/  STG.E.U8 desc[UR36][R2.64], R0 ;  /* 0x0000000002007986 */ /* 0x0007e2000c101124 */
[----:B------:R-:W-:Y:S05]  /*8650*/  BRA `(.L_x_181) ;  /* 0x00000008000c7947 */ /* 0x000fea0003800000 */
.L_x_190:
[----:B-1----:R-:W-:Y:S01]  /*8660*/  IMAD.U32 R5, R19, 0x10000, RZ ;  /* 0x0001000013057824 */ /* 0x002fe200078e00ff */
[----:B------:R-:W-:Y:S01]  /*8670*/  BSSY.RECONVERGENT B0, `(.L_x_195) ;  /* 0x0000013000007945 */ /* 0x000fe20003800200 */
[----:B------:R-:W-:-:S03]  /*8680*/  IMAD.MOV.U32 R0, RZ, RZ, 0x80 ;  /* 0x00000080ff007424 */ /* 0x000fc600078e00ff */
        /* <DEDUP_REMOVED lines=15> */
.L_x_197:
[----:B------:R-:W-:-:S04]  /*8780*/  SHF.R.U32.HI R5, RZ, 0x18, R5 ;  /* 0x00000018ff057819 */ /* 0x000fc80000011605 */
[----:B------:R-:W-:-:S07]  /*8790*/  LOP3.LUT R0, R0, 0x80, R5, 0xf8, !PT ;  /* 0x0000008000007812 */ /* 0x000fce00078ef805 */
.L_x_196:
[----:B------:R-:W-:Y:S05]  /*87a0*/  BSYNC.RECONVERGENT B0 ;  /* 0x0000000000007941 */ /* 0x000fea0003800200 */
.L_x_195:
[----:B------:R0:W-:Y:S01]  /*87b0*/  STG.E.U8 desc[UR36][R2.64], R0 ;  /* 0x0000000002007986 */ /* 0x0001e2000c101124 */
[----:B------:R-:W-:Y:S05]  /*87c0*/  BRA `(.L_x_181) ;  /* 0x0000000400b07947 */ /* 0x000fea0003800000 */
.L_x_189:
[----:B------:R-:W-:-:S09]  /*87d0*/  UISETP.NE.AND UP0, UPT, UR6, 0x1c, UPT ;  /* 0x0000001c0600788c */ /* 0x000fd2000bf05270 */
[----:B------:R-:W-:Y:S05]  /*87e0*/  BRA.U !UP0, `(.L_x_198) ;  /* 0x0000000108607547 */ /* 0x000fea000b800000 */
[----:B------:R-:W-:-:S09]  /*87f0*/  UISETP.NE.AND UP0, UPT, UR6, 0x1d, UPT ;  /* 0x0000001d0600788c */ /* 0x000fd2000bf05270 */
[----:B------:R-:W-:Y:S05]  /*8800*/  BRA.U !UP0, `(.L_x_199) ;  /* 0x0000000108487547 */ /* 0x000fea000b800000 */
[----:B------:R-:W-:-:S09]  /*8810*/  UISETP.NE.AND UP0, UPT, UR6, 0x2c, UPT ;  /* 0x0000002c0600788c */ /* 0x000fd2000bf05270 */
[----:B------:R-:W-:Y:S05]  /*8820*/  BRA.U UP0, `(.L_x_180) ;  /* 0x0000000100bc7547 */ /* 0x000fea000b800000 */
[----:B-1----:R-:W-:Y:S02]  /*8830*/  IMAD.U32 R19, R19, 0x10000, RZ ;  /* 0x0001000013137824 */ /* 0x002fe400078e00ff */
[----:B------:R-:W-:-:S03]  /*8840*/  HFMA2 R5, -RZ, RZ, 0, 1.5199184417724609375e-05 ;  /* 0x000000ffff057431 */ /* 0x000fc600000001ff */
        /* <DEDUP_REMOVED lines=10> */
[----:B------:R-:W-:-:S04]  /*88f0*/  @!P0 IMAD.MOV R0, RZ, RZ, R6 ;  /* 0x000000ffff008224 */ /* 0x000fc800078e0206 */
[----:B------:R-:W-:-:S05]  /*8900*/  @P1 IMAD.MOV.U32 R5, RZ, RZ, R0 ;  /* 0x000000ffff051224 */ /* 0x000fca00078e0000 */
[----:B------:R2:W-:Y:S01]  /*8910*/  STG.E.U8 desc[UR36][R2.64], R5 ;  /* 0x0000000502007986 */ /* 0x0005e2000c101124 */
[----:B------:R-:W-:Y:S05]  /*8920*/  BRA `(.L_x_181) ;  /* 0x0000000400587947 */ /* 0x000fea0003800000 */
.L_x_199:
[----:B-1----:R-:W-:-:S06]  /*8930*/  IMAD.U32 R4, R19, 0x10000, RZ ;  /* 0x0001000013047824 */ /* 0x002fcc00078e00ff */
[----:B------:R-:W0:Y:S02]  /*8940*/  F2I.U64.TRUNC R4, R4 ;  /* 0x0000000400047311 */ /* 0x000e24000020d800 */
[----:B0-----:R1:W-:Y:S01]  /*8950*/  STG.E.64 desc[UR36][R2.64], R4 ;  /* 0x0000000402007986 */ /* 0x0013e2000c101b24 */
[----:B------:R-:W-:Y:S05]  /*8960*/  BRA `(.L_x_181) ;  /* 0x0000000400487947 */ /* 0x000fea0003800000 */
.L_x_198:
[----:B-1----:R-:W-:-:S06]  /*8970*/  IMAD.U32 R19, R19, 0x10000, RZ ;  /* 0x0001000013137824 */ /* 0x002fcc00078e00ff */
[----:B------:R-:W0:Y:S02]  /*8980*/  F2I.FTZ.U32.TRUNC.NTZ R19, R19 ;  /* 0x0000001300137305 */ /* 0x000e24000021f000 */
[----:B0-----:R0:W-:Y:S01]  /*8990*/  STG.E desc[UR36][R2.64], R19 ;  /* 0x0000001302007986 */ /* 0x0011e2000c101924 */
[----:B------:R-:W-:Y:S05]  /*89a0*/  BRA `(.L_x_181) ;  /* 0x0000000400387947 */ /* 0x000fea0003800000 */
.L_x_188:
[----:B------:R-:W-:-:S09]  /*89b0*/  UISETP.GT.AND UP0, UPT, UR6, 0xe, UPT ;  /* 0x0000000e0600788c */ /* 0x000fd2000bf04270 */
[----:B------:R-:W-:Y:S05]  /*89c0*/  BRA.U UP0, `(.L_x_200) ;  /* 0x00000001003c7547 */ /* 0x000fea000b800000 */
[----:B------:R-:W-:-:S09]  /*89d0*/  UISETP.NE.AND UP0, UPT, UR6, 0xa, UPT ;  /* 0x0000000a0600788c */ /* 0x000fd2000bf05270 */
[----:B------:R-:W-:Y:S05]  /*89e0*/  BRA.U !UP0, `(.L_x_201) ;  /* 0x00000001081c7547 */ /* 0x000fea000b800000 */
[----:B------:R-:W-:-:S09]  /*89f0*/  UISETP.NE.AND UP0, UPT, UR6, 0xb, UPT ;  /* 0x0000000b0600788c */ /* 0x000fd2000bf05270 */
[----:B------:R-:W-:Y:S05]  /*8a00*/  BRA.U UP0, `(.L_x_180) ;  /* 0x0000000100447547 */ /* 0x000fea000b800000 */
[----:B-1----:R-:W-:-:S04]  /*8a10*/  SHF.L.U32 R19, R19, 0x10, RZ ;  /* 0x0000001013137819 */ /* 0x002fc800000006ff */
[----:B------:R-:W-:-:S04]  /*8a20*/  FSETP.NEU.FTZ.AND P0, PT, R19, RZ, PT ;  /* 0x000000ff1300720b */ /* 0x000fc80003f1d000 */
[----:B------:R-:W-:-:S05]  /*8a30*/  SEL R5, RZ, 0x1, !P0 ;  /* 0x00000001ff057807 */ /* 0x000fca0004000000 */
[----:B------:R0:W-:Y:S01]  /*8a40*/  STG.E.U8 desc[UR36][R2.64], R5 ;  /* 0x0000000502007986 */ /* 0x0001e2000c101124 */
[----:B------:R-:W-:Y:S05]  /*8a50*/  BRA `(.L_x_181) ;  /* 0x00000004000c7947 */ /* 0x000fea0003800000 */
.L_x_201:
[----:B-1----:R-:W-:Y:S01]  /*8a60*/  IMAD.U32 R19, R19, 0x10000, RZ ;  /* 0x0001000013137824 */ /* 0x002fe200078e00ff */
[----:B------:R-:W-:-:S03]  /*8a70*/  CS2R R6, SRZ ;  /* 0x0000000000067805 */ /* 0x000fc6000001ff00 */
[----:B------:R-:W-:-:S06]  /*8a80*/  FMUL.FTZ R4, R19, 1 ;  /* 0x3f80000013047820 */ /* 0x000fcc0000410000 */
[----:B------:R-:W0:Y:S02]  /*8a90*/  F2F.F64.F32 R4, R4 ;  /* 0x0000000400047310 */ /* 0x000e240000201800 */
[----:B0-----:R0:W-:Y:S01]  /*8aa0*/  STG.E.128 desc[UR36][R2.64], R4 ;  /* 0x0000000402007986 */ /* 0x0011e2000c101d24 */
[----:B------:R-:W-:Y:S05]  /*8ab0*/  BRA `(.L_x_181) ;  /* 0x0000000000f47947 */ /* 0x000fea0003800000 */
.L_x_200:
[----:B------:R-:W-:-:S09]  /*8ac0*/  UISETP.NE.AND UP0, UPT, UR6, 0xf, UPT ;  /* 0x0000000f0600788c */ /* 0x000fd2000bf05270 */
[----:B------:R-:W-:Y:S05]  /*8ad0*/  BRA.U !UP0, `(.L_x_202) ;  /* 0x0000000108e87547 */ /* 0x000fea000b800000 */
[----:B------:R-:W-:-:S09]  /*8ae0*/  UISETP.NE.AND UP0, UPT, UR6, 0x17, UPT ;  /* 0x000000170600788c */ /* 0x000fd2000bf05270 */
[----:B------:R-:W-:Y:S05]  /*8af0*/  BRA.U !UP0, `(.L_x_203) ;  /* 0x0000000108907547 */ /* 0x000fea000b800000 */
[----:B------:R-:W-:-:S09]  /*8b00*/  UISETP.NE.AND UP0, UPT, UR6, 0x18, UPT ;  /* 0x000000180600788c */ /* 0x000fd2000bf05270 */
[----:B------:R-:W-:Y:S05]  /*8b10*/  BRA.U !UP0, `(.L_x_204) ;  /* 0x0000000108447547 */ /* 0x000fea000b800000 */
.L_x_180:
[----:B------:R-:W-:Y:S01]  /*8b20*/  MOV R0, 0x0 ;  /* 0x0000000000007802 */ /* 0x000fe20000000f00 */
[----:B------:R-:W0:Y:S01]  /*8b30*/  LDCU.64 UR4, c[0x4][0x128] ;  /* 0x01002500ff0477ac */ /* 0x000e220008000a00 */
[----:B------:R-:W-:Y:S02]  /*8b40*/  IMAD.MOV.U32 R8, RZ, RZ, 0x65 ;  /* 0x00000065ff087424 */ /* 0x000fe400078e00ff */
[----:B------:R2:W3:Y:S01]  /*8b50*/  LDC.64 R2, c[0x4][R0] ;  /* 0x0100000000027b82 */ /* 0x0004e20000000a00 */
[----:B------:R-:W4:Y:S01]  /*8b60*/  LDCU.64 UR6, c[0x4][0x130] ;  /* 0x01002600ff0677ac */ /* 0x000f220008000a00 */
[----:B------:R-:W-:Y:S02]  /*8b70*/  IMAD.MOV.U32 R12, RZ, RZ, 0x1 ;  /* 0x00000001ff0c7424 */ /* 0x000fe400078e00ff */
[----:B------:R-:W-:Y:S01]  /*8b80*/  IMAD.MOV.U32 R13, RZ, RZ, RZ ;  /* 0x000000ffff0d7224 */ /* 0x000fe200078e00ff */
[----:B------:R-:W5:Y:S01]  /*8b90*/  LDCU.64 UR8, c[0x4][0x40] ;  /* 0x01000800ff0877ac */ /* 0x000f620008000a00 */
[----:B0-----:R-:W-:-:S02]  /*8ba0*/  IMAD.U32 R4, RZ, RZ, UR4 ;  /* 0x00000004ff047e24 */ /* 0x001fc4000f8e00ff */
[----:B------:R-:W-:Y:S02]  /*8bb0*/  IMAD.U32 R5, RZ, RZ, UR5 ;  /* 0x00000005ff057e24 */ /* 0x000fe4000f8e00ff */
[----:B----4-:R-:W-:Y:S02]  /*8bc0*/  IMAD.U32 R6, RZ, RZ, UR6 ;  /* 0x00000006ff067e24 */ /* 0x010fe4000f8e00ff */
[----:B------:R-:W-:Y:S01]  /*8bd0*/  IMAD.U32 R7, RZ, RZ, UR7 ;  /* 0x00000007ff077e24 */ /* 0x000fe2000f8e00ff */
[----:B-----5:R-:W-:Y:S01]  /*8be0*/  MOV R10, UR8 ;  /* 0x00000008000a7c02 */ /* 0x020fe20008000f00 */
[----:B--2---:R-:W-:-:S07]  /*8bf0*/  IMAD.U32 R11, RZ, RZ, UR9 ;  /* 0x00000009ff0b7e24 */ /* 0x004fce000f8e00ff */
[----:B------:R-:W-:-:S07]  /*8c00*/  LEPC R20, `(.L_x_205) ;  /* 0x000000001014794e */ /* 0x000fce0000000000 */
[----:B-1-3--:R-:W-:Y:S05]  /*8c10*/  CALL.ABS.NOINC R2 ;  /* 0x0000000002007343 */ /* 0x00afea0003c00000 */
.L_x_205:
[----:B------:R-:W-:Y:S05]  /*8c20*/  BRA `(.L_x_181) ;  /* 0x0000000000987947 */ /* 0x000fea0003800000 */
.L_x_204:
[----:B-1----:R-:W-:Y:S01]  /*8c30*/  IMAD.U32 R19, R19, 0x10000, RZ ;  /* 0x0001000013137824 */ /* 0x002fe200078e00ff */
[----:B------:R-:W-:Y:S01]  /*8c40*/  BSSY.RECONVERGENT B0, `(.L_x_206) ;  /* 0x000000c000007945 */ /* 0x000fe20003800200 */
[----:B------:R-:W-:-:S03]  /*8c50*/  HFMA2 R0, -RZ, RZ, 0, 7.569789886474609375e-06 ;  /* 0x0000007fff007431 */ /* 0x000fc600000001ff */
[----:B------:R-:W-:Y:S02]  /*8c60*/  LOP3.LUT R4, R19, 0x7fffffff, RZ, 0xc0, !PT ;  /* 0x7fffffff13047812 */ /* 0x000fe400078ec0ff */
[----:B------:R-:W-:Y:S02]  /*8c70*/  SHF.R.U32.HI R5, RZ, 0x18, R19 ;  /* 0x00000018ff057819 */ /* 0x000fe40000011613 */
[----:B------:R-:W-:-:S13]  /*8c80*/  ISETP.GT.U32.AND P0, PT, R4, 0x43efffff, PT ;  /* 0x43efffff0400780c */ /* 0x000fda0003f04070 */
[----:B------:R-:W-:Y:S05]  /*8c90*/  @P0 BRA `(.L_x_207) ;  /* 0x0000000000180947 */ /* 0x000fea0003800000 */
[----:B------:R-:W-:-:S13]  /*8ca0*/  ISETP.GE.U32.AND P0, PT, R4, 0x3c800000, PT ;  /* 0x3c8000000400780c */ /* 0x000fda0003f06070 */
[----:B------:R-:W-:-:S04]  /*8cb0*/  @P0 SHF.R.U32.HI R0, RZ, 0x14, R19 ;  /* 0x00000014ff000819 */ /* 0x000fc80000011613 */
[----:B------:R-:W-:-:S04]  /*8cc0*/  @P0 LOP3.LUT R0, R0, 0x1, RZ, 0xc0, !PT ;  /* 0x0000000100000812 */ /* 0x000fc800078ec0ff */
[----:B------:R-:W-:-:S04]  /*8cd0*/  @P0 IADD3 R0, PT, PT, R19, 0x407ffff, R0 ;  /* 0x0407ffff13000810 */ /* 0x000fc80007ffe000 */
[----:B------:R-:W-:Y:S01]  /*8ce0*/  @P0 SHF.R.U32.HI R0, RZ, 0x14, R0 ;  /* 0x00000014ff000819 */ /* 0x000fe20000011600 */
[----:B------:R-:W-:-:S07]  /*8cf0*/  @!P0 FADD.FTZ R0, R4, 16384 ;  /* 0x4680000004008421 */ /* 0x000fce0000010000 */
.L_x_207:
[----:B------:R-:W-:Y:S05]  /*8d00*/  BSYNC.RECONVERGENT B0 ;  /* 0x0000000000007941 */ /* 0x000fea0003800200 */
.L_x_206:
[----:B------:R-:W-:-:S05]  /*8d10*/  LOP3.LUT R5, R0, 0x80, R5, 0xf8, !PT ;  /* 0x0000008000057812 */ /* 0x000fca00078ef805 */
[----:B------:R0:W-:Y:S01]  /*8d20*/  STG.E.U8 desc[UR36][R2.64], R5 ;  /* 0x0000000502007986 */ /* 0x0001e2000c101124 */
[----:B------:R-:W-:Y:S05]  /*8d30*/  BRA `(.L_x_181) ;  /* 0x0000000000547947 */ /* 0x000fea0003800000 */
.L_x_203:
[----:B-1----:R-:W-:Y:S01]  /*8d40*/  IMAD.U32 R5, R19, 0x10000, RZ ;  /* 0x0001000013057824 */ /* 0x002fe200078e00ff */
[----:B------:R-:W-:Y:S04]  /*8d50*/  BSSY.RECONVERGENT B0, `(.L_x_208) ;  /* 0x000000e000007945 */ /* 0x000fe80003800200 */
[----:B------:R-:W-:-:S04]  /*8d60*/  LOP3.LUT R4, R5, 0x7fffffff, RZ, 0xc0, !PT ;  /* 0x7fffffff05047812 */ /* 0x000fc800078ec0ff */
[----:B------:R-:W-:-:S13]  /*8d70*/  ISETP.GT.U32.AND P0, PT, R4, 0x477fffff, PT ;  /* 0x477fffff0400780c */ /* 0x000fda0003f04070 */
[----:B------:R-:W-:Y:S05]  /*8d80*/  @P0 BRA `(.L_x_209) ;  /* 0x00000000001c0947 */ /* 0x000fea0003800000 */
[----:B------:R-:W-:-:S13]  /*8d90*/  ISETP.GE.U32.AND P0, PT, R4, 0x38800000, PT ;  /* 0x388000000400780c */ /* 0x000fda0003f06070 */
[----:B------:R-:W-:-:S04]  /*8da0*/  @P0 SHF.R.U32.HI R0, RZ, 0x15, R5 ;  /* 0x00000015ff000819 */ /* 0x000fc80000011605 */
[----:B------:R-:W-:-:S04]  /*8db0*/  @P0 LOP3.LUT R0, R0, 0x1, RZ, 0xc0, !PT ;  /* 0x0000000100000812 */ /* 0x000fc800078ec0ff */
[----:B------:R-:W-:-:S04]  /*8dc0*/  @P0 IADD3 R0, PT, PT, R5, 0x80fffff, R0 ;  /* 0x080fffff05000810 */ /* 0x000fc80007ffe000 */
[----:B------:R-:W-:Y:S01]  /*8dd0*/  @P0 SHF.R.U32.HI R0, RZ, 0x15, R0 ;  /* 0x00000015ff000819 */ /* 0x000fe20000011600 */
[----:B------:R-:W-:Y:S01]  /*8de0*/  @!P0 FADD.FTZ R0, R4, 128 ;  /* 0x4300000004008421 */ /* 0x000fe20000010000 */
[----:B------:R-:W-:Y:S06]  /*8df0*/  BRA `(.L_x_210) ;  /* 0x00000000000c7947 */ /* 0x000fec0003800000 */
.L_x_209:
[----:B------:R-:W-:Y:S01]  /*8e00*/  IMAD.MOV.U32 R0, RZ, RZ, 0x7f ;  /* 0x0000007fff007424 */ /* 0x000fe200078e00ff */
[----:B------:R-:W-:-:S04]  /*8e10*/  ISETP.GT.U32.AND P0, PT, R4, 0x7f800000, PT ;  /* 0x7f8000000400780c */ /* 0x000fc80003f04070 */
[----:B------:R-:W-:-:S09]  /*8e20*/  SEL R0, R0, 0x7c, P0 ;  /* 0x0000007c00007807 */ /* 0x000fd20000000000 */
.L_x_210:
[----:B------:R-:W-:Y:S05]  /*8e30*/  BSYNC.RECONVERGENT B0 ;  /* 0x0000000000007941 */ /* 0x000fea0003800200 */
.L_x_208:
[----:B------:R-:W-:-:S04]  /*8e40*/  SHF.R.U32.HI R5, RZ, 0x18, R5 ;  /* 0x00000018ff057819 */ /* 0x000fc80000011605 */
[----:B------:R-:W-:-:S05]  /*8e50*/  LOP3.LUT R5, R0, 0x80, R5, 0xf8, !PT ;  /* 0x0000008000057812 */ /* 0x000fca00078ef805 */
[----:B------:R0:W-:Y:S01]  /*8e60*/  STG.E.U8 desc[UR36][R2.64], R5 ;  /* 0x0000000502007986 */ /* 0x0001e2000c101124 */
[----:B------:R-:W-:Y:S05]  /*8e70*/  BRA `(.L_x_181) ;  /* 0x0000000000047947 */ /* 0x000fea0003800000 */
.L_x_202:
[----:B-1----:R0:W-:Y:S02]  /*8e80*/  STG.E.U16 desc[UR36][R2.64], R19 ;  /* 0x0000001302007986 */ /* 0x0021e4000c101524 */
.L_x_181:
[----:B------:R-:W-:-:S07]  /*8e90*/  VIADD R17, R17, 0x80 ;  /* 0x0000008011117836 */ /* 0x000fce0000000000 */
.L_x_108:
[----:B------:R-:W-:Y:S05]  /*8ea0*/  BSYNC.RECONVERGENT B6 ;  /* 0x0000000000067941 */ /* 0x000fea0003800200 */
.L_x_107:
[----:B------:R-:W5:Y:S01]  /*8eb0*/  LDCU UR4, c[0x0][0x380] ;  /* 0x00007000ff0477ac */ /* 0x000f620008000800 */
[----:B------:R-:W-:Y:S01]  /*8ec0*/  BSSY.RECONVERGENT B6, `(.L_x_211) ;  /* 0x000046c000067945 */ /* 0x000fe20003800200 */
[----:B-----5:R-:W-:-:S13]  /*8ed0*/  ISETP.GE.AND P0, PT, R17, UR4, PT ;  /* 0x0000000411007c0c */ /* 0x020fda000bf06270 */
[----:B------:R-:W-:Y:S05]  /*8ee0*/  @P0 BRA `(.L_x_212) ;  /* 0x0000004400a40947 */ /* 0x000fea0003800000 */
[----:B------:R-:W5:Y:S01]  /*8ef0*/  LDCU UR4, c[0x0][0x388] ;  /* 0x00007100ff0477ac */ /* 0x000f620008000800 */
[----:B------:R-:W-:Y:S01]  /*8f00*/  IMAD.MOV.U32 R18, RZ, RZ, RZ ;  /* 0x000000ffff127224 */ /* 0x000fe200078e00ff */
[----:B------:R-:W-:Y:S01]  /*8f10*/  MOV R16, RZ ;  /* 0x000000ff00107202 */ /* 0x000fe20000000f00 */
[----:B0--3--:R-:W-:Y:S01]  /*8f20*/  IMAD.MOV.U32 R0, RZ, RZ, RZ ;  /* 0x000000ffff007224 */ /* 0x009fe200078e00ff */
[----:B-----5:R-:W-:-:S09]  /*8f30*/  UISETP.NE.AND UP0, UPT, UR4, URZ, UPT ;  /* 0x000000ff0400728c */ /* 0x020fd2000bf05270 */
[----:B------:R-:W-:Y:S05]  /*8f40*/  BRA.U !UP0, `(.L_x_213) ;  /* 0x0000001508707547 */ /* 0x000fea000b800000 */
[----:B------:R-:W1:Y:S01]  /*8f50*/  LDCU.64 UR4, c[0x0][0x390] ;  /* 0x00007200ff0477ac */ /* 0x000e620008000a00 */
[----:B------:R-:W-:Y:S01]  /*8f60*/  IMAD.MOV.U32 R16, RZ, RZ, RZ ;  /* 0x000000ffff107224 */ /* 0x000fe200078e00ff */
[----:B------:R-:W0:Y:S01]  /*8f70*/  LDCU UR6, c[0x0][0x38c] ;  /* 0x00007180ff0677ac */ /* 0x000e220008000800 */
[----:B------:R-:W3:Y:S01]  /*8f80*/  LDCU.64 UR8, c[0x0][0x4b8] ;  /* 0x00009700ff0877ac */ /* 0x000ee20008000a00 */
[----:B------:R-:W-:Y:S01]  /*8f90*/  UISETP.NE.AND UP0, UPT, UR39, URZ, UPT ;  /* 0x000000ff2700728c */ /* 0x000fe2000bf05270 */
[----:B-12-4-:R-:W-:Y:S01]  /*8fa0*/  IMAD.HI.U32 R2, R17, UR4, R16 ;  /* 0x0000000411027c27 */ /* 0x016fe2000f8e0010 */
[----:B------:R-:W1:Y:S04]  /*8fb0*/  LDCU UR4, c[0x0][0x4c0] ;  /* 0x00009800ff0477ac */ /* 0x000e680008000800 */
[----:B------:R-:W-:-:S05]  /*8fc0*/  SHF.R.U32.HI R3, RZ, UR5, R2 ;  /* 0x00000005ff037c19 */ /* 0x000fca0008011602 */
[----:B------:R-:W-:-:S04]  /*8fd0*/  IMAD.MOV R18, RZ, RZ, -R3 ;  /* 0x000000ffff127224 */ /* 0x000fc800078e0a03 */
[----:B0-----:R-:W-:-:S04]  /*8fe0*/  IMAD R18, R18, UR6, R17 ;  /* 0x0000000612127c24 */ /* 0x001fc8000f8e0211 */
[C---:B---3--:R-:W-:Y:S02]  /*8ff0*/  IMAD R16, R18.reuse, UR8, RZ ;  /* 0x0000000812107c24 */ /* 0x048fe4000f8e02ff */
        /* <DEDUP_REMOVED lines=337> */
.L_x_213:
[----:B------:R-:W1:Y:S01]  /*a510*/  LDCU.64 UR6, c[0x0][0x5f0] ;  /* 0x0000be00ff0677ac */ /* 0x000e620008000a00 */
[----:B------:R-:W-:-:S04]  /*a520*/  UPRMT UR4, UR40, 0x7771, URZ ;  /* 0x0000777128047896 */ /* 0x000fc800080000ff */
[----:B------:R-:W-:Y:S01]  /*a530*/  UISETP.GT.AND UP0, UPT, UR4, 0x9, UPT ;  /* 0x000000090400788c */ /* 0x000fe2000bf04270 */
[----:B-12-4-:R-:W-:-:S05]  /*a540*/  IADD3 R2, P0, PT, R0, UR6, RZ ;  /* 0x0000000600027c10 */ /* 0x016fca000ff1e0ff */
        /* <DEDUP_REMOVED lines=15> */
.L_x_217:
[----:B------:R-:W2:Y:S02]  /*a640*/  LDG.E.U8 R2, desc[UR36][R2.64] ;  /* 0x0000002402027981 */ /* 0x000ea4000c1e1100 */
[----:B--2---:R-:W-:-:S04]  /*a650*/  I2FP.F32.U32 R0, R2 ;  /* 0x0000000200007245 */ /* 0x004fc80000201000 */
[----:B------:R-:W-:-:S04]  /*a660*/  F2FP.BF16.F32.PACK_AB R0, RZ, R0 ;  /* 0x00000000ff00723e */ /* 0x000fc800000010ff */
[----:B------:R-:W-:Y:S01]  /*a670*/  PRMT R19, R0, 0x7610, R19 ;  /* 0x0000761000137816 */ /* 0x000fe20000000013 */
[----:B------:R-:W-:Y:S06]  /*a680*/  BRA `(.L_x_219) ;  /* 0x0000000c00e07947 */ /* 0x000fec0003800000 */
.L_x_216:
        /* <DEDUP_REMOVED lines=11> */
.L_x_221:
[----:B------:R-:W2:Y:S02]  /*a740*/  LDG.E R2, desc[UR36][R2.64] ;  /* 0x0000002402027981 */ /* 0x000ea4000c1e1900 */
[----:B--2---:R-:W-:-:S04]  /*a750*/  I2FP.F32.S32 R0, R2 ;  /* 0x0000000200007245 */ /* 0x004fc80000201400 */
[----:B------:R-:W-:-:S04]  /*a760*/  F2FP.BF16.F32.PACK_AB R0, RZ, R0 ;  /* 0x00000000ff00723e */ /* 0x000fc800000010ff */
[----:B------:R-:W-:Y:S01]  /*a770*/  PRMT R19, R0, 0x7610, R19 ;  /* 0x0000761000137816 */ /* 0x000fe20000000013 */
[----:B------:R-:W-:Y:S06]  /*a780*/  BRA `(.L_x_219) ;  /* 0x0000000c00a07947 */ /* 0x000fec0003800000 */
.L_x_220:
[----:B------:R-:W2:Y:S02]  /*a790*/  LDG.E.U16 R2, desc[UR36][R2.64] ;  /* 0x0000002402027981 */ /* 0x000ea4000c1e1500 */
[----:B--2---:R-:W0:Y:S02]  /*a7a0*/  I2F.S16 R0, R2 ;  /* 0x0000000200007306 */ /* 0x004e240000101400 */
[----:B0-----:R-:W-:-:S04]  /*a7b0*/  F2FP.BF16.F32.PACK_AB R0, RZ, R0 ;  /* 0x00000000ff00723e */ /* 0x001fc800000010ff */
[----:B------:R-:W-:Y:S01]  /*a7c0*/  PRMT R19, R0, 0x7610, R19 ;  /* 0x0000761000137816 */ /* 0x000fe20000000013 */
[----:B------:R-:W-:Y:S06]  /*a7d0*/  BRA `(.L_x_219) ;  /* 0x0000000c008c7947 */ /* 0x000fec0003800000 */
.L_x_215:
        /* <DEDUP_REMOVED lines=9> */
.L_x_223:
[----:B------:R-:W2:Y:S02]  /*a870*/  LDG.E.U16 R0, desc[UR36][R2.64] ;  /* 0x0000002402007981 */ /* 0x000ea4000c1e1500 */
[----:B--2---:R-:W-:-:S05]  /*a880*/  HADD2.F32 R0, -RZ, R0.H0_H0 ;  /* 0x20000000ff007230 */ /* 0x004fca0000004100 */
[----:B------:R-:W-:-:S04]  /*a890*/  F2FP.BF16.F32.PACK_AB R0, RZ, R0 ;  /* 0x00000000ff00723e */ /* 0x000fc800000010ff */
[----:B------:R-:W-:Y:S01]  /*a8a0*/  PRMT R19, R0, 0x7610, R19 ;  /* 0x0000761000137816 */ /* 0x000fe20000000013 */
[----:B------:R-:W-:Y:S06]  /*a8b0*/  BRA `(.L_x_219) ;  /* 0x0000000c00547947 */ /* 0x000fec0003800000 */
.L_x_222:
        /* <DEDUP_REMOVED lines=9> */
.L_x_225:
[----:B------:R-:W2:Y:S02]  /*a950*/  LDG.E.U16 R2, desc[UR36][R2.64] ;  /* 0x0000002402027981 */ /* 0x000ea4000c1e1500 */
[----:B--2---:R-:W-:-:S05]  /*a960*/  HADD2.F32 R0, -RZ, R2.H0_H0 ;  /* 0x20000002ff007230 */ /* 0x004fca0000004100 */
[----:B------:R-:W-:-:S04]  /*a970*/  F2FP.BF16.F32.PACK_AB R0, RZ, R0 ;  /* 0x00000000ff00723e */ /* 0x000fc800000010ff */
[----:B------:R-:W-:Y:S01]  /*a980*/  PRMT R19, R0, 0x7610, R19 ;  /* 0x0000761000137816 */ /* 0x000fe20000000013 */
[----:B------:R-:W-:Y:S06]  /*a990*/  BRA `(.L_x_219) ;  /* 0x0000000c001c7947 */ /* 0x000fec0003800000 */
.L_x_224:
        /* <DEDUP_REMOVED lines=13> */
.L_x_214:
        /* <DEDUP_REMOVED lines=14> */
.L_x_228:
        /* <DEDUP_REMOVED lines=13> */
.L_x_227:
        /* <DEDUP_REMOVED lines=27> */
.L_x_230:
[----:B------:R-:W2:Y:S02]  /*add0*/  LDG.E.U8 R2, desc[UR36][R2.64] ;  /* 0x0000002402027981 */ /* 0x000ea4000c1e1100 */
[C---:B--2---:R-:W-:Y:S01]  /*ade0*/  IMAD.SHL.U32 R0, R2.reuse, 0x2000000, RZ ;  /* 0x0200000002007824 */ /* 0x044fe200078e00ff */
[----:B------:R-:W-:-:S04]  /*adf0*/  SHF.L.U32 R5, R2, 0x8, RZ ;  /* 0x0000000802057819 */ /* 0x000fc800000006ff */
        /* <DEDUP_REMOVED lines=11> */
.L_x_229:
[----:B------:R0:W5:Y:S01]  /*aeb0*/  LDG.E.U16 R19, desc[UR36][R2.64] ;  /* 0x0000002402137981 */ /* 0x000162000c1e1500 */
[----:B------:R-:W-:Y:S05]  /*aec0*/  BRA `(.L_x_219) ;  /* 0x0000000400d07947 */ /* 0x000fea0003800000 */
.L_x_226:
        /* <DEDUP_REMOVED lines=13> */
.L_x_233:
        /* <DEDUP_REMOVED lines=21> */
.L_x_237:
[----:B------:R-:W-:Y:S05]  /*b0f0*/  BSYNC.RECONVERGENT B1 ;  /* 0x0000000000017941 */ /* 0x000fea0003800200 */
.L_x_236:
[----:B------:R-:W-:Y:S01]  /*b100*/  IMAD.SHL.U32 R0, R0, 0x100000, RZ ;  /* 0x0010000000007824 */ /* 0x000fe200078e00ff */
[----:B------:R-:W-:-:S04]  /*b110*/  LEA R2, R2, 0x3b800000, 0x17 ;  /* 0x3b80000002027811 */ /* 0x000fc800078eb8ff */
[----:B------:R-:W-:-:S07]  /*b120*/  LOP3.LUT R0, R2, R0, R7, 0xfe, !PT ;  /* 0x0000000002007212 */ /* 0x000fce00078efe07 */
.L_x_235:
[----:B------:R-:W-:Y:S05]  /*b130*/  BSYNC.RECONVERGENT B0 ;  /* 0x0000000000007941 */ /* 0x000fea0003800200 */
.L_x_234:
[----:B------:R-:W-:-:S04]  /*b140*/  F2FP.BF16.F32.PACK_AB R0, RZ, R0 ;  /* 0x00000000ff00723e */ /* 0x000fc800000010ff */
[----:B------:R-:W-:Y:S01]  /*b150*/  PRMT R19, R0, 0x7610, R19 ;  /* 0x0000761000137816 */ /* 0x000fe20000000013 */
[----:B------:R-:W-:Y:S06]  /*b160*/  BRA `(.L_x_219) ;  /* 0x0000000400287947 */ /* 0x000fec0003800000 */
.L_x_232:
        /* <DEDUP_REMOVED lines=21> */
.L_x_241:
[----:B------:R-:W-:Y:S05]  /*b2c0*/  BSYNC.RECONVERGENT B1 ;  /* 0x0000000000017941 */ /* 0x000fea0003800200 */
.L_x_240:
[----:B------:R-:W-:Y:S01]  /*b2d0*/  IMAD.SHL.U32 R0, R0, 0x200000, RZ ;  /* 0x0020000000007824 */ /* 0x000fe200078e00ff */
[----:B------:R-:W-:-:S04]  /*b2e0*/  LEA R2, R2, 0x37800000, 0x17 ;  /* 0x3780000002027811 */ /* 0x000fc800078eb8ff */
[----:B------:R-:W-:-:S07]  /*b2f0*/  LOP3.LUT R0, R2, R0, R7, 0xfe, !PT ;  /* 0x0000000002007212 */ /* 0x000fce00078efe07 */
.L_x_239:
[----:B------:R-:W-:Y:S05]  /*b300*/  BSYNC.RECONVERGENT B0 ;  /* 0x0000000000007941 */ /* 0x000fea0003800200 */
.L_x_238:
[----:B------:R-:W-:-:S04]  /*b310*/  F2FP.BF16.F32.PACK_AB R0, RZ, R0 ;  /* 0x00000000ff00723e */ /* 0x000fc800000010ff */
[----:B------:R-:W-:Y:S01]  /*b320*/  PRMT R19, R0, 0x7610, R19 ;  /* 0x0000761000137816 */ /* 0x000fe20000000013 */
[----:B------:R-:W-:Y:S06]  /*b330*/  BRA `(.L_x_219) ;  /* 0x0000000000b47947 */ /* 0x000fec0003800000 */
.L_x_231:
        /* <DEDUP_REMOVED lines=12> */
[----:B------:R-:W-:Y:S01]  /*b400*/  @!P0 MOV R0, 0x7f800001 ;  /* 0x7f80000100008802 */ /* 0x000fe20000000f00 */
[----:B------:R-:W-:-:S07]  /*b410*/  @P0 IMAD.SHL.U32 R0, R2, 0x800000, RZ ;  /* 0x0080000002000824 */ /* 0x000fce00078e00ff */
.L_x_245:
[----:B------:R-:W-:Y:S05]  /*b420*/  BSYNC.RECONVERGENT B0 ;  /* 0x0000000000007941 */ /* 0x000fea0003800200 */
.L_x_244:
[----:B------:R-:W-:-:S04]  /*b430*/  F2FP.BF16.F32.PACK_AB R0, RZ, R0 ;  /* 0x00000000ff00723e */ /* 0x000fc800000010ff */
[----:B------:R-:W-:Y:S01]  /*b440*/  PRMT R19, R0, 0x7610, R19 ;  /* 0x0000761000137816 */ /* 0x000fe20000000013 */
[----:B------:R-:W-:Y:S06]  /*b450*/  BRA `(.L_x_219) ;  /* 0x00000000006c7947 */ /* 0x000fec0003800000 */
.L_x_218:
        /* <DEDUP_REMOVED lines=10> */
[----:B-1----:R-:W-:Y:S02]  /*b500*/  IMAD.U32 R6, RZ, RZ, UR6 ;  /* 0x00000006ff067e24 */ /* 0x002fe4000f8e00ff */
[----:B------:R-:W-:Y:S01]  /*b510*/  IMAD.U32 R7, RZ, RZ, UR7 ;  /* 0x00000007ff077e24 */ /* 0x000fe2000f8e00ff */
[----:B---3--:R-:W-:Y:S01]  /*b520*/  MOV R10, UR8 ;  /* 0x00000008000a7c02 */ /* 0x008fe20008000f00 */
[----:B------:R-:W-:-:S07]  /*b530*/  IMAD.U32 R11, RZ, RZ, UR9 ;  /* 0x00000009ff0b7e24 */ /* 0x000fce000f8e00ff */
[----:B------:R-:W-:-:S07]  /*b540*/  LEPC R20, `(.L_x_246) ;  /* 0x000000001014794e */ /* 0x000fce0000000000 */
[----:B--2---:R-:W-:Y:S05]  /*b550*/  CALL.ABS.NOINC R2 ;  /* 0x0000000002007343 */ /* 0x004fea0003c00000 */
.L_x_246:
[----:B------:R-:W-:Y:S01]  /*b560*/  PRMT R19, RZ, 0x7610, R19 ;  /* 0x00007610ff137816 */ /* 0x000fe20000000013 */
[----:B------:R-:W-:Y:S06]  /*b570*/  BRA `(.L_x_219) ;  /* 0x0000000000247947 */ /* 0x000fec0003800000 */
.L_x_243:
[----:B------:R-:W2:Y:S02]  /*b580*/  LDG.E.64 R2, desc[UR36][R2.64] ;  /* 0x0000002402027981 */ /* 0x000ea4000c1e1b00 */
[----:B--2---:R-:W0:Y:S02]  /*b590*/  I2F.U64 R0, R2 ;  /* 0x0000000200007312 */ /* 0x004e240000301000 */
[----:B0-----:R-:W-:-:S04]  /*b5a0*/  F2FP.BF16.F32.PACK_AB R0, RZ, R0 ;  /* 0x00000000ff00723e */ /* 0x001fc800000010ff */
[----:B------:R-:W-:Y:S01]  /*b5b0*/  PRMT R19, R0, 0x7610, R19 ;  /* 0x0000761000137816 */ /* 0x000fe20000000013 */
[----:B------:R-:W-:Y:S06]  /*b5c0*/  BRA `(.L_x_219) ;  /* 0x0000000000107947 */ /* 0x000fec0003800000 */
.L_x_242:
[----:B------:R-:W2:Y:S02]  /*b5d0*/  LDG.E R2, desc[UR36][R2.64] ;  /* 0x0000002402027981 */ /* 0x000ea4000c1e1900 */
[----:B--2---:R-:W-:-:S04]  /*b5e0*/  I2FP.F32.U32 R0, R2 ;  /* 0x0000000200007245 */ /* 0x004fc80000201000 */
[----:B------:R-:W-:-:S04]  /*b5f0*/  F2FP.BF16.F32.PACK_AB R0, RZ, R0 ;  /* 0x00000000ff00723e */ /* 0x000fc800000010ff */
[----:B------:R-:W-:-:S07]  /*b600*/  PRMT R19, R0, 0x7610, R19 ;  /* 0x0000761000137816 */ /* 0x000fce0000000013 */
.L_x_219:
        /* <DEDUP_REMOVED lines=18> */
.L_x_250:
[----:B------:R-:W2:Y:S02]  /*b730*/  LDG.E.U8 R2, desc[UR36][R2.64] ;  /* 0x0000002402027981 */ /* 0x000ea4000c1e1100 */
[----:B--2---:R-:W-:-:S04]  /*b740*/  I2FP.F32.U32 R0, R2 ;  /* 0x0000000200007245 */ /* 0x004fc80000201000 */
[----:B------:R-:W-:Y:S01]  /*b750*/  F2FP.BF16.F32.PACK_AB R0, RZ, R0 ;  /* 0x00000000ff00723e */ /* 0x000fe200000010ff */
[----:B------:R-:W-:Y:S06]  /*b760*/  BRA `(.L_x_252) ;  /* 0x0000000c00a47947 */ /* 0x000fec0003800000 */
.L_x_249:
        /* <DEDUP_REMOVED lines=10> */
.L_x_254:
[----:B------:R-:W2:Y:S02]  /*b810*/  LDG.E R2, desc[UR36][R2.64] ;  /* 0x0000002402027981 */ /* 0x000ea4000c1e1900 */
[----:B--2---:R-:W-:-:S04]  /*b820*/  I2FP.F32.S32 R0, R2 ;  /* 0x0000000200007245 */ /* 0x004fc80000201400 */
[----:B------:R-:W-:Y:S01]  /*b830*/  F2FP.BF16.F32.PACK_AB R0, RZ, R0 ;  /* 0x00000000ff00723e */ /* 0x000fe200000010ff */
[----:B------:R-:W-:Y:S06]  /*b840*/  BRA `(.L_x_252) ;  /* 0x0000000c006c7947 */ /* 0x000fec0003800000 */
.L_x_253:
[----:B------:R-:W2:Y:S02]  /*b850*/  LDG.E.U16 R2, desc[UR36][R2.64] ;  /* 0x0000002402027981 */ /* 0x000ea4000c1e1500 */
[----:B--2---:R-:W0:Y:S02]  /*b860*/  I2F.S16 R0, R2 ;  /* 0x0000000200007306 */ /* 0x004e240000101400 */
[----:B0-----:R-:W-:Y:S01]  /*b870*/  F2FP.BF16.F32.PACK_AB R0, RZ, R0 ;  /* 0x00000000ff00723e */ /* 0x001fe200000010ff */
[----:B------:R-:W-:Y:S06]  /*b880*/  BRA `(.L_x_252) ;  /* 0x0000000c005c7947 */ /* 0x000fec0003800000 */
.L_x_248:
        /* <DEDUP_REMOVED lines=9> */
.L_x_256:
[----:B------:R-:W2:Y:S02]  /*b920*/  LDG.E.U16 R0, desc[UR36][R2.64] ;  /* 0x0000002402007981 */ /* 0x000ea4000c1e1500 */
[----:B--2---:R-:W-:-:S05]  /*b930*/  HADD2.F32 R0, -RZ, R0.H0_H0 ;  /* 0x20000000ff007230 */ /* 0x004fca0000004100 */
[----:B------:R-:W-:Y:S01]  /*b940*/  F2FP.BF16.F32.PACK_AB R0, RZ, R0 ;  /* 0x00000000ff00723e */ /* 0x000fe200000010ff */
[----:B------:R-:W-:Y:S06]  /*b950*/  BRA `(.L_x_252) ;  /* 0x0000000c00287947 */ /* 0x000fec0003800000 */
.L_x_255:
        /* <DEDUP_REMOVED lines=9> */
.L_x_258:
[----:B------:R-:W2:Y:S02]  /*b9f0*/  LDG.E.U16 R2, desc[UR36][R2.64] ;  /* 0x0000002402027981 */ /* 0x000ea4000c1e1500 */
[----:B--2---:R-:W-:-:S05]  /*ba00*/  HADD2.F32 R0, -RZ, R2.H0_H0 ;  /* 0x20000002ff007230 */ /* 0x004fca0000004100 */
[----:B------:R-:W-:Y:S01]  /*ba10*/  F2FP.BF16.F32.PACK_AB R0, RZ, R0 ;  /* 0x00000000ff00723e */ /* 0x000fe200000010ff */
[----:B------:R-:W-:Y:S06]  /*ba20*/  BRA `(.L_x_252) ;  /* 0x0000000800f47947 */ /* 0x000fec0003800000 */
.L_x_257:
        /* <DEDUP_REMOVED lines=12> */
.L_x_247:
        /* <DEDUP_REMOVED lines=13> */
.L_x_261:
        /* <DEDUP_REMOVED lines=12> */
.L_x_260:
[----:B------:R-:W-:-:S09]  /*bc80*/  UISETP.NE.AND UP0, UPT, UR4, 0xf, UPT ;  /* 0x0000000f0400788c */ /* 0x000fd2000bf05270 */
[----:B------:R-:W-:Y:S05]  /*bc90*/  BRA.U !UP0, `(.L_x_262) ;  /* 0x0000000108987547 */ /* 0x000fea000b800000 */
[----:B------:R-:W-:-:S09]  /*bca0*/  UISETP.NE.AND UP0, UPT, UR4, 0x17, UPT ;  /* 0x000000170400788c */ /* 0x000fd2000bf05270 */
[----:B------:R-:W-:Y:S05]  /*bcb0*/  BRA.U !UP0, `(.L_x_263) ;  /* 0x00000001085c7547 */ /* 0x000fea000b800000 */
[----:B------:R-:W-:-:S09]  /*bcc0*/  UISETP.NE.AND UP0, UPT, UR4, 0x18, UPT ;  /* 0x000000180400788c */ /* 0x000fd2000bf05270 */
[----:B------:R-:W-:Y:S05]  /*bcd0*/  BRA.U UP0, `(.L_x_251) ;  /* 0x0000000500e47547 */ /* 0x000fea000b800000 */
[----:B------:R-:W2:Y:S01]  /*bce0*/  LDG.E.U8 R0, desc[UR36][R2.64] ;  /* 0x0000002402007981 */ /* 0x000ea2000c1e1100 */
[----:B------:R-:W-:Y:S01]  /*bcf0*/  IMAD.MOV.U32 R6, RZ, RZ, 0x1f ;  /* 0x0000001fff067424 */ /* 0x000fe200078e00ff */
[----:B--2---:R-:W-:-:S04]  /*bd00*/  SHF.L.U32 R0, R0, 0x18, RZ ;  /* 0x0000001800007819 */ /* 0x004fc800000006ff */
        /* <DEDUP_REMOVED lines=10> */
[----:B------:R-:W-:Y:S02]  /*bdb0*/  SHF.R.S32.HI R5, RZ, 0x8, R5 ;  /* 0x00000008ff057819 */ /* 0x000fe40000011405 */
[----:B------:R-:W-:-:S04]  /*bdc0*/  IADD3 R6, PT, PT, R6, 0x3c000000, RZ ;  /* 0x3c00000006067810 */ /* 0x000fc80007ffe0ff */
[----:B------:R-:W-:-:S04]  /*bdd0*/  LOP3.LUT R5, R6, 0x7f800000, R5, 0xf8, !PT ;  /* 0x7f80000006057812 */ /* 0x000fc800078ef805 */
[----:B------:R-:W-:-:S04]  /*bde0*/  SEL R5, R5, RZ, P0 ;  /* 0x000000ff05057207 */ /* 0x000fc80000000000 */
[----:B------:R-:W-:-:S04]  /*bdf0*/  LOP3.LUT R5, R5, 0x80000000, R0, 0xf8, !PT ;  /* 0x8000000005057812 */ /* 0x000fc800078ef800 */
[----:B------:R-:W-:-:S04]  /*be00*/  F2FP.BF16.F32.PACK_AB R5, RZ, R5 ;  /* 0x00000005ff05723e */ /* 0x000fc800000010ff */
[----:B------:R-:W-:Y:S01]  /*be10*/  PRMT R0, R5, 0x7610, R0 ;  /* 0x0000761005007816 */ /* 0x000fe20000000000 */
[----:B------:R-:W-:Y:S06]  /*be20*/  BRA `(.L_x_252) ;  /* 0x0000000400f47947 */ /* 0x000fec0003800000 */
.L_x_263:
        /* <DEDUP_REMOVED lines=13> */
.L_x_262:
[----:B------:R0:W5:Y:S01]  /*bf00*/  LDG.E.U16 R0, desc[UR36][R2.64] ;  /* 0x0000002402007981 */ /* 0x000162000c1e1500 */
[----:B------:R-:W-:Y:S05]  /*bf10*/  BRA `(.L_x_252) ;  /* 0x0000000400b87947 */ /* 0x000fea0003800000 */
.L_x_259:
        /* <DEDUP_REMOVED lines=12> */
.L_x_266:
        /* <DEDUP_REMOVED lines=21> */
.L_x_270:
[----:B------:R-:W-:Y:S05]  /*c130*/  BSYNC.RECONVERGENT B1 ;  /* 0x0000000000017941 */ /* 0x000fea0003800200 */
.L_x_269:
[----:B------:R-:W-:Y:S01]  /*c140*/  IMAD.SHL.U32 R0, R0, 0x100000, RZ ;  /* 0x0010000000007824 */ /* 0x000fe200078e00ff */
[----:B------:R-:W-:-:S04]  /*c150*/  LEA R2, R2, 0x3b800000, 0x17 ;  /* 0x3b80000002027811 */ /* 0x000fc800078eb8ff */
[----:B------:R-:W-:-:S07]  /*c160*/  LOP3.LUT R0, R2, R0, R7, 0xfe, !PT ;  /* 0x0000000002007212 */ /* 0x000fce00078efe07 */
.L_x_268:
[----:B------:R-:W-:Y:S05]  /*c170*/  BSYNC.RECONVERGENT B0 ;  /* 0x0000000000007941 */ /* 0x000fea0003800200 */
.L_x_267:
[----:B------:R-:W-:Y:S01]  /*c180*/  F2FP.BF16.F32.PACK_AB R0, RZ, R0 ;  /* 0x00000000ff00723e */ /* 0x000fe200000010ff */
[----:B------:R-:W-:Y:S06]  /*c190*/  BRA `(.L_x_252) ;  /* 0x0000000400187947 */ /* 0x000fec0003800000 */
.L_x_265:
        /* <DEDUP_REMOVED lines=21> */
.L_x_274:
[----:B------:R-:W-:Y:S05]  /*c2f0*/  BSYNC.RECONVERGENT B1 ;  /* 0x0000000000017941 */ /* 0x000fea0003800200 */
.L_x_273:
[----:B------:R-:W-:Y:S02]  /*c300*/  SHF.L.U32 R0, R0, 0x15, RZ ;  /* 0x0000001500007819 */ /* 0x000fe400000006ff */
[----:B------:R-:W-:-:S04]  /*c310*/  LEA R2, R2, 0x37800000, 0x17 ;  /* 0x3780000002027811 */ /* 0x000fc800078eb8ff */
[----:B------:R-:W-:-:S07]  /*c320*/  LOP3.LUT R0, R2, R0, R7, 0xfe, !PT ;  /* 0x0000000002007212 */ /* 0x000fce00078efe07 */
.L_x_272:
[----:B------:R-:W-:Y:S05]  /*c330*/  BSYNC.RECONVERGENT B0 ;  /* 0x0000000000007941 */ /* 0x000fea0003800200 */
.L_x_271:
[----:B------:R-:W-:Y:S01]  /*c340*/  F2FP.BF16.F32.PACK_AB R0, RZ, R0 ;  /* 0x00000000ff00723e */ /* 0x000fe200000010ff */
[----:B------:R-:W-:Y:S06]  /*c350*/  BRA `(.L_x_252) ;  /* 0x0000000000a87947 */ /* 0x000fec0003800000 */
.L_x_264:
        /* <DEDUP_REMOVED lines=14> */
.L_x_278:
[----:B------:R-:W-:Y:S05]  /*c440*/  BSYNC.RECONVERGENT B0 ;  /* 0x0000000000007941 */ /* 0x000fea0003800200 */
.L_x_277:
[----:B------:R-:W-:Y:S01]  /*c450*/  F2FP.BF16.F32.PACK_AB R0, RZ, R0 ;  /* 0x00000000ff00723e */ /* 0x000fe200000010ff */
[----:B------:R-:W-:Y:S06]  /*c460*/  BRA `(.L_x_252) ;  /* 0x0000000000647947 */ /* 0x000fec0003800000 */
.L_x_251:
[----:B------:R-:W-:Y:S01]  /*c470*/  MOV R2, 0x0 ;  /* 0x0000000000027802 */ /* 0x000fe20000000f00 */
[----:B------:R-:W0:Y:S01]  /*c480*/  LDCU.64 UR4, c[0x4][0x128] ;  /* 0x01002500ff0477ac */ /* 0x000e220008000a00 */
[----:B------:R-:W-:Y:S02]  /*c490*/  HFMA2 R13, -RZ, RZ, 0, 0 ;  /* 0x00000000ff0d7431 */ /* 0x000fe400000001ff */
[----:B------:R-:W-:Y:S01]  /*c4a0*/  IMAD.MOV.U32 R8, RZ, RZ, 0x4e ;  /* 0x0000004eff087424 */ /* 0x000fe200078e00ff */
[----:B------:R-:W1:Y:S01]  /*c4b0*/  LDCU.64 UR6, c[0x4][0x130] ;  /* 0x01002600ff0677ac */ /* 0x000e620008000a00 */
[----:B------:R-:W2:Y:S01]  /*c4c0*/  LDC.64 R2, c[0x4][R2] ;  /* 0x0100000002027b82 */ /* 0x000ea20000000a00 */
[----:B------:R-:W-:Y:S01]  /*c4d0*/  IMAD.MOV.U32 R12, RZ, RZ, 0x1 ;  /* 0x00000001ff0c7424 */ /* 0x000fe200078e00ff */
[----:B------:R-:W3:Y:S01]  /*c4e0*/  LDCU.64 UR8, c[0x4][0x38] ;  /* 0x01000700ff0877ac */ /* 0x000ee20008000a00 */
[----:B0-----:R-:W-:Y:S02]  /*c4f0*/  IMAD.U32 R4, RZ, RZ, UR4 ;  /* 0x00000004ff047e24 */ /* 0x001fe4000f8e00ff */
[----:B------:R-:W-:Y:S01]  /*c500*/  IMAD.U32 R5, RZ, RZ, UR5 ;  /* 0x00000005ff057e24 */ /* 0x000fe2000f8e00ff */
[----:B-1----:R-:W-:Y:S01]  /*c510*/  MOV R6, UR6 ;  /* 0x0000000600067c02 */ /* 0x002fe20008000f00 */
[----:B------:R-:W-:-:S02]  /*c520*/  IMAD.U32 R7, RZ, RZ, UR7 ;  /* 0x00000007ff077e24 */ /* 0x000fc4000f8e00ff */
[----:B---3--:R-:W-:Y:S02]  /*c530*/  IMAD.U32 R10, RZ, RZ, UR8 ;  /* 0x00000008ff0a7e24 */ /* 0x008fe4000f8e00ff */
[----:B------:R-:W-:-:S07]  /*c540*/  IMAD.U32 R11, RZ, RZ, UR9 ;  /* 0x00000009ff0b7e24 */ /* 0x000fce000f8e00ff */
[----:B------:R-:W-:-:S07]  /*c550*/  LEPC R20, `(.L_x_279) ;  /* 0x000000001014794e */ /* 0x000fce0000000000 */
[----:B--2--5:R-:W-:Y:S05]  /*c560*/  CALL.ABS.NOINC R2 ;  /* 0x0000000002007343 */ /* 0x024fea0003c00000 */
.L_x_279:
[----:B------:R-:W-:Y:S01]  /*c570*/  PRMT R0, RZ, 0x7610, R0 ;  /* 0x00007610ff007816 */ /* 0x000fe20000000000 */
[----:B------:R-:W-:Y:S06]  /*c580*/  BRA `(.L_x_252) ;  /* 0x00000000001c7947 */ /* 0x000fec0003800000 */
.L_x_276:
[----:B------:R-:W2:Y:S02]  /*c590*/  LDG.E.64 R2, desc[UR36][R2.64] ;  /* 0x0000002402027981 */ /* 0x000ea4000c1e1b00 */
[----:B--2---:R-:W0:Y:S02]  /*c5a0*/  I2F.U64 R0, R2 ;  /* 0x0000000200007312 */ /* 0x004e240000301000 */
[----:B0-----:R-:W-:Y:S01]  /*c5b0*/  F2FP.BF16.F32.PACK_AB R0, RZ, R0 ;  /* 0x00000000ff00723e */ /* 0x001fe200000010ff */
[----:B------:R-:W-:Y:S06]  /*c5c0*/  BRA `(.L_x_252) ;  /* 0x00000000000c7947 */ /* 0x000fec0003800000 */
.L_x_275:
[----:B------:R-:W2:Y:S02]  /*c5d0*/  LDG.E R2, desc[UR36][R2.64] ;  /* 0x0000002402027981 */ /* 0x000ea4000c1e1900 */
[----:B--2---:R-:W-:-:S04]  /*c5e0*/  I2FP.F32.U32 R0, R2 ;  /* 0x0000000200007245 */ /* 0x004fc80000201000 */
[----:B------:R-:W-:-:S07]  /*c5f0*/  F2FP.BF16.F32.PACK_AB R0, RZ, R0 ;  /* 0x00000000ff00723e */ /* 0x000fce00000010ff */
.L_x_252:
        /* <DEDUP_REMOVED lines=24> */
.L_x_283:
[----:B-1----:R-:W-:-:S06]  /*c780*/  IMAD.U32 R5, R19, 0x10000, RZ ;  /* 0x0001000013057824 */ /* 0x002fcc00078e00ff */
[----:B------:R-:W0:Y:S02]  /*c790*/  F2I.S64.TRUNC R4, R5 ;  /* 0x0000000500047311 */ /* 0x000e24000020d900 */
[----:B0-----:R0:W-:Y:S01]  /*c7a0*/  STG.E.U8 desc[UR36][R2.64], R4 ;  /* 0x0000000402007986 */ /* 0x0011e2000c101124 */
[----:B------:R-:W-:Y:S05]  /*c7b0*/  BRA `(.L_x_285) ;  /* 0x0000000c006c7947 */ /* 0x000fea0003800000 */
.L_x_282:
[----:B------:R-:W-:-:S09]  /*c7c0*/  UISETP.NE.AND UP0, UPT, UR6, 0x2, UPT ;  /* 0x000000020600788c */ /* 0x000fd2000bf05270 */
[----:B------:R-:W-:Y:S05]  /*c7d0*/  BRA.U !UP0, `(.L_x_286) ;  /* 0x0000000108307547 */ /* 0x000fea000b800000 */
[----:B------:R-:W-:-:S09]  /*c7e0*/  UISETP.NE.AND UP0, UPT, UR6, 0x3, UPT ;  /* 0x000000030600788c */ /* 0x000fd2000bf05270 */
[----:B------:R-:W-:Y:S05]  /*c7f0*/  BRA.U !UP0, `(.L_x_287) ;  /* 0x0000000108187547 */ /* 0x000fea000b800000 */
[----:B------:R-:W-:-:S09]  /*c800*/  UISETP.NE.AND UP0, UPT, UR6, 0x4, UPT ;  /* 0x000000040600788c */ /* 0x000fd2000bf05270 */
[----:B------:R-:W-:Y:S05]  /*c810*/  BRA.U UP0, `(.L_x_284) ;  /* 0x0000000900787547 */ /* 0x000fea000b800000 */
[----:B-1----:R-:W-:-:S06]  /*c820*/  SHF.L.U32 R4, R19, 0x10, RZ ;  /* 0x0000001013047819 */ /* 0x002fcc00000006ff */
[----:B------:R-:W0:Y:S02]  /*c830*/  F2I.S64.TRUNC R4, R4 ;  /* 0x0000000400047311 */ /* 0x000e24000020d900 */
[----:B0-----:R0:W-:Y:S01]  /*c840*/  STG.E.64 desc[UR36][R2.64], R4 ;  /* 0x0000000402007986 */ /* 0x0011e2000c101b24 */
[----:B------:R-:W-:Y:S05]  /*c850*/  BRA `(.L_x_285) ;  /* 0x0000000c00447947 */ /* 0x000fea0003800000 */
.L_x_287:
[----:B-1----:R-:W-:-:S06]  /*c860*/  IMAD.U32 R19, R19, 0x10000, RZ ;  /* 0x0001000013137824 */ /* 0x002fcc00078e00ff */
[----:B------:R-:W0:Y:S02]  /*c870*/  F2I.FTZ.TRUNC.NTZ R19, R19 ;  /* 0x0000001300137305 */ /* 0x000e24000021f100 */
[----:B0-----:R0:W-:Y:S01]  /*c880*/  STG.E desc[UR36][R2.64], R19 ;  /* 0x0000001302007986 */ /* 0x0011e2000c101924 */
[----:B------:R-:W-:Y:S05]  /*c890*/  BRA `(.L_x_285) ;  /* 0x0000000c00347947 */ /* 0x000fea0003800000 */
.L_x_286:
[----:B-1----:R-:W-:-:S06]  /*c8a0*/  IMAD.U32 R19, R19, 0x10000, RZ ;  /* 0x0001000013137824 */ /* 0x002fcc00078e00ff */
[----:B------:R-:W0:Y:S02]  /*c8b0*/  F2I.FTZ.TRUNC.NTZ R19, R19 ;  /* 0x0000001300137305 */ /* 0x000e24000021f100 */
[----:B0-----:R0:W-:Y:S01]  /*c8c0*/  STG.E.U16 desc[UR36][R2.64], R19 ;  /* 0x0000001302007986 */ /* 0x0011e2000c101524 */
[----:B------:R-:W-:Y:S05]  /*c8d0*/  BRA `(.L_x_285) ;  /* 0x0000000c00247947 */ /* 0x000fea0003800000 */
.L_x_281:
        /* <DEDUP_REMOVED lines=9> */
.L_x_289:
[----:B-1----:R-:W-:-:S05]  /*c970*/  IMAD.U32 R0, R19, 0x10000, RZ ;  /* 0x0001000013007824 */ /* 0x002fca00078e00ff */
[----:B------:R-:W-:-:S05]  /*c980*/  F2FP.F16.F32.PACK_AB R0, RZ, R0 ;  /* 0x00000000ff00723e */ /* 0x000fca00000000ff */
[----:B------:R0:W-:Y:S01]  /*c990*/  STG.E.U16 desc[UR36][R2.64], R0 ;  /* 0x0000000002007986 */ /* 0x0001e2000c101524 */
[----:B------:R-:W-:Y:S05]  /*c9a0*/  BRA `(.L_x_285) ;  /* 0x0000000800f07947 */ /* 0x000fea0003800000 */
.L_x_288:
[----:B------:R-:W-:-:S09]  /*c9b0*/  UISETP.NE.AND UP0, UPT, UR6, 0x7, UPT ;  /* 0x000000070600788c */ /* 0x000fd2000bf05270 */
[----:B------:R-:W-:Y:S05]  /*c9c0*/  BRA.U !UP0, `(.L_x_290) ;  /* 0x0000000108347547 */ /* 0x000fea000b800000 */
[----:B------:R-:W-:-:S09]  /*c9d0*/  UISETP.NE.AND UP0, UPT, UR6, 0x8, UPT ;  /* 0x000000080600788c */ /* 0x000fd2000bf05270 */
[----:B------:R-:W-:Y:S05]  /*c9e0*/  BRA.U !UP0, `(.L_x_291) ;  /* 0x0000000108187547 */ /* 0x000fea000b800000 */
[----:B------:R-:W-:-:S09]  /*c9f0*/  UISETP.NE.AND UP0, UPT, UR6, 0x9, UPT ;  /* 0x000000090600788c */ /* 0x000fd2000bf05270 */
[----:B------:R-:W-:Y:S05]  /*ca00*/  BRA.U UP0, `(.L_x_284) ;  /* 0x0000000500fc7547 */ /* 0x000fea000b800000 */
[----:B-1----:R-:W-:Y:S01]  /*ca10*/  IMAD.U32 R4, R19, 0x10000, RZ ;  /* 0x0001000013047824 */ /* 0x002fe200078e00ff */
[----:B------:R-:W-:-:S05]  /*ca20*/  MOV R5, RZ ;  /* 0x000000ff00057202 */ /* 0x000fca0000000f00 */
[----:B------:R0:W-:Y:S01]  /*ca30*/  STG.E.64 desc[UR36][R2.64], R4 ;  /* 0x0000000402007986 */ /* 0x0001e2000c101b24 */
[----:B------:R-:W-:Y:S05]  /*ca40*/  BRA `(.L_x_285) ;  /* 0x0000000800c87947 */ /* 0x000fea0003800000 */
.L_x_291:
[----:B-1----:R-:W-:-:S05]  /*ca50*/  IMAD.U32 R19, R19, 0x10000, RZ ;  /* 0x0001000013137824 */ /* 0x002fca00078e00ff */
[----:B------:R-:W-:-:S04]  /*ca60*/  F2FP.F16.F32.PACK_AB R5, RZ, R19 ;  /* 0x00000013ff05723e */ /* 0x000fc800000000ff */
[----:B------:R-:W-:-:S05]  /*ca70*/  PRMT R5, R5, 0x5410, RZ ;  /* 0x0000541005057816 */ /* 0x000fca00000000ff */
[----:B------:R0:W-:Y:S01]  /*ca80*/  STG.E desc[UR36][R2.64], R5 ;  /* 0x0000000502007986 */ /* 0x0001e2000c101924 */
[----:B------:R-:W-:Y:S05]  /*ca90*/  BRA `(.L_x_285) ;  /* 0x0000000800b47947 */ /* 0x000fea0003800000 */
.L_x_290:
[----:B-1----:R-:W-:-:S04]  /*caa0*/  IMAD.U32 R4, R19, 0x10000, RZ ;  /* 0x0001000013047824 */ /* 0x002fc800078e00ff */
[----:B------:R-:W-:-:S06]  /*cab0*/  FMUL.FTZ R4, R4, 1 ;  /* 0x3f80000004047820 */ /* 0x000fcc0000410000 */
[----:B------:R-:W0:Y:S02]  /*cac0*/  F2F.F64.F32 R4, R4 ;  /* 0x0000000400047310 */ /* 0x000e240000201800 */
[----:B0-----:R0:W-:Y:S01]  /*cad0*/  STG.E.64 desc[UR36][R2.64], R4 ;  /* 0x0000000402007986 */ /* 0x0011e2000c101b24 */
[----:B------:R-:W-:Y:S05]  /*cae0*/  BRA `(.L_x_285) ;  /* 0x0000000800a07947 */ /* 0x000fea0003800000 */
.L_x_280:
        /* <DEDUP_REMOVED lines=14> */
.L_x_295:
        /* <DEDUP_REMOVED lines=17> */
[----:B------:R-:W-:-:S07]  /*cce0*/  MOV R0, R4 ;  /* 0x0000000400007202 */ /* 0x000fce0000000f00 */
.L_x_298:
[----:B------:R-:W-:-:S04]  /*ccf0*/  SHF.R.U32.HI R5, RZ, 0x18, R5 ;  /* 0x00000018ff057819 */ /* 0x000fc80000011605 */
[----:B------:R-:W-:-:S07]  /*cd00*/  LOP3.LUT R0, R0, 0x80, R5, 0xf8, !PT ;  /* 0x0000008000007812 */ /* 0x000fce00078ef805 */
.L_x_297:
[----:B------:R-:W-:Y:S05]  /*cd10*/  BSYNC.RECONVERGENT B0 ;  /* 0x0000000000007941 */ /* 0x000fea0003800200 */
.L_x_296:
[----:B------:R0:W-:Y:S01]  /*cd20*/  STG.E.U8 desc[UR36][R2.64], R0 ;  /* 0x0000000002007986 */ /* 0x0001e2000c101124 */
[----:B------:R-:W-:Y:S05]  /*cd30*/  BRA `(.L_x_285) ;  /* 0x00000008000c7947 */ /* 0x000fea0003800000 */
.L_x_294:
        /* <DEDUP_REMOVED lines=18> */
.L_x_301:
[----:B------:R-:W-:-:S04]  /*ce60*/  SHF.R.U32.HI R5, RZ, 0x18, R5 ;  /* 0x00000018ff057819 */ /* 0x000fc80000011605 */
[----:B------:R-:W-:-:S07]  /*ce70*/  LOP3.LUT R0, R0, 0x80, R5, 0xf8, !PT ;  /* 0x0000008000007812 */ /* 0x000fce00078ef805 */
.L_x_300:
[----:B------:R-:W-:Y:S05]  /*ce80*/  BSYNC.RECONVERGENT B0 ;  /* 0x0000000000007941 */ /* 0x000fea0003800200 */
.L_x_299:
[----:B------:R0:W-:Y:S01]  /*ce90*/  STG.E.U8 desc[UR36][R2.64], R0 ;  /* 0x0000000002007986 */ /* 0x0001e2000c101124 */
[----:B------:R-:W-:Y:S05]  /*cea0*/  BRA `(.L_x_285) ;  /* 0x0000000400b07947 */ /* 0x000fea0003800000 */
.L_x_293:
[----:B------:R-:W-:-:S09]  /*ceb0*/  UISETP.NE.AND UP0, UPT, UR6, 0x1c, UPT ;  /* 0x0000001c0600788c */ /* 0x000fd2000bf05270 */
[----:B------:R-:W-:Y:S05]  /*cec0*/  BRA.U !UP0, `(.L_x_302) ;  /* 0x0000000108607547 */ /* 0x000fea000b800000 */
[----:B------:R-:W-:-:S09]  /*ced0*/  UISETP.NE.AND UP0, UPT, UR6, 0x1d, UPT ;  /* 0x0000001d0600788c */ /* 0x000fd2000bf05270 */
[----:B------:R-:W-:Y:S05]  /*cee0*/  BRA.U !UP0, `(.L_x_303) ;  /* 0x0000000108487547 */ /* 0x000fea000b800000 */
[----:B------:R-:W-:-:S09]  /*cef0*/  UISETP.NE.AND UP0, UPT, UR6, 0x2c, UPT ;  /* 0x0000002c0600788c */ /* 0x000fd2000bf05270 */
[----:B------:R-:W-:Y:S05]  /*cf00*/  BRA.U UP0, `(.L_x_284) ;  /* 0x0000000100bc7547 */ /* 0x000fea000b800000 */
        /* <DEDUP_REMOVED lines=8> */
[----:B------:R-:W-:Y:S02]  /*cf90*/  @P1 ISETP.EQ.U32.AND P2, PT, R0, 0x1, P0 ;  /* 0x000000010000180c */ /* 0x000fe40000742070 */
[----:B------:R-:W-:Y:S02]  /*cfa0*/  PLOP3.LUT P0, PT, PT, PT, PT, 0x80, 0x8 ;  /* 0x000000000008781c */ /* 0x000fe40003f0f070 */
[----:B------:R-:W-:Y:S02]  /*cfb0*/  @P1 PLOP3.LUT P0, PT, P2, PT, PT, 0x80, 0x8 ;  /* 0x000000000008181c */ /* 0x000fe4000170f070 */
[----:B------:R-:W-:-:S11]  /*cfc0*/  @P1 IADD3 R0, PT, PT, R6, 0x1, RZ ;  /* 0x0000000106001810 */ /* 0x000fd60007ffe0ff */
[----:B------:R-:W-:-:S04]  /*cfd0*/  @!P0 IMAD.MOV R0, RZ, RZ, R6 ;  /* 0x000000ffff008224 */ /* 0x000fc800078e0206 */
[----:B------:R-:W-:-:S05]  /*cfe0*/  @P1 IMAD.MOV.U32 R5, RZ, RZ, R0 ;  /* 0x000000ffff051224 */ /* 0x000fca00078e0000 */
[----:B------:R0:W-:Y:S01]  /*cff0*/  STG.E.U8 desc[UR36][R2.64], R5 ;  /* 0x0000000502007986 */ /* 0x0001e2000c101124 */
[----:B------:R-:W-:Y:S05]  /*d000*/  BRA `(.L_x_285) ;  /* 0x0000000400587947 */ /* 0x000fea0003800000 */
.L_x_303:
[----:B-1----:R-:W-:-:S06]  /*d010*/  IMAD.U32 R4, R19, 0x10000, RZ ;  /* 0x0001000013047824 */ /* 0x002fcc00078e00ff */
[----:B------:R-:W0:Y:S02]  /*d020*/  F2I.U64.TRUNC R4, R4 ;  /* 0x0000000400047311 */ /* 0x000e24000020d800 */
[----:B0-----:R0:W-:Y:S01]  /*d030*/  STG.E.64 desc[UR36][R2.64], R4 ;  /* 0x0000000402007986 */ /* 0x0011e2000c101b24 */
[----:B------:R-:W-:Y:S05]  /*d040*/  BRA `(.L_x_285) ;  /* 0x0000000400487947 */ /* 0x000fea0003800000 */
.L_x_302:
[----:B-1----:R-:W-:-:S06]  /*d050*/  IMAD.U32 R19, R19, 0x10000, RZ ;  /* 0x0001000013137824 */ /* 0x002fcc00078e00ff */
[----:B------:R-:W0:Y:S02]  /*d060*/  F2I.FTZ.U32.TRUNC.NTZ R19, R19 ;  /* 0x0000001300137305 */ /* 0x000e24000021f000 */
[----:B0-----:R0:W-:Y:S01]  /*d070*/  STG.E desc[UR36][R2.64], R19 ;  /* 0x0000001302007986 */ /* 0x0011e2000c101924 */
[----:B------:R-:W-:Y:S05]  /*d080*/  BRA `(.L_x_285) ;  /* 0x0000000400387947 */ /* 0x000fea0003800000 */
.L_x_292:
        /* <DEDUP_REMOVED lines=11> */
.L_x_305:
[----:B-1----:R-:W-:Y:S02]  /*d140*/  SHF.L.U32 R19, R19, 0x10, RZ ;  /* 0x0000001013137819 */ /* 0x002fe400000006ff */
[----:B------:R-:W-:-:S03]  /*d150*/  CS2R R6, SRZ ;  /* 0x0000000000067805 */ /* 0x000fc6000001ff00 */
[----:B------:R-:W-:-:S06]  /*d160*/  FMUL.FTZ R4, R19, 1 ;  /* 0x3f80000013047820 */ /* 0x000fcc0000410000 */
[----:B------:R-:W0:Y:S02]  /*d170*/  F2F.F64.F32 R4, R4 ;  /* 0x0000000400047310 */ /* 0x000e240000201800 */
[----:B0-----:R0:W-:Y:S01]  /*d180*/  STG.E.128 desc[UR36][R2.64], R4 ;  /* 0x0000000402007986 */ /* 0x0011e2000c101d24 */
[----:B------:R-:W-:Y:S05]  /*d190*/  BRA `(.L_x_285) ;  /* 0x0000000000f47947 */ /* 0x000fea0003800000 */
.L_x_304:
[----:B------:R-:W-:-:S09]  /*d1a0*/  UISETP.NE.AND UP0, UPT, UR6, 0xf, UPT ;  /* 0x0000000f0600788c */ /* 0x000fd2000bf05270 */
[----:B------:R-:W-:Y:S05]  /*d1b0*/  BRA.U !UP0, `(.L_x_306) ;  /* 0x0000000108e87547 */ /* 0x000fea000b800000 */
[----:B------:R-:W-:-:S09]  /*d1c0*/  UISETP.NE.AND UP0, UPT, UR6, 0x17, UPT ;  /* 0x000000170600788c */ /* 0x000fd2000bf05270 */
[----:B------:R-:W-:Y:S05]  /*d1d0*/  BRA.U !UP0, `(.L_x_307) ;  /* 0x0000000108907547 */ /* 0x000fea000b800000 */
[----:B------:R-:W-:-:S09]  /*d1e0*/  UISETP.NE.AND UP0, UPT, UR6, 0x18, UPT ;  /* 0x000000180600788c */ /* 0x000fd2000bf05270 */
[----:B------:R-:W-:Y:S05]  /*d1f0*/  BRA.U !UP0, `(.L_x_308) ;  /* 0x0000000108447547 */ /* 0x000fea000b800000 */
.L_x_284:
        /* <DEDUP_REMOVED lines=11> */
[----:B------:R-:W-:Y:S02]  /*d2b0*/  IMAD.U32 R7, RZ, RZ, UR7 ;  /* 0x00000007ff077e24 */ /* 0x000fe4000f8e00ff */
[----:B-----5:R-:W-:Y:S01]  /*d2c0*/  IMAD.U32 R10, RZ, RZ, UR8 ;  /* 0x00000008ff0a7e24 */ /* 0x020fe2000f8e00ff */
[----:B--2---:R-:W-:-:S07]  /*d2d0*/  MOV R11, UR9 ;  /* 0x00000009000b7c02 */ /* 0x004fce0008000f00 */
[----:B------:R-:W-:-:S07]  /*d2e0*/  LEPC R20, `(.L_x_309) ;  /* 0x000000001014794e */ /* 0x000fce0000000000 */
[----:B-1-3--:R-:W-:Y:S05]  /*d2f0*/  CALL.ABS.NOINC R2 ;  /* 0x0000000002007343 */ /* 0x00afea0003c00000 */
.L_x_309:
[----:B------:R-:W-:Y:S05]  /*d300*/  BRA `(.L_x_285) ;  /* 0x0000000000987947 */ /* 0x000fea0003800000 */
.L_x_308:
[----:B-1----:R-:W-:Y:S01]  /*d310*/  IMAD.U32 R19, R19, 0x10000, RZ ;  /* 0x0001000013137824 */ /* 0x002fe200078e00ff */
[----:B------:R-:W-:Y:S01]  /*d320*/  BSSY.RECONVERGENT B0, `(.L_x_310) ;  /* 0x000000c000007945 */ /* 0x000fe20003800200 */
[----:B------:R-:W-:-:S03]  /*d330*/  IMAD.MOV.U32 R0, RZ, RZ, 0x7f ;  /* 0x0000007fff007424 */ /* 0x000fc600078e00ff */
        /* <DEDUP_REMOVED lines=10> */
.L_x_311:
[----:B------:R-:W-:Y:S05]  /*d3e0*/  BSYNC.RECONVERGENT B0 ;  /* 0x0000000000007941 */ /* 0x000fea0003800200 */
.L_x_310:
[----:B------:R-:W-:-:S05]  /*d3f0*/  LOP3.LUT R5, R0, 0x80, R5, 0xf8, !PT ;  /* 0x0000008000057812 */ /* 0x000fca00078ef805 */
[----:B------:R3:W-:Y:S01]  /*d400*/  STG.E.U8 desc[UR36][R2.64], R5 ;  /* 0x0000000502007986 */ /* 0x0007e2000c101124 */
[----:B------:R-:W-:Y:S05]  /*d410*/  BRA `(.L_x_285) ;  /* 0x0000000000547947 */ /* 0x000fea0003800000 */
.L_x_307:
[----:B-1----:R-:W-:Y:S01]  /*d420*/  SHF.L.U32 R5, R19, 0x10, RZ ;  /* 0x0000001013057819 */ /* 0x002fe200000006ff */
[----:B------:R-:W-:Y:S03]  /*d430*/  BSSY.RECONVERGENT B0, `(.L_x_312) ;  /* 0x000000e000007945 */ /* 0x000fe60003800200 */
        /* <DEDUP_REMOVED lines=10> */
.L_x_313:
[----:B------:R-:W-:Y:S01]  /*d4e0*/  IMAD.MOV.U32 R0, RZ, RZ, 0x7f ;  /* 0x0000007fff007424 */ /* 0x000fe200078e00ff */
[----:B------:R-:W-:-:S04]  /*d4f0*/  ISETP.GT.U32.AND P0, PT, R4, 0x7f800000, PT ;  /* 0x7f8000000400780c */ /* 0x000fc80003f04070 */
[----:B------:R-:W-:-:S09]  /*d500*/  SEL R0, R0, 0x7c, P0 ;  /* 0x0000007c00007807 */ /* 0x000fd20000000000 */
.L_x_314:
[----:B------:R-:W-:Y:S05]  /*d510*/  BSYNC.RECONVERGENT B0 ;  /* 0x0000000000007941 */ /* 0x000fea0003800200 */
.L_x_312:
[----:B------:R-:W-:-:S04]  /*d520*/  SHF.R.U32.HI R5, RZ, 0x18, R5 ;  /* 0x00000018ff057819 */ /* 0x000fc80000011605 */
[----:B------:R-:W-:-:S05]  /*d530*/  LOP3.LUT R5, R0, 0x80, R5, 0xf8, !PT ;  /* 0x0000008000057812 */ /* 0x000fca00078ef805 */
[----:B------:R2:W-:Y:S01]  /*d540*/  STG.E.U8 desc[UR36][R2.64], R5 ;  /* 0x0000000502007986 */ /* 0x0005e2000c101124 */
[----:B------:R-:W-:Y:S05]  /*d550*/  BRA `(.L_x_285) ;  /* 0x0000000000047947 */ /* 0x000fea0003800000 */
.L_x_306:
[----:B-1----:R4:W-:Y:S02]  /*d560*/  STG.E.U16 desc[UR36][R2.64], R19 ;  /* 0x0000001302007986 */ /* 0x0029e4000c101524 */
.L_x_285:
[----:B------:R-:W-:-:S07]  /*d570*/  VIADD R17, R17, 0x80 ;  /* 0x0000008011117836 */ /* 0x000fce0000000000 */
.L_x_212:
[----:B------:R-:W-:Y:S05]  /*d580*/  BSYNC.RECONVERGENT B6 ;  /* 0x0000000000067941 */ /* 0x000fea0003800200 */
.L_x_211:
[----:B------:R-:W5:Y:S02]  /*d590*/  LDCU UR4, c[0x0][0x380] ;  /* 0x00007000ff0477ac */ /* 0x000f640008000800 */
[----:B-----5:R-:W-:-:S13]  /*d5a0*/  ISETP.GE.AND P0, PT, R17, UR4, PT ;  /* 0x0000000411007c0c */ /* 0x020fda000bf06270 */
[----:B------:R-:W-:Y:S05]  /*d5b0*/  @P0 EXIT ;  /* 0x000000000000094d */ /* 0x000fea0003800000 */
[----:B------:R-:W5:Y:S01]  /*d5c0*/  LDCU UR4, c[0x0][0x388] ;  /* 0x00007100ff0477ac */ /* 0x000f620008000800 */
[----:B------:R-:W-:Y:S02]  /*d5d0*/  IMAD.MOV.U32 R18, RZ, RZ, RZ ;  /* 0x000000ffff127224 */ /* 0x000fe400078e00ff */
[----:B0--3--:R-:W-:Y:S02]  /*d5e0*/  IMAD.MOV.U32 R0, RZ, RZ, RZ ;  /* 0x000000ffff007224 */ /* 0x009fe400078e00ff */
[----:B------:R-:W-:Y:S01]  /*d5f0*/  IMAD.MOV.U32 R16, RZ, RZ, RZ ;  /* 0x000000ffff107224 */ /* 0x000fe200078e00ff */
[----:B-----5:R-:W-:-:S09]  /*d600*/  UISETP.NE.AND UP0, UPT, UR4, URZ, UPT ;  /* 0x000000ff0400728c */ /* 0x020fd2000bf05270 */
[----:B------:R-:W-:Y:S05]  /*d610*/  BRA.U !UP0, `(.L_x_315) ;  /* 0x0000001508707547 */ /* 0x000fea000b800000 */
[----:B------:R-:W1:Y:S01]  /*d620*/  LDCU.64 UR4, c[0x0][0x390] ;  /* 0x00007200ff0477ac */ /* 0x000e620008000a00 */
[----:B------:R-:W-:Y:S01]  /*d630*/  HFMA2 R16, -RZ, RZ, 0, 0 ;  /* 0x00000000ff107431 */ /* 0x000fe200000001ff */
[----:B------:R-:W0:Y:S01]  /*d640*/  LDCU UR6, c[0x0][0x38c] ;  /* 0x00007180ff0677ac */ /* 0x000e220008000800 */
[----:B------:R-:W3:Y:S01]  /*d650*/  LDCU.64 UR8, c[0x0][0x4b8] ;  /* 0x00009700ff0877ac */ /* 0x000ee20008000a00 */
[----:B------:R-:W-:Y:S02]  /*d660*/  UISETP.NE.AND UP0, UPT, UR39, URZ, UPT ;  /* 0x000000ff2700728c */ /* 0x000fe4000bf05270 */
        /* <DEDUP_REMOVED lines=38> */
[----:B------:R-:W-:Y:S01]  /*d8d0*/  MOV R2, RZ ;  /* 0x000000ff00027202 */ /* 0x000fe20000000f00 */
        /* <DEDUP_REMOVED lines=41> */
[----:B------:R-:W-:Y:S01]  /*db70*/  HFMA2 R4, -RZ, RZ, 0, 0 ;  /* 0x00000000ff047431 */ /* 0x000fe200000001ff */
        /* <DEDUP_REMOVED lines=253> */
[----:B------:R-:W2:Y:S03]  /*eb50*/  LDCU.64 UR8, c[0x0][0x5d8] ;  /* 0x0000bb00ff0877ac */ /* 0x000ea60008000a00 */
        /* <DEDUP_REMOVED lines=8> */
.L_x_315:
[----:B------:R-:W0:Y:S01]  /*ebe0*/  LDCU.64 UR6, c[0x0][0x5e8] ;  /* 0x0000bd00ff0677ac */ /* 0x000e220008000a00 */
[----:B------:R-:W1:Y:S01]  /*ebf0*/  LDCU.64 UR8, c[0x0][0x5f0] ;  /* 0x0000be00ff0877ac */ /* 0x000e620008000a00 */
[----:B------:R-:W-:-:S04]  /*ec00*/  UPRMT UR4, UR40, 0x7771, URZ ;  /* 0x0000777128047896 */ /* 0x000fc800080000ff */
[----:B------:R-:W-:Y:S01]  /*ec10*/  UISETP.GT.AND UP0, UPT, UR4, 0x9, UPT ;  /* 0x000000090400788c */ /* 0x000fe2000bf04270 */
[----:B0-----:R-:W-:Y:S02]  /*ec20*/  IADD3 R16, P0, PT, R16, UR6, RZ ;  /* 0x0000000610107c10 */ /* 0x001fe4000ff1e0ff */
[----:B-12-4-:R-:W-:-:S03]  /*ec30*/  IADD3 R2, P1, PT, R0, UR8, RZ ;  /* 0x0000000800027c10 */ /* 0x016fc6000ff3e0ff */
[----:B------:R-:W-:Y:S02]  /*ec40*/  IMAD.X R17, RZ, RZ, UR7, P0 ;  /* 0x00000007ff117e24 */ /* 0x000fe400080e06ff */
        /* <DEDUP_REMOVED lines=15> */
.L_x_319:
[----:B------:R-:W2:Y:S02]  /*ed40*/  LDG.E.U8 R2, desc[UR36][R2.64] ;  /* 0x0000002402027981 */ /* 0x000ea4000c1e1100 */
[----:B--2---:R-:W-:-:S04]  /*ed50*/  I2FP.F32.U32 R0, R2 ;  /* 0x0000000200007245 */ /* 0x004fc80000201000 */
[----:B------:R-:W-:-:S04]  /*ed60*/  F2FP.BF16.F32.PACK_AB R0, RZ, R0 ;  /* 0x00000000ff00723e */ /* 0x000fc800000010ff */
[----:B------:R-:W-:Y:S01]  /*ed70*/  PRMT R19, R0, 0x7610, R19 ;  /* 0x0000761000137816 */ /* 0x000fe20000000013 */
[----:B------:R-:W-:Y:S06]  /*ed80*/  BRA `(.L_x_321) ;  /* 0x0000000c00e07947 */ /* 0x000fec0003800000 */
.L_x_318:
        /* <DEDUP_REMOVED lines=11> */
.L_x_323:
[----:B------:R-:W2:Y:S02]  /*ee40*/  LDG.E R2, desc[UR36][R2.64] ;  /* 0x0000002402027981 */ /* 0x000ea4000c1e1900 */
[----:B--2---:R-:W-:-:S04]  /*ee50*/  I2FP.F32.S32 R0, R2 ;  /* 0x0000000200007245 */ /* 0x004fc80000201400 */
[----:B------:R-:W-:-:S04]  /*ee60*/  F2FP.BF16.F32.PACK_AB R0, RZ, R0 ;  /* 0x00000000ff00723e */ /* 0x000fc800000010ff */
[----:B------:R-:W-:Y:S01]  /*ee70*/  PRMT R19, R0, 0x7610, R19 ;  /* 0x0000761000137816 */ /* 0x000fe20000000013 */
[----:B------:R-:W-:Y:S06]  /*ee80*/  BRA `(.L_x_321) ;  /* 0x0000000c00a07947 */ /* 0x000fec0003800000 */
.L_x_322:
[----:B------:R-:W2:Y:S02]  /*ee90*/  LDG.E.U16 R2, desc[UR36][R2.64] ;  /* 0x0000002402027981 */ /* 0x000ea4000c1e1500 */
[----:B--2---:R-:W0:Y:S02]  /*eea0*/  I2F.S16 R0, R2 ;  /* 0x0000000200007306 */ /* 0x004e240000101400 */
[----:B0-----:R-:W-:-:S04]  /*eeb0*/  F2FP.BF16.F32.PACK_AB R0, RZ, R0 ;  /* 0x00000000ff00723e */ /* 0x001fc800000010ff */
[----:B------:R-:W-:Y:S01]  /*eec0*/  PRMT R19, R0, 0x7610, R19 ;  /* 0x0000761000137816 */ /* 0x000fe20000000013 */
[----:B------:R-:W-:Y:S06]  /*eed0*/  BRA `(.L_x_321) ;  /* 0x0000000c008c7947 */ /* 0x000fec0003800000 */
.L_x_317:
        /* <DEDUP_REMOVED lines=9> */
.L_x_325:
[----:B------:R-:W2:Y:S02]  /*ef70*/  LDG.E.U16 R0, desc[UR36][R2.64] ;  /* 0x0000002402007981 */ /* 0x000ea4000c1e1500 */
[----:B--2---:R-:W-:-:S05]  /*ef80*/  HADD2.F32 R0, -RZ, R0.H0_H0 ;  /* 0x20000000ff007230 */ /* 0x004fca0000004100 */
[----:B------:R-:W-:-:S04]  /*ef90*/  F2FP.BF16.F32.PACK_AB R0, RZ, R0 ;  /* 0x00000000ff00723e */ /* 0x000fc800000010ff */
[----:B------:R-:W-:Y:S01]  /*efa0*/  PRMT R19, R0, 0x7610, R19 ;  /* 0x0000761000137816 */ /* 0x000fe20000000013 */
[----:B------:R-:W-:Y:S06]  /*efb0*/  BRA `(.L_x_321) ;  /* 0x0000000c00547947 */ /* 0x000fec0003800000 */
.L_x_324:
        /* <DEDUP_REMOVED lines=9> */
.L_x_327:
[----:B------:R-:W2:Y:S02]  /*f050*/  LDG.E.U16 R2, desc[UR36][R2.64] ;  /* 0x0000002402027981 */ /* 0x000ea4000c1e1500 */
[----:B--2---:R-:W-:-:S05]  /*f060*/  HADD2.F32 R0, -RZ, R2.H0_H0 ;  /* 0x20000002ff007230 */ /* 0x004fca0000004100 */
[----:B------:R-:W-:-:S04]  /*f070*/  F2FP.BF16.F32.PACK_AB R0, RZ, R0 ;  /* 0x00000000ff00723e */ /* 0x000fc800000010ff */
[----:B------:R-:W-:Y:S01]  /*f080*/  PRMT R19, R0, 0x7610, R19 ;  /* 0x0000761000137816 */ /* 0x000fe20000000013 */
[----:B------:R-:W-:Y:S06]  /*f090*/  BRA `(.L_x_321) ;  /* 0x0000000c001c7947 */ /* 0x000fec0003800000 */
.L_x_326:
        /* <DEDUP_REMOVED lines=13> */
.L_x_316:
        /* <DEDUP_REMOVED lines=14> */
.L_x_330:
        /* <DEDUP_REMOVED lines=13> */
.L_x_329:
        /* <DEDUP_REMOVED lines=27> */
.L_x_332:
        /* <DEDUP_REMOVED lines=14> */
.L_x_331:
[----:B------:R0:W5:Y:S01]  /*f5b0*/  LDG.E.U16 R19, desc[UR36][R2.64] ;  /* 0x0000002402137981 */ /* 0x000162000c1e1500 */
[----:B------:R-:W-:Y:S05]  /*f5c0*/  BRA `(.L_x_321) ;  /* 0x0000000400d07947 */ /* 0x000fea0003800000 */
.L_x_328:
        /* <DEDUP_REMOVED lines=13> */
.L_x_335:
        /* <DEDUP_REMOVED lines=21> */
.L_x_339:
[----:B------:R-:W-:Y:S05]  /*f7f0*/  BSYNC.RECONVERGENT B1 ;  /* 0x0000000000017941 */ /* 0x000fea0003800200 */
.L_x_338:
[----:B------:R-:W-:Y:S01]  /*f800*/  IMAD.SHL.U32 R0, R0, 0x100000, RZ ;  /* 0x0010000000007824 */ /* 0x000fe200078e00ff */
[----:B------:R-:W-:-:S04]  /*f810*/  LEA R2, R2, 0x3b800000, 0x17 ;  /* 0x3b80000002027811 */ /* 0x000fc800078eb8ff */
[----:B------:R-:W-:-:S07]  /*f820*/  LOP3.LUT R0, R2, R0, R7, 0xfe, !PT ;  /* 0x0000000002007212 */ /* 0x000fce00078efe07 */
.L_x_337:
[----:B------:R-:W-:Y:S05]  /*f830*/  BSYNC.RECONVERGENT B0 ;  /* 0x0000000000007941 */ /* 0x000fea0003800200 */
.L_x_336:
[----:B------:R-:W-:-:S04]  /*f840*/  F2FP.BF16.F32.PACK_AB R0, RZ, R0 ;  /* 0x00000000ff00723e */ /* 0x000fc800000010ff */
[----:B------:R-:W-:Y:S01]  /*f850*/  PRMT R19, R0, 0x7610, R19 ;  /* 0x0000761000137816 */ /* 0x000fe20000000013 */
[----:B------:R-:W-:Y:S06]  /*f860*/  BRA `(.L_x_321) ;  /* 0x0000000400287947 */ /* 0x000fec0003800000 */
.L_x_334:
        /* <DEDUP_REMOVED lines=21> */
.L_x_343:
[----:B------:R-:W-:Y:S05]  /*f9c0*/  BSYNC.RECONVERGENT B1 ;  /* 0x0000000000017941 */ /* 0x000fea0003800200 */
.L_x_342:
[----:B------:R-:W-:Y:S01]  /*f9d0*/  IMAD.SHL.U32 R0, R0, 0x200000, RZ ;  /* 0x0020000000007824 */ /* 0x000fe200078e00ff */
[----:B------:R-:W-:-:S04]  /*f9e0*/  LEA R2, R2, 0x37800000, 0x17 ;  /* 0x3780000002027811 */ /* 0x000fc800078eb8ff */
[----:B------:R-:W-:-:S07]  /*f9f0*/  LOP3.LUT R0, R2, R0, R7, 0xfe, !PT ;  /* 0x0000000002007212 */ /* 0x000fce00078efe07 */
.L_x_341:
[----:B------:R-:W-:Y:S05]  /*fa00*/  BSYNC.RECONVERGENT B0 ;  /* 0x0000000000007941 */ /* 0x000fea0003800200 */
.L_x_340:
[----:B------:R-:W-:-:S04]  /*fa10*/  F2FP.BF16.F32.PACK_AB R0, RZ, R0 ;  /* 0x00000000ff00723e */ /* 0x000fc800000010ff */
[----:B------:R-:W-:Y:S01]  /*fa20*/  PRMT R19, R0, 0x7610, R19 ;  /* 0x0000761000137816 */ /* 0x000fe20000000013 */
[----:B------:R-:W-:Y:S06]  /*fa30*/  BRA `(.L_x_321) ;  /* 0x0000000000b47947 */ /* 0x000fec0003800000 */
.L_x_333:
        /* <DEDUP_REMOVED lines=14> */
.L_x_347:
[----:B------:R-:W-:Y:S05]  /*fb20*/  BSYNC.RECONVERGENT B0 ;  /* 0x0000000000007941 */ /* 0x000fea0003800200 */
.L_x_346:
[----:B------:R-:W-:-:S04]  /*fb30*/  F2FP.BF16.F32.PACK_AB R0, RZ, R0 ;  /* 0x00000000ff00723e */ /* 0x000fc800000010ff */
[----:B------:R-:W-:Y:S01]  /*fb40*/  PRMT R19, R0, 0x7610, R19 ;  /* 0x0000761000137816 */ /* 0x000fe20000000013 */
[----:B------:R-:W-:Y:S06]  /*fb50*/  BRA `(.L_x_321) ;  /* 0x00000000006c7947 */ /* 0x000fec0003800000 */
.L_x_320:
        /* <DEDUP_REMOVED lines=16> */
.L_x_348:
[----:B------:R-:W-:Y:S01]  /*fc60*/  PRMT R19, RZ, 0x7610, R19 ;  /* 0x00007610ff137816 */ /* 0x000fe20000000013 */
[----:B------:R-:W-:Y:S06]  /*fc70*/  BRA `(.L_x_321) ;  /* 0x0000000000247947 */ /* 0x000fec0003800000 */
.L_x_345:
[----:B------:R-:W2:Y:S02]  /*fc80*/  LDG.E.64 R2, desc[UR36][R2.64] ;  /* 0x0000002402027981 */ /* 0x000ea4000c1e1b00 */
[----:B--2---:R-:W0:Y:S02]  /*fc90*/  I2F.U64 R0, R2 ;  /* 0x0000000200007312 */ /* 0x004e240000301000 */
[----:B0-----:R-:W-:-:S04]  /*fca0*/  F2FP.BF16.F32.PACK_AB R0, RZ, R0 ;  /* 0x00000000ff00723e */ /* 0x001fc800000010ff */
[----:B------:R-:W-:Y:S01]  /*fcb0*/  PRMT R19, R0, 0x7610, R19 ;  /* 0x0000761000137816 */ /* 0x000fe20000000013 */
[----:B------:R-:W-:Y:S06]  /*fcc0*/  BRA `(.L_x_321) ;  /* 0x0000000000107947 */ /* 0x000fec0003800000 */
.L_x_344:
[----:B------:R-:W2:Y:S02]  /*fcd0*/  LDG.E R2, desc[UR36][R2.64] ;  /* 0x0000002402027981 */ /* 0x000ea4000c1e1900 */
[----:B--2---:R-:W-:-:S04]  /*fce0*/  I2FP.F32.U32 R0, R2 ;  /* 0x0000000200007245 */ /* 0x004fc80000201000 */
[----:B------:R-:W-:-:S04]  /*fcf0*/  F2FP.BF16.F32.PACK_AB R0, RZ, R0 ;  /* 0x00000000ff00723e */ /* 0x000fc800000010ff */
[----:B------:R-:W-:-:S07]  /*fd00*/  PRMT R19, R0, 0x7610, R19 ;  /* 0x0000761000137816 */ /* 0x000fce0000000013 */
.L_x_321:
        /* <DEDUP_REMOVED lines=18> */
.L_x_352:
[----:B------:R-:W2:Y:S02]  /*fe30*/  LDG.E.U8 R2, desc[UR36][R2.64] ;  /* 0x0000002402027981 */ /* 0x000ea4000c1e1100 */
[----:B--2---:R-:W-:-:S04]  /*fe40*/  I2FP.F32.U32 R0, R2 ;  /* 0x0000000200007245 */ /* 0x004fc80000201000 */
[----:B------:R-:W-:Y:S01]  /*fe50*/  F2FP.BF16.F32.PACK_AB R0, RZ, R0 ;  /* 0x00000000ff00723e */ /* 0x000fe200000010ff */
[----:B------:R-:W-:Y:S06]  /*fe60*/  BRA `(.L_x_354) ;  /* 0x0000000c00a47947 */ /* 0x000fec0003800000 */
.L_x_351:
        /* <DEDUP_REMOVED lines=10> */
.L_x_356:
[----:B------:R-:W2:Y:S02]  /*ff10*/  LDG.E R2, desc[UR36][R2.64] ;  /* 0x0000002402027981 */ /* 0x000ea4000c1e1900 */
[----:B--2---:R-:W-:-:S04]  /*ff20*/  I2FP.F32.S32 R0, R2 ;  /* 0x0000000200007245 */ /* 0x004fc80000201400 */
[----:B------:R-:W-:Y:S01]  /*ff30*/  F2FP.BF16.F32.PACK_AB R0, RZ, R0 ;  /* 0x00000000ff00723e */ /* 0x000fe200000010ff */
[----:B------:R-:W-:Y:S06]  /*ff40*/  BRA `(.L_x_354) ;  /* 0x0000000c006c7947 */ /* 0x000fec0003800000 */
.L_x_355:
[----:B------:R-:W2:Y:S02]  /*ff50*/  LDG.E.U16 R2, desc[UR36][R2.64] ;  /* 0x0000002402027981 */ /* 0x000ea4000c1e1500 */
[----:B--2---:R-:W0:Y:S02]  /*ff60*/  I2F.S16 R0, R2 ;  /* 0x0000000200007306 */ /* 0x004e240000101400 */
[----:B0-----:R-:W-:Y:S01]  /*ff70*/  F2FP.BF16.F32.PACK_AB R0, RZ, R0 ;  /* 0x00000000ff00723e */ /* 0x001fe200000010ff */
[----:B------:R-:W-:Y:S06]  /*ff80*/  BRA `(.L_x_354) ;  /* 0x0000000c005c7947 */ /* 0x000fec0003800000 */
.L_x_350:
        /* <DEDUP_REMOVED lines=9> */
.L_x_358:
[----:B------:R-:W2:Y:S02]  /*10020*/  LDG.E.U16 R0, desc[UR36][R2.64] ;  /* 0x0000002402007981 */ /* 0x000ea4000c1e1500 */
[----:B--2---:R-:W-:-:S05]  /*10030*/  HADD2.F32 R0, -RZ, R0.H0_H0 ;  /* 0x20000000ff007230 */ /* 0x004fca0000004100 */
[----:B------:R-:W-:Y:S01]  /*10040*/  F2FP.BF16.F32.PACK_AB R0, RZ, R0 ;  /* 0x00000000ff00723e */ /* 0x000fe200000010ff */
[----:B------:R-:W-:Y:S06]  /*10050*/  BRA `(.L_x_354) ;  /* 0x0000000c00287947 */ /* 0x000fec0003800000 */
.L_x_357:
        /* <DEDUP_REMOVED lines=9> */
.L_x_360:
[----:B------:R-:W2:Y:S02]  /*100f0*/  LDG.E.U16 R2, desc[UR36][R2.64] ;  /* 0x0000002402027981 */ /* 0x000ea4000c1e1500 */
[----:B--2---:R-:W-:-:S05]  /*10100*/  HADD2.F32 R0, -RZ, R2.H0_H0 ;  /* 0x20000002ff007230 */ /* 0x004fca0000004100 */
[----:B------:R-:W-:Y:S01]  /*10110*/  F2FP.BF16.F32.PACK_AB R0, RZ, R0 ;  /* 0x00000000ff00723e */ /* 0x000fe200000010ff */
[----:B------:R-:W-:Y:S06]  /*10120*/  BRA `(.L_x_354) ;  /* 0x0000000800f47947 */ /* 0x000fec0003800000 */
.L_x_359:
        /* <DEDUP_REMOVED lines=12> */
.L_x_349:
        /* <DEDUP_REMOVED lines=13> */
.L_x_363:
        /* <DEDUP_REMOVED lines=12> */
.L_x_362:
        /* <DEDUP_REMOVED lines=27> */
.L_x_365:
        /* <DEDUP_REMOVED lines=13> */
.L_x_364:
[----:B------:R0:W5:Y:S01]  /*10600*/  LDG.E.U16 R0, desc[UR36][R2.64] ;  /* 0x0000002402007981 */ /* 0x000162000c1e1500 */
[----:B------:R-:W-:Y:S05]  /*10610*/  BRA `(.L_x_354) ;  /* 0x0000000400b87947 */ /* 0x000fea0003800000 */
.L_x_361:
        /* <DEDUP_REMOVED lines=12> */
.L_x_368:
        /* <DEDUP_REMOVED lines=21> */
.L_x_372:
[----:B------:R-:W-:Y:S05]  /*10830*/  BSYNC.RECONVERGENT B1 ;  /* 0x0000000000017941 */ /* 0x000fea0003800200 */
.L_x_371:
[----:B------:R-:W-:Y:S01]  /*10840*/  IMAD.SHL.U32 R0, R0, 0x100000, RZ ;  /* 0x0010000000007824 */ /* 0x000fe200078e00ff */
[----:B------:R-:W-:-:S04]  /*10850*/  LEA R2, R2, 0x3b800000, 0x17 ;  /* 0x3b80000002027811 */ /* 0x000fc800078eb8ff */
[----:B------:R-:W-:-:S07]  /*10860*/  LOP3.LUT R0, R2, R0, R7, 0xfe, !PT ;  /* 0x0000000002007212 */ /* 0x000fce00078efe07 */
.L_x_370:
[----:B------:R-:W-:Y:S05]  /*10870*/  BSYNC.RECONVERGENT B0 ;  /* 0x0000000000007941 */ /* 0x000fea0003800200 */
.L_x_369:
[----:B------:R-:W-:Y:S01]  /*10880*/  F2FP.BF16.F32.PACK_AB R0, RZ, R0 ;  /* 0x00000000ff00723e */ /* 0x000fe200000010ff */
[----:B------:R-:W-:Y:S06]  /*10890*/  BRA `(.L_x_354) ;  /* 0x0000000400187947 */ /* 0x000fec0003800000 */
.L_x_367:
        /* <DEDUP_REMOVED lines=21> */
.L_x_376:
[----:B------:R-:W-:Y:S05]  /*109f0*/  BSYNC.RECONVERGENT B1 ;  /* 0x0000000000017941 */ /* 0x000fea0003800200 */
.L_x_375:
[----:B------:R-:W-:Y:S02]  /*10a00*/  SHF.L.U32 R0, R0, 0x15, RZ ;  /* 0x0000001500007819 */ /* 0x000fe400000006ff */
[----:B------:R-:W-:-:S04]  /*10a10*/  LEA R2, R2, 0x37800000, 0x17 ;  /* 0x3780000002027811 */ /* 0x000fc800078eb8ff */
[----:B------:R-:W-:-:S07]  /*10a20*/  LOP3.LUT R0, R2, R0, R7, 0xfe, !PT ;  /* 0x0000000002007212 */ /* 0x000fce00078efe07 */
.L_x_374:
[----:B------:R-:W-:Y:S05]  /*10a30*/  BSYNC.RECONVERGENT B0 ;  /* 0x0000000000007941 */ /* 0x000fea0003800200 */
.L_x_373:
[----:B------:R-:W-:Y:S01]  /*10a40*/  F2FP.BF16.F32.PACK_AB R0, RZ, R0 ;  /* 0x00000000ff00723e */ /* 0x000fe200000010ff */
[----:B------:R-:W-:Y:S06]  /*10a50*/  BRA `(.L_x_354) ;  /* 0x0000000000a87947 */ /* 0x000fec0003800000 */
.L_x_366:
        /* <DEDUP_REMOVED lines=14> */
.L_x_380:
[----:B------:R-:W-:Y:S05]  /*10b40*/  BSYNC.RECONVERGENT B0 ;  /* 0x0000000000007941 */ /* 0x000fea0003800200 */
.L_x_379:
[----:B------:R-:W-:Y:S01]  /*10b50*/  F2FP.BF16.F32.PACK_AB R0, RZ, R0 ;  /* 0x00000000ff00723e */ /* 0x000fe200000010ff */
[----:B------:R-:W-:Y:S06]  /*10b60*/  BRA `(.L_x_354) ;  /* 0x0000000000647947 */ /* 0x000fec0003800000 */
.L_x_353:
        /* <DEDUP_REMOVED lines=16> */
.L_x_381:
[----:B------:R-:W-:Y:S01]  /*10c70*/  PRMT R0, RZ, 0x7610, R0 ;  /* 0x00007610ff007816 */ /* 0x000fe20000000000 */
[----:B------:R-:W-:Y:S06]  /*10c80*/  BRA `(.L_x_354) ;  /* 0x00000000001c7947 */ /* 0x000fec0003800000 */
.L_x_378:
[----:B------:R-:W2:Y:S02]  /*10c90*/  LDG.E.64 R2, desc[UR36][R2.64] ;  /* 0x0000002402027981 */ /* 0x000ea4000c1e1b00 */
[----:B--2---:R-:W0:Y:S02]  /*10ca0*/  I2F.U64 R0, R2 ;  /* 0x0000000200007312 */ /* 0x004e240000301000 */
[----:B0-----:R-:W-:Y:S01]  /*10cb0*/  F2FP.BF16.F32.PACK_AB R0, RZ, R0 ;  /* 0x00000000ff00723e */ /* 0x001fe200000010ff */
[----:B------:R-:W-:Y:S06]  /*10cc0*/  BRA `(.L_x_354) ;  /* 0x00000000000c7947 */ /* 0x000fec0003800000 */
.L_x_377:
[----:B------:R-:W2:Y:S02]  /*10cd0*/  LDG.E R2, desc[UR36][R2.64] ;  /* 0x0000002402027981 */ /* 0x000ea4000c1e1900 */
[----:B--2---:R-:W-:-:S04]  /*10ce0*/  I2FP.F32.U32 R0, R2 ;  /* 0x0000000200007245 */ /* 0x004fc80000201000 */
[----:B------:R-:W-:-:S07]  /*10cf0*/  F2FP.BF16.F32.PACK_AB R0, RZ, R0 ;  /* 0x00000000ff00723e */ /* 0x000fce00000010ff */
.L_x_354:
[----:B-----5:R-:W-:Y:S01]  /*10d00*/  IMAD.U32 R19, R19, 0x10000, RZ ;  /* 0x0001000013137824 */ /* 0x020fe200078e00ff */
[----:B------:R-:W-:Y:S01]  /*10d10*/  ULOP3.LUT UR4, UR40, 0xff, URZ, 0xc0, !UPT ;  /* 0x000000ff28047892 */ /* 0x000fe2000f8ec0ff */
[----:B------:R-:W-:Y:S02]  /*10d20*/  IMAD.U32 R0, R0, 0x10000, RZ ;  /* 0x0001000000007824 */ /* 0x000fe400078e00ff */
[----:B------:R-:W-:Y:S01]  /*10d30*/  FMUL.FTZ R19, R19, 0.16666667163372039795 ;  /* 0x3e2aaaab13137820 */ /* 0x000fe20000410000 */
[----:B------:R-:W-:Y:S02]  /*10d40*/  UISETP.GT.AND UP0, UPT, UR4, 0x9, UPT ;  /* 0x000000090400788c */ /* 0x000fe4000bf04270 */
[----:B------:R-:W-:-:S04]  /*10d50*/  FSETP.GEU.FTZ.AND P0, PT, |R0|, 3, PT ;  /* 0x404000000000780b */ /* 0x000fc80003f1e200 */
[----:B------:R-:W-:-:S06]  /*10d60*/  FSEL R19, R19, RZ, !P0 ;  /* 0x000000ff13137208 */ /* 0x000fcc0004000000 */
[----:B------:R-:W1:Y:S01]  /*10d70*/  F2F.BF16.F32 R19, R19 ;  /* 0x0000001300137304 */ /* 0x000e620000202000 */
        /* <DEDUP_REMOVED lines=10> */
[----:B0-----:R-:W0:Y:S02]  /*10e20*/  F2I.FTZ.TRUNC.NTZ R3, R0 ;  /* 0x0000000000037305 */ /* 0x001e24000021f100 */
[----:B0-----:R-:W-:Y:S01]  /*10e30*/  STG.E.U8 desc[UR36][R16.64], R3 ;  /* 0x0000000310007986 */ /* 0x001fe2000c101124 */
[----:B------:R-:W-:Y:S05]  /*10e40*/  EXIT ;  /* 0x000000000000794d */ /* 0x000fea0003800000 */
.L_x_385:
[----:B01----:R-:W-:-:S06]  /*10e50*/  IMAD.U32 R3, R19, 0x10000, RZ ;  /* 0x0001000013037824 */ /* 0x003fcc00078e00ff */
[----:B------:R-:W0:Y:S02]  /*10e60*/  F2I.S64.TRUNC R2, R3 ;  /* 0x0000000300027311 */ /* 0x000e24000020d900 */
[----:B0-----:R-:W-:Y:S01]  /*10e70*/  STG.E.U8 desc[UR36][R16.64], R2 ;  /* 0x0000000210007986 */ /* 0x001fe2000c101124 */
[----:B------:R-:W-:Y:S05]  /*10e80*/  EXIT ;  /* 0x000000000000794d */ /* 0x000fea0003800000 */
.L_x_384:
[----:B------:R-:W-:-:S09]  /*10e90*/  UISETP.NE.AND UP0, UPT, UR4, 0x2, UPT ;  /* 0x000000020400788c */ /* 0x000fd2000bf05270 */
[----:B------:R-:W-:Y:S05]  /*10ea0*/  BRA.U !UP0, `(.L_x_387) ;  /* 0x0000000108307547 */ /* 0x000fea000b800000 */
[----:B------:R-:W-:-:S09]  /*10eb0*/  UISETP.NE.AND UP0, UPT, UR4, 0x3, UPT ;  /* 0x000000030400788c */ /* 0x000fd2000bf05270 */
[----:B------:R-:W-:Y:S05]  /*10ec0*/  BRA.U !UP0, `(.L_x_388) ;  /* 0x0000000108187547 */ /* 0x000fea000b800000 */
[----:B------:R-:W-:-:S09]  /*10ed0*/  UISETP.NE.AND UP0, UPT, UR4, 0x4, UPT ;  /* 0x000000040400788c */ /* 0x000fd2000bf05270 */
[----:B------:R-:W-:Y:S05]  /*10ee0*/  BRA.U UP0, `(.L_x_386) ;  /* 0x0000000900787547 */ /* 0x000fea000b800000 */
[----:B01----:R-:W-:-:S06]  /*10ef0*/  IMAD.U32 R2, R19, 0x10000, RZ ;  /* 0x0001000013027824 */ /* 0x003fcc00078e00ff */
[----:B------:R-:W0:Y:S02]  /*10f00*/  F2I.S64.TRUNC R2, R2 ;  /* 0x0000000200027311 */ /* 0x000e24000020d900 */
[----:B0-----:R-:W-:Y:S01]  /*10f10*/  STG.E.64 desc[UR36][R16.64], R2 ;  /* 0x0000000210007986 */ /* 0x001fe2000c101b24 */
[----:B------:R-:W-:Y:S05]  /*10f20*/  EXIT ;  /* 0x000000000000794d */ /* 0x000fea0003800000 */
.L_x_388:
[----:B-1----:R-:W-:-:S06]  /*10f30*/  SHF.L.U32 R19, R19, 0x10, RZ ;  /* 0x0000001013137819 */ /* 0x002fcc00000006ff */
[----:B------:R-:W1:Y:S02]  /*10f40*/  F2I.FTZ.TRUNC.NTZ R19, R19 ;  /* 0x0000001300137305 */ /* 0x000e64000021f100 */
[----:B-1----:R-:W-:Y:S01]  /*10f50*/  STG.E desc[UR36][R16.64], R19 ;  /* 0x0000001310007986 */ /* 0x002fe2000c101924 */
[----:B------:R-:W-:Y:S05]  /*10f60*/  EXIT ;  /* 0x000000000000794d */ /* 0x000fea0003800000 */
.L_x_387:
[----:B-1----:R-:W-:-:S06]  /*10f70*/  IMAD.U32 R19, R19, 0x10000, RZ ;  /* 0x0001000013137824 */ /* 0x002fcc00078e00ff */
[----:B------:R-:W1:Y:S02]  /*10f80*/  F2I.FTZ.TRUNC.NTZ R19, R19 ;  /* 0x0000001300137305 */ /* 0x000e64000021f100 */
[----:B-1----:R-:W-:Y:S01]  /*10f90*/  STG.E.U16 desc[UR36][R16.64], R19 ;  /* 0x0000001310007986 */ /* 0x002fe2000c101524 */
[----:B------:R-:W-:Y:S05]  /*10fa0*/  EXIT ;  /* 0x000000000000794d */ /* 0x000fea0003800000 */
.L_x_383:
[----:B------:R-:W-:-:S09]  /*10fb0*/  UISETP.GT.AND UP0, UPT, UR4, 0x6, UPT ;  /* 0x000000060400788c */ /* 0x000fd2000bf04270 */
[----:B------:R-:W-:Y:S05]  /*10fc0*/  BRA.U UP0, `(.L_x_389) ;  /* 0x00000001002c7547 */ /* 0x000fea000b800000 */
[----:B------:R-:W-:-:S09]  /*10fd0*/  UISETP.NE.AND UP0, UPT, UR4, 0x5, UPT ;  /* 0x000000050400788c */ /* 0x000fd2000bf05270 */
[----:B------:R-:W-:Y:S05]  /*10fe0*/  BRA.U !UP0, `(.L_x_390) ;  /* 0x0000000108147547 */ /* 0x000fea000b800000 */
[----:B------:R-:W-:-:S09]  /*10ff0*/  UISETP.NE.AND UP0, UPT, UR4, 0x6, UPT ;  /* 0x000000060400788c */ /* 0x000fd2000bf05270 */
[----:B------:R-:W-:Y:S05]  /*11000*/  BRA.U UP0, `(.L_x_386) ;  /* 0x0000000900307547 */ /* 0x000fea000b800000 */
[----:B-1----:R-:W-:-:S05]  /*11010*/  IMAD.U32 R19, R19, 0x10000, RZ ;  /* 0x0001000013137824 */ /* 0x002fca00078e00ff */
[----:B------:R-:W-:Y:S01]  /*11020*/  STG.E desc[UR36][R16.64], R19 ;  /* 0x0000001310007986 */ /* 0x000fe2000c101924 */
[----:B------:R-:W-:Y:S05]  /*11030*/  EXIT ;  /* 0x000000000000794d */ /* 0x000fea0003800000 */
.L_x_390:
[----:B-1----:R-:W-:-:S05]  /*11040*/  IMAD.U32 R0, R19, 0x10000, RZ ;  /* 0x0001000013007824 */ /* 0x002fca00078e00ff */
[----:B------:R-:W-:-:S05]  /*11050*/  F2FP.F16.F32.PACK_AB R0, RZ, R0 ;  /* 0x00000000ff00723e */ /* 0x000fca00000000ff */
[----:B------:R-:W-:Y:S01]  /*11060*/  STG.E.U16 desc[UR36][R16.64], R0 ;  /* 0x0000000010007986 */ /* 0x000fe2000c101524 */
[----:B------:R-:W-:Y:S05]  /*11070*/  EXIT ;  /* 0x000000000000794d */ /* 0x000fea0003800000 */
.L_x_389:
[----:B------:R-:W-:-:S09]  /*11080*/  UISETP.NE.AND UP0, UPT, UR4, 0x7, UPT ;  /* 0x000000070400788c */ /* 0x000fd2000bf05270 */
[----:B------:R-:W-:Y:S05]  /*11090*/  BRA.U !UP0, `(.L_x_391) ;  /* 0x0000000108347547 */ /* 0x000fea000b800000 */
[----:B------:R-:W-:-:S09]  /*110a0*/  UISETP.NE.AND UP0, UPT, UR4, 0x8, UPT ;  /* 0x000000080400788c */ /* 0x000fd2000bf05270 */
[----:B------:R-:W-:Y:S05]  /*110b0*/  BRA.U !UP0, `(.L_x_392) ;  /* 0x0000000108187547 */ /* 0x000fea000b800000 */
[----:B------:R-:W-:-:S09]  /*110c0*/  UISETP.NE.AND UP0, UPT, UR4, 0x9, UPT ;  /* 0x000000090400788c */ /* 0x000fd2000bf05270 */
[----:B------:R-:W-:Y:S05]  /*110d0*/  BRA.U UP0, `(.L_x_386) ;  /* 0x0000000500fc7547 */ /* 0x000fea000b800000 */
[----:B01----:R-:W-:Y:S02]  /*110e0*/  IMAD.U32 R2, R19, 0x10000, RZ ;  /* 0x0001000013027824 */ /* 0x003fe400078e00ff */
[----:B------:R-:W-:-:S05]  /*110f0*/  IMAD.MOV.U32 R3, RZ, RZ, RZ ;  /* 0x000000ffff037224 */ /* 0x000fca00078e00ff */
[----:B------:R-:W-:Y:S01]  /*11100*/  STG.E.64 desc[UR36][R16.64], R2 ;  /* 0x0000000210007986 */ /* 0x000fe2000c101b24 */
[----:B------:R-:W-:Y:S05]  /*11110*/  EXIT ;  /* 0x000000000000794d */ /* 0x000fea0003800000 */
.L_x_392:
[----:B-1----:R-:W-:-:S04]  /*11120*/  SHF.L.U32 R19, R19, 0x10, RZ ;  /* 0x0000001013137819 */ /* 0x002fc800000006ff */
[----:B0-----:R-:W-:-:S04]  /*11130*/  F2FP.F16.F32.PACK_AB R3, RZ, R19 ;  /* 0x00000013ff03723e */ /* 0x001fc800000000ff */
[----:B------:R-:W-:-:S05]  /*11140*/  PRMT R3, R3, 0x5410, RZ ;  /* 0x0000541003037816 */ /* 0x000fca00000000ff */
[----:B------:R-:W-:Y:S01]  /*11150*/  STG.E desc[UR36][R16.64], R3 ;  /* 0x0000000310007986 */ /* 0x000fe2000c101924 */
[----:B------:R-:W-:Y:S05]  /*11160*/  EXIT ;  /* 0x000000000000794d */ /* 0x000fea0003800000 */
.L_x_391:
[----:B01----:R-:W-:-:S04]  /*11170*/  IMAD.U32 R2, R19, 0x10000, RZ ;  /* 0x0001000013027824 */ /* 0x003fc800078e00ff */
[----:B------:R-:W-:-:S06]  /*11180*/  FMUL.FTZ R2, R2, 1 ;  /* 0x3f80000002027820 */ /* 0x000fcc0000410000 */
[----:B------:R-:W0:Y:S02]  /*11190*/  F2F.F64.F32 R2, R2 ;  /* 0x0000000200027310 */ /* 0x000e240000201800 */
[----:B0-----:R-:W-:Y:S01]  /*111a0*/  STG.E.64 desc[UR36][R16.64], R2 ;  /* 0x0000000210007986 */ /* 0x001fe2000c101b24 */
[----:B------:R-:W-:Y:S05]  /*111b0*/  EXIT ;  /* 0x000000000000794d */ /* 0x000fea0003800000 */
.L_x_382:
        /* <DEDUP_REMOVED lines=10> */
[----:B01----:R-:W-:-:S06]  /*11260*/  IMAD.U32 R3, R19, 0x10000, RZ ;  /* 0x0001000013037824 */ /* 0x003fcc00078e00ff */
[----:B------:R-:W0:Y:S02]  /*11270*/  F2I.FTZ.U32.TRUNC.NTZ R3, R3 ;  /* 0x0000000300037305 */ /* 0x000e24000021f000 */
[----:B0-----:R-:W-:Y:S01]  /*11280*/  STG.E.U16 desc[UR36][R16.64], R3 ;  /* 0x0000000310007986 */ /* 0x001fe2000c101524 */
[----:B------:R-:W-:Y:S05]  /*11290*/  EXIT ;  /* 0x000000000000794d */ /* 0x000fea0003800000 */
.L_x_396:
[----:B01----:R-:W-:Y:S01]  /*112a0*/  IMAD.U32 R3, R19, 0x10000, RZ ;  /* 0x0001000013037824 */ /* 0x003fe200078e00ff */
        /* <DEDUP_REMOVED lines=12> */
[----:B------:R-:W-:Y:S01]  /*11370*/  FADD.FTZ R0, R2, 8192 ;  /* 0x4600000002007421 */ /* 0x000fe20000010000 */
[----:B------:R-:W-:-:S04]  /*11380*/  PRMT R8, RZ, 0x7610, R8 ;  /* 0x00007610ff087816 */ /* 0x000fc80000000008 */
[----:B------:R-:W-:-:S13]  /*11390*/  LOP3.LUT P0, R0, R0, 0xff, RZ, 0xc0, !PT ;  /* 0x000000ff00007812 */ /* 0x000fda000780c0ff */
[----:B------:R-:W-:Y:S05]  /*113a0*/  @!P0 BRA `(.L_x_398) ;  /* 0x00000000000c8947 */ /* 0x000fea0003800000 */
.L_x_399:
[----:B------:R-:W-:-:S04]  /*113b0*/  SHF.R.U32.HI R3, RZ, 0x18, R3 ;  /* 0x00000018ff037819 */ /* 0x000fc80000011603 */
[----:B------:R-:W-:-:S04]  /*113c0*/  LOP3.LUT R0, R0, 0x80, R3, 0xf8, !PT ;  /* 0x0000008000007812 */ /* 0x000fc800078ef803 */
[----:B------:R-:W-:-:S07]  /*113d0*/  PRMT R8, R0, 0x7610, R8 ;  /* 0x0000761000087816 */ /* 0x000fce0000000008 */
.L_x_398:
[----:B------:R-:W-:Y:S05]  /*113e0*/  BSYNC.RECONVERGENT B0 ;  /* 0x0000000000007941 */ /* 0x000fea0003800200 */
.L_x_397:
[----:B------:R-:W-:Y:S01]  /*113f0*/  STG.E.U8 desc[UR36][R16.64], R8 ;  /* 0x0000000810007986 */ /* 0x000fe2000c101124 */
[----:B------:R-:W-:Y:S05]  /*11400*/  EXIT ;  /* 0x000000000000794d */ /* 0x000fea0003800000 */
.L_x_395:
[----:B01----:R-:W-:Y:S01]  /*11410*/  IMAD.U32 R3, R19, 0x10000, RZ ;  /* 0x0001000013037824 */ /* 0x003fe200078e00ff */
        /* <DEDUP_REMOVED lines=16> */
.L_x_402:
[----:B------:R-:W-:-:S04]  /*11520*/  SHF.R.U32.HI R3, RZ, 0x18, R3 ;  /* 0x00000018ff037819 */ /* 0x000fc80000011603 */
[----:B------:R-:W-:-:S04]  /*11530*/  LOP3.LUT R0, R0, 0x80, R3, 0xf8, !PT ;  /* 0x0000008000007812 */ /* 0x000fc800078ef803 */
[----:B------:R-:W-:-:S07]  /*11540*/  PRMT R8, R0, 0x7610, R8 ;  /* 0x0000761000087816 */ /* 0x000fce0000000008 */
.L_x_401:
[----:B------:R-:W-:Y:S05]  /*11550*/  BSYNC.RECONVERGENT B0 ;  /* 0x0000000000007941 */ /* 0x000fea0003800200 */
.L_x_400:
[----:B------:R-:W-:Y:S01]  /*11560*/  STG.E.U8 desc[UR36][R16.64], R8 ;  /* 0x0000000810007986 */ /* 0x000fe2000c101124 */
[----:B------:R-:W-:Y:S05]  /*11570*/  EXIT ;  /* 0x000000000000794d */ /* 0x000fea0003800000 */
.L_x_394:
[----:B------:R-:W-:-:S09]  /*11580*/  UISETP.NE.AND UP0, UPT, UR4, 0x1c, UPT ;  /* 0x0000001c0400788c */ /* 0x000fd2000bf05270 */
[----:B------:R-:W-:Y:S05]  /*11590*/  BRA.U !UP0, `(.L_x_403) ;  /* 0x0000000108607547 */ /* 0x000fea000b800000 */
[----:B------:R-:W-:-:S09]  /*115a0*/  UISETP.NE.AND UP0, UPT, UR4, 0x1d, UPT ;  /* 0x0000001d0400788c */ /* 0x000fd2000bf05270 */
[----:B------:R-:W-:Y:S05]  /*115b0*/  BRA.U !UP0, `(.L_x_404) ;  /* 0x0000000108487547 */ /* 0x000fea000b800000 */
[----:B------:R-:W-:-:S09]  /*115c0*/  UISETP.NE.AND UP0, UPT, UR4, 0x2c, UPT ;  /* 0x0000002c0400788c */ /* 0x000fd2000bf05270 */
[----:B------:R-:W-:Y:S05]  /*115d0*/  BRA.U UP0, `(.L_x_386) ;  /* 0x0000000100bc7547 */ /* 0x000fea000b800000 */
[----:B-1----:R-:W-:Y:S02]  /*115e0*/  IMAD.U32 R19, R19, 0x10000, RZ ;  /* 0x0001000013137824 */ /* 0x002fe400078e00ff */
[----:B0-----:R-:W-:-:S03]  /*115f0*/  IMAD.MOV.U32 R3, RZ, RZ, 0xff ;  /* 0x000000ffff037424 */ /* 0x001fc600078e00ff */
        /* <DEDUP_REMOVED lines=12> */
[----:B------:R-:W-:Y:S01]  /*116c0*/  STG.E.U8 desc[UR36][R16.64], R3 ;  /* 0x0000000310007986 */ /* 0x000fe2000c101124 */
[----:B------:R-:W-:Y:S05]  /*116d0*/  EXIT ;  /* 0x000000000000794d */ /* 0x000fea0003800000 */
.L_x_404:
[----:B01----:R-:W-:-:S06]  /*116e0*/  SHF.L.U32 R2, R19, 0x10, RZ ;  /* 0x0000001013027819 */ /* 0x003fcc00000006ff */
[----:B------:R-:W0:Y:S02]  /*116f0*/  F2I.U64.TRUNC R2, R2 ;  /* 0x0000000200027311 */ /* 0x000e24000020d800 */
[----:B0-----:R-:W-:Y:S01]  /*11700*/  STG.E.64 desc[UR36][R16.64], R2 ;  /* 0x0000000210007986 */ /* 0x001fe2000c101b24 */
[----:B------:R-:W-:Y:S05]  /*11710*/  EXIT ;  /* 0x000000000000794d */ /* 0x000fea0003800000 */
.L_x_403:
[----:B-1----:R-:W-:-:S06]  /*11720*/  IMAD.U32 R19, R19, 0x10000, RZ ;  /* 0x0001000013137824 */ /* 0x002fcc00078e00ff */
[----:B------:R-:W1:Y:S02]  /*11730*/  F2I.FTZ.U32.TRUNC.NTZ R19, R19 ;  /* 0x0000001300137305 */ /* 0x000e64000021f000 */
[----:B-1----:R-:W-:Y:S01]  /*11740*/  STG.E desc[UR36][R16.64], R19 ;  /* 0x0000001310007986 */ /* 0x002fe2000c101924 */
[----:B------:R-:W-:Y:S05]  /*11750*/  EXIT ;  /* 0x000000000000794d */ /* 0x000fea0003800000 */
.L_x_393:
        /* <DEDUP_REMOVED lines=8> */
[----:B0-----:R-:W-:-:S05]  /*117e0*/  SEL R3, RZ, 0x1, !P0 ;  /* 0x00000001ff037807 */ /* 0x001fca0004000000 */
[----:B------:R-:W-:Y:S01]  /*117f0*/  STG.E.U8 desc[UR36][R16.64], R3 ;  /* 0x0000000310007986 */ /* 0x000fe2000c101124 */
[----:B------:R-:W-:Y:S05]  /*11800*/  EXIT ;  /* 0x000000000000794d */ /* 0x000fea0003800000 */
.L_x_406:
[----:B-1----:R-:W-:Y:S01]  /*11810*/  IMAD.U32 R19, R19, 0x10000, RZ ;  /* 0x0001000013137824 */ /* 0x002fe200078e00ff */
[----:B------:R-:W-:-:S03]  /*11820*/  CS2R R6, SRZ ;  /* 0x0000000000067805 */ /* 0x000fc6000001ff00 */
[----:B------:R-:W-:-:S06]  /*11830*/  FMUL.FTZ R4, R19, 1 ;  /* 0x3f80000013047820 */ /* 0x000fcc0000410000 */
[----:B------:R-:W1:Y:S02]  /*11840*/  F2F.F64.F32 R4, R4 ;  /* 0x0000000400047310 */ /* 0x000e640000201800 */
[----:B-1----:R-:W-:Y:S01]  /*11850*/  STG.E.128 desc[UR36][R16.64], R4 ;  /* 0x0000000410007986 */ /* 0x002fe2000c101d24 */
[----:B------:R-:W-:Y:S05]  /*11860*/  EXIT ;  /* 0x000000000000794d */ /* 0x000fea0003800000 */
.L_x_405:
[----:B------:R-:W-:-:S09]  /*11870*/  UISETP.NE.AND UP0, UPT, UR4, 0xf, UPT ;  /* 0x0000000f0400788c */ /* 0x000fd2000bf05270 */
[----:B------:R-:W-:Y:S05]  /*11880*/  BRA.U !UP0, `(.L_x_407) ;  /* 0x0000000108e87547 */ /* 0x000fea000b800000 */
[----:B------:R-:W-:-:S09]  /*11890*/  UISETP.NE.AND UP0, UPT, UR4, 0x17, UPT ;  /* 0x000000170400788c */ /* 0x000fd2000bf05270 */
[----:B------:R-:W-:Y:S05]  /*118a0*/  BRA.U !UP0, `(.L_x_408) ;  /* 0x0000000108907547 */ /* 0x000fea000b800000 */
[----:B------:R-:W-:-:S09]  /*118b0*/  UISETP.NE.AND UP0, UPT, UR4, 0x18, UPT ;  /* 0x000000180400788c */ /* 0x000fd2000bf05270 */
[----:B------:R-:W-:Y:S05]  /*118c0*/  BRA.U !UP0, `(.L_x_409) ;  /* 0x0000000108447547 */ /* 0x000fea000b800000 */
.L_x_386:
[----:B------:R-:W-:Y:S01]  /*118d0*/  MOV R0, 0x0 ;  /* 0x0000000000007802 */ /* 0x000fe20000000f00 */
[----:B------:R-:W2:Y:S01]  /*118e0*/  LDCU.64 UR4, c[0x4][0x128] ;  /* 0x01002500ff0477ac */ /* 0x000ea20008000a00 */
[----:B------:R-:W-:Y:S02]  /*118f0*/  HFMA2 R13, -RZ, RZ, 0, 0 ;  /* 0x00000000ff0d7431 */ /* 0x000fe400000001ff */
[----:B------:R-:W-:Y:S01]  /*11900*/  IMAD.MOV.U32 R8, RZ, RZ, 0x65 ;  /* 0x00000065ff087424 */ /* 0x000fe200078e00ff */
[----:B0-----:R0:W3:Y:S01]  /*11910*/  LDC.64 R2, c[0x4][R0] ;  /* 0x0100000000027b82 */ /* 0x0010e20000000a00 */
[----:B------:R-:W4:Y:S01]  /*11920*/  LDCU.64 UR6, c[0x4][0x130] ;  /* 0x01002600ff0677ac */ /* 0x000f220008000a00 */
[----:B------:R-:W-:Y:S01]  /*11930*/  IMAD.MOV.U32 R12, RZ, RZ, 0x1 ;  /* 0x00000001ff0c7424 */ /* 0x000fe200078e00ff */
[----:B------:R-:W5:Y:S01]  /*11940*/  LDCU.64 UR8, c[0x4][0x40] ;  /* 0x01000800ff0877ac */ /* 0x000f620008000a00 */
[----:B--2---:R-:W-:Y:S02]  /*11950*/  IMAD.U32 R4, RZ, RZ, UR4 ;  /* 0x00000004ff047e24 */ /* 0x004fe4000f8e00ff */
[----:B------:R-:W-:Y:S01]  /*11960*/  IMAD.U32 R5, RZ, RZ, UR5 ;  /* 0x00000005ff057e24 */ /* 0x000fe2000f8e00ff */
[----:B----4-:R-:W-:Y:S01]  /*11970*/  MOV R6, UR6 ;  /* 0x0000000600067c02 */ /* 0x010fe20008000f00 */
[----:B------:R-:W-:-:S02]  /*11980*/  IMAD.U32 R7, RZ, RZ, UR7 ;  /* 0x00000007ff077e24 */ /* 0x000fc4000f8e00ff */
[----:B-----5:R-:W-:Y:S02]  /*11990*/  IMAD.U32 R10, RZ, RZ, UR8 ;  /* 0x00000008ff0a7e24 */ /* 0x020fe4000f8e00ff */
[----:B0-----:R-:W-:-:S07]  /*119a0*/  IMAD.U32 R11, RZ, RZ, UR9 ;  /* 0x00000009ff0b7e24 */ /* 0x001fce000f8e00ff */
[----:B------:R-:W-:-:S07]  /*119b0*/  LEPC R20, `(.L_x_410) ;  /* 0x000000001014794e */ /* 0x000fce0000000000 */
[----:B-1-3--:R-:W-:Y:S05]  /*119c0*/  CALL.ABS.NOINC R2 ;  /* 0x0000000002007343 */ /* 0x00afea0003c00000 */
.L_x_410:
[----:B------:R-:W-:Y:S05]  /*119d0*/  EXIT ;  /* 0x000000000000794d */ /* 0x000fea0003800000 */
.L_x_409:
[----:B-1----:R-:W-:Y:S01]  /*119e0*/  IMAD.U32 R19, R19, 0x10000, RZ ;  /* 0x0001000013137824 */ /* 0x002fe200078e00ff */
[----:B------:R-:W-:Y:S01]  /*119f0*/  BSSY.RECONVERGENT B0, `(.L_x_411) ;  /* 0x000000c000007945 */ /* 0x000fe20003800200 */
[----:B------:R-:W-:-:S03]  /*11a00*/  IMAD.MOV.U32 R0, RZ, RZ, 0x7f ;  /* 0x0000007fff007424 */ /* 0x000fc600078e00ff */
[----:B0-----:R-:W-:Y:S02]  /*11a10*/  LOP3.LUT R2, R19, 0x7fffffff, RZ, 0xc0, !PT ;  /* 0x7fffffff13027812 */ /* 0x001fe400078ec0ff */
        /* <DEDUP_REMOVED lines=9> */
.L_x_412:
[----:B------:R-:W-:Y:S05]  /*11ab0*/  BSYNC.RECONVERGENT B0 ;  /* 0x0000000000007941 */ /* 0x000fea0003800200 */
.L_x_411:
[----:B------:R-:W-:-:S05]  /*11ac0*/  LOP3.LUT R3, R0, 0x80, R3, 0xf8, !PT ;  /* 0x0000008000037812 */ /* 0x000fca00078ef803 */
[----:B------:R-:W-:Y:S01]  /*11ad0*/  STG.E.U8 desc[UR36][R16.64], R3 ;  /* 0x0000000310007986 */ /* 0x000fe2000c101124 */
[----:B------:R-:W-:Y:S05]  /*11ae0*/  EXIT ;  /* 0x000000000000794d */ /* 0x000fea0003800000 */
.L_x_408:
[----:B01----:R-:W-:Y:S01]  /*11af0*/  IMAD.U32 R3, R19, 0x10000, RZ ;  /* 0x0001000013037824 */ /* 0x003fe200078e00ff */
        /* <DEDUP_REMOVED lines=11> */
.L_x_414:
[----:B------:R-:W-:Y:S01]  /*11bb0*/  IMAD.MOV.U32 R0, RZ, RZ, 0x7f ;  /* 0x0000007fff007424 */ /* 0x000fe200078e00ff */
[----:B------:R-:W-:-:S04]  /*11bc0*/  ISETP.GT.U32.AND P0, PT, R2, 0x7f800000, PT ;  /* 0x7f8000000200780c */ /* 0x000fc80003f04070 */
[----:B------:R-:W-:-:S09]  /*11bd0*/  SEL R0, R0, 0x7c, P0 ;  /* 0x0000007c00007807 */ /* 0x000fd20000000000 */
.L_x_415:
[----:B------:R-:W-:Y:S05]  /*11be0*/  BSYNC.RECONVERGENT B0 ;  /* 0x0000000000007941 */ /* 0x000fea0003800200 */
.L_x_413:
[----:B------:R-:W-:-:S04]  /*11bf0*/  SHF.R.U32.HI R3, RZ, 0x18, R3 ;  /* 0x00000018ff037819 */ /* 0x000fc80000011603 */
[----:B------:R-:W-:-:S05]  /*11c00*/  LOP3.LUT R3, R0, 0x80, R3, 0xf8, !PT ;  /* 0x0000008000037812 */ /* 0x000fca00078ef803 */
[----:B------:R-:W-:Y:S01]  /*11c10*/  STG.E.U8 desc[UR36][R16.64], R3 ;  /* 0x0000000310007986 */ /* 0x000fe2000c101124 */
[----:B------:R-:W-:Y:S05]  /*11c20*/  EXIT ;  /* 0x000000000000794d */ /* 0x000fea0003800000 */
.L_x_407:
[----:B-1----:R-:W-:Y:S01]  /*11c30*/  STG.E.U16 desc[UR36][R16.64], R19 ;  /* 0x0000001310007986 */ /* 0x002fe2000c101524 */
[----:B------:R-:W-:Y:S05]  /*11c40*/  EXIT ;  /* 0x000000000000794d */ /* 0x000fea0003800000 */
.L_x_416:
[----:B------:R-:W-:-:S00]  /*11c50*/  BRA `(.L_x_416) ;  /* 0xfffffffc00fc7947 */ /* 0x000fc0000383ffff */
[----:B------:R-:W-:-:S00]  /*11c60*/  NOP ;  /* 0x0000000000007918 */ /* 0x000fc00000000000 */
        /* <DEDUP_REMOVED lines=9> */
.L_x_5790:


//--------------------- .text._ZN2at6native27unrolled_elementwise_kernelIZZZNS0_68_GLOBAL__N__08176361_30_ActivationHardsigmoidKernel_cu_1520ed90_309927hardsigmoid_backward_kernelERNS_18TensorIteratorBaseEENKUlvE_clEvENKUlvE2_clEvEUlN3c108BFloat16ES8_E_St5arrayIPcLm3EELi4E23TrivialOffsetCalculatorILi2EjESD_ILi1EjENS0_6memory12LoadWithCastILi2EEENSG_13StoreWithCastILi1EEEEEviT_T0_T2_T3_T4_T5_ --------------------------
	.section	.text._ZN2at6native27unrolled_elementwise_kernelIZZZNS0_68_GLOBAL__N__08176361_30_ActivationHardsigmoidKernel_cu_1520ed90_309927hardsigmoid_backward_kernelERNS_18TensorIteratorBaseEENKUlvE_clEvENKUlvE2_clEvEUlN3c108BFloat16ES8_E_St5arrayIPcLm3EELi4E23TrivialOffsetCalculatorILi2EjESD_ILi1EjENS0_6memory12LoadWithCastILi2EEENSG_13StoreWithCastILi1EEEEEviT_T0_T2_T3_T4_T5_,"ax",@progbits
	.align	128
        .global         _ZN2at6native27unrolled_elementwise_kernelIZZZNS0_68_GLOBAL__N__08176361_30_ActivationHardsigmoidKernel_cu_1520ed90_309927hardsigmoid_backward_kernelERNS_18TensorIteratorBaseEENKUlvE_clEvENKUlvE2_clEvEUlN3c108BFloat16ES8_E_St5arrayIPcLm3EELi4E23TrivialOffsetCalculatorILi2EjESD_ILi1EjENS0_6memory12LoadWithCastILi2EEENSG_13StoreWithCastILi1EEEEEviT_T0_T2_T3_T4_T5_
        .type           _ZN2at6native27unrolled_elementwise_kernelIZZZNS0_68_GLOBAL__N__08176361_30_ActivationHardsigmoidKernel_cu_1520ed90_309927hardsigmoid_backward_kernelERNS_18TensorIteratorBaseEENKUlvE_clEvENKUlvE2_clEvEUlN3c108BFloat16ES8_E_St5arrayIPcLm3EELi4E23TrivialOffsetCalculatorILi2EjESD_ILi1EjENS0_6memory12LoadWithCastILi2EEENSG_13StoreWithCastILi1EEEEEviT_T0_T2_T3_T4_T5_,@function
        .size           _ZN2at6native27unrolled_elementwise_kernelIZZZNS0_68_GLOBAL__N__08176361_30_ActivationHardsigmoidKernel_cu_1520ed90_309927hardsigmoid_backward_kernelERNS_18TensorIteratorBaseEENKUlvE_clEvENKUlvE2_clEvEUlN3c108BFloat16ES8_E_St5arrayIPcLm3EELi4E23TrivialOffsetCalculatorILi2EjESD_ILi1EjENS0_6memory12LoadWithCastILi2EEENSG_13StoreWithCastILi1EEEEEviT_T0_T2_T3_T4_T5_,(.L_x_5791 - _ZN2at6native27unrolled_elementwise_kernelIZZZNS0_68_GLOBAL__N__08176361_30_ActivationHardsigmoidKernel_cu_1520ed90_309927hardsigmoid_backward_kernelERNS_18TensorIteratorBaseEENKUlvE_clEvENKUlvE2_clEvEUlN3c108BFloat16ES8_E_St5arrayIPcLm3EELi4E23TrivialOffsetCalculatorILi2EjESD_ILi1EjENS0_6memory12LoadWithCastILi2EEENSG_13StoreWithCastILi1EEEEEviT_T0_T2_T3_T4_T5_)
        .other          _ZN2at6native27unrolled_elementwise_kernelIZZZNS0_68_GLOBAL__N__08176361_30_ActivationHardsigmoidKernel_cu_1520ed90_309927hardsigmoid_backward_kernelERNS_18TensorIteratorBaseEENKUlvE_clEvENKUlvE2_clEvEUlN3c108BFloat16ES8_E_St5arrayIPcLm3EELi4E23TrivialOffsetCalculatorILi2EjESD_ILi1EjENS0_6memory12LoadWithCastILi2EEENSG_13StoreWithCastILi1EEEEEviT_T0_T2_T3_T4_T5_,@"STO_CUDA_ENTRY STV_DEFAULT"
_ZN2at6native27unrolled_elementwise_kernelIZZZNS0_68_GLOBAL__N__08176361_30_ActivationHardsigmoidKernel_cu_1520ed90_309927hardsigmoid_backward_kernelERNS_18TensorIteratorBaseEENKUlvE_clEvENKUlvE2_clEvEUlN3c108BFloat16ES8_E_St5arrayIPcLm3EELi4E23TrivialOffsetCalculatorILi2EjESD_ILi1EjENS0_6memory12LoadWithCastILi2EEENSG_13StoreWithCastILi1EEEEEviT_T0_T2_T3_T4_T5_:
.text._ZN2at6native27unrolled_elementwise_kernelIZZZNS0_68_GLOBAL__N__08176361_30_ActivationHardsigmoidKernel_cu_1520ed90_309927hardsigmoid_backward_kernelERNS_18TensorIteratorBaseEENKUlvE_clEvENKUlvE2_clEvEUlN3c108BFloat16ES8_E_St5arrayIPcLm3EELi4E23TrivialOffsetCalculatorILi2EjESD_ILi1EjENS0_6memory12LoadWithCastILi2EEENSG_13StoreWithCastILi1EEEEEviT_T0_T2_T3_T4_T5_:
[----:B------:R-:W0:Y:S01]  /*0000*/  LDC R1, c[0x0][0x37c] ;  /* 0x0000df00ff017b82 */ /* 0x000e220000000800 */
[----:B------:R-:W1:Y:S07]  /*0010*/  S2R R2, SR_CTAID.X ;  /* 0x0000000000027919 */ /* 0x000e6e0000002500 */
[----:B------:R-:W1:Y:S01]  /*0020*/  LDC R3, c[0x0][0x380] ;  /* 0x0000e000ff037b82 */ /* 0x000e620000000800 */
[----:B------:R-:W2:Y:S01]  /*0030*/  LDCU.64 UR36, c[0x0][0x358] ;  /* 0x00006b00ff2477ac */ /* 0x000ea20008000a00 */
[----:B------:R-:W-:Y:S01]  /*0040*/  BSSY.RECONVERGENT B6, `(.L_x_417) ;  /* 0x0000232000067945 */ /* 0x000fe20003800200 */
[----:B------:R-:W3:Y:S01]  /*0050*/  S2R R23, SR_TID.X ;  /* 0x0000000000177919 */ /* 0x000ee20000002100 */
[----:B------:R-:W-:Y:S01]  /*0060*/  PRMT R27, RZ, 0x7610, R27 ;  /* 0x00007610ff1b7816 */ /* 0x000fe2000000001b */
[----:B------:R-:W4:Y:S01]  /*0070*/  LDCU.U8 UR38, c[0x0][0x3bc] ;  /* 0x00007780ff2677ac */ /* 0x000f220008000000 */
[----:B------:R-:W-:Y:S01]  /*0080*/  PRMT R26, RZ, 0x7610, R26 ;  /* 0x00007610ff1a7816 */ /* 0x000fe2000000001a */
[----:B------:R-:W0:Y:S01]  /*0090*/  LDCU.U8 UR39, c[0x0][0x3bd] ;  /* 0x000077a0ff2777ac */ /* 0x000e220008000000 */
[----:B-1----:R-:W-:-:S02]  /*00a0*/  IMAD R16, R2, -0x200, R3 ;  /* 0xfffffe0002107824 */ /* 0x002fc400078e0203 */
[----:B---3--:R-:W-:-:S03]  /*00b0*/  IMAD.MOV.U32 R25, RZ, RZ, R23 ;  /* 0x000000ffff197224 */ /* 0x008fc600078e0017 */
[----:B------:R-:W-:-:S13]  /*00c0*/  ISETP.GE.AND P0, PT, R23, R16, PT ;  /* 0x000000101700720c */ /* 0x000fda0003f06270 */
[----:B0-2-4-:R-:W-:Y:S05]  /*00d0*/  @P0 BRA `(.L_x_418) ;  /* 0x0000002000a00947 */ /* 0x015fea0003800000 */
[----:B------:R-:W0:Y:S01]  /*00e0*/  LDC.64 R4, c[0x0][0x3a8] ;  /* 0x0000ea00ff047b82 */ /* 0x000e220000000a00 */
[----:B------:R-:W1:Y:S01]  /*00f0*/  LDCU UR5, c[0x0][0x3c0] ;  /* 0x00007800ff0577ac */ /* 0x000e620008000800 */
[----:B------:R-:W-:Y:S01]  /*0100*/  IMAD R17, R2, 0x200, R25 ;  /* 0x0000020002117824 */ /* 0x000fe200078e0219 */
[----:B------:R-:W-:-:S04]  /*0110*/  UPRMT UR4, UR38, 0x9910, URZ ;  /* 0x0000991026047896 */ /* 0x000fc800080000ff */
[----:B------:R-:W-:Y:S01]  /*0120*/  UISETP.GT.AND UP0, UPT, UR4, 0x9, UPT ;  /* 0x000000090400788c */ /* 0x000fe2000bf04270 */
[----:B-1----:R-:W-:-:S05]  /*0130*/  IMAD R3, R17, UR5, RZ ;  /* 0x0000000511037c24 */ /* 0x002fca000f8e02ff */
[----:B0-----:R-:W-:-:S05]  /*0140*/  IADD3 R4, P0, PT, R3, R4, RZ ;  /* 0x0000000403047210 */ /* 0x001fca0007f1e0ff */
[----:B------:R-:W-:Y:S01]  /*0150*/  IMAD.X R5, RZ, RZ, R5, P0 ;  /* 0x000000ffff057224 */ /* 0x000fe200000e0605 */
        /* <DEDUP_REMOVED lines=14> */
.L_x_422:
[----:B------:R-:W2:Y:S02]  /*0240*/  LDG.E.U8 R4, desc[UR36][R4.64] ;  /* 0x0000002404047981 */ /* 0x000ea4000c1e1100 */
[----:B--2---:R-:W-:-:S04]  /*0250*/  I2FP.F32.U32 R0, R4 ;  /* 0x0000000400007245 */ /* 0x004fc80000201000 */
[----:B------:R-:W-:-:S04]  /*0260*/  F2FP.BF16.F32.PACK_AB R0, RZ, R0 ;  /* 0x00000000ff00723e */ /* 0x000fc800000010ff */
[----:B------:R-:W-:Y:S01]  /*0270*/  PRMT R27, R0, 0x7610, R27 ;  /* 0x00007610001b7816 */ /* 0x000fe2000000001b */
[----:B------:R-:W-:Y:S06]  /*0280*/  BRA `(.L_x_424) ;  /* 0x0000000c00e47947 */ /* 0x000fec0003800000 */
.L_x_421:
        /* <DEDUP_REMOVED lines=11> */
.L_x_426:
[----:B------:R-:W2:Y:S02]  /*0340*/  LDG.E R4, desc[UR36][R4.64] ;  /* 0x0000002404047981 */ /* 0x000ea4000c1e1900 */
[----:B--2---:R-:W-:-:S04]  /*0350*/  I2FP.F32.S32 R0, R4 ;  /* 0x0000000400007245 */ /* 0x004fc80000201400 */
[----:B------:R-:W-:-:S04]  /*0360*/  F2FP.BF16.F32.PACK_AB R0, RZ, R0 ;  /* 0x00000000ff00723e */ /* 0x000fc800000010ff */
[----:B------:R-:W-:Y:S01]  /*0370*/  PRMT R27, R0, 0x7610, R27 ;  /* 0x00007610001b7816 */ /* 0x000fe2000000001b */
[----:B------:R-:W-:Y:S06]  /*0380*/  BRA `(.L_x_424) ;  /* 0x0000000c00a47947 */ /* 0x000fec0003800000 */
.L_x_425:
[----:B------:R-:W2:Y:S02]  /*0390*/  LDG.E.U16 R4, desc[UR36][R4.64] ;  /* 0x0000002404047981 */ /* 0x000ea4000c1e1500 */
[----:B--2---:R-:W0:Y:S02]  /*03a0*/  I2F.S16 R0, R4 ;  /* 0x0000000400007306 */ /* 0x004e240000101400 */
[----:B0-----:R-:W-:-:S04]  /*03b0*/  F2FP.BF16.F32.PACK_AB R0, RZ, R0 ;  /* 0x00000000ff00723e */ /* 0x001fc800000010ff */
[----:B------:R-:W-:Y:S01]  /*03c0*/  PRMT R27, R0, 0x7610, R27 ;  /* 0x00007610001b7816 */ /* 0x000fe2000000001b */
[----:B------:R-:W-:Y:S06]  /*03d0*/  BRA `(.L_x_424) ;  /* 0x0000000c00907947 */ /* 0x000fec0003800000 */
.L_x_420:
        /* <DEDUP_REMOVED lines=9> */
.L_x_428:
[----:B------:R-:W2:Y:S02]  /*0470*/  LDG.E.U16 R0, desc[UR36][R4.64] ;  /* 0x0000002404007981 */ /* 0x000ea4000c1e1500 */
[----:B--2---:R-:W-:-:S05]  /*0480*/  HADD2.F32 R0, -RZ, R0.H0_H0 ;  /* 0x20000000ff007230 */ /* 0x004fca0000004100 */
[----:B------:R-:W-:-:S04]  /*0490*/  F2FP.BF16.F32.PACK_AB R0, RZ, R0 ;  /* 0x00000000ff00723e */ /* 0x000fc800000010ff */
[----:B------:R-:W-:Y:S01]  /*04a0*/  PRMT R27, R0, 0x7610, R27 ;  /* 0x00007610001b7816 */ /* 0x000fe2000000001b */
[----:B------:R-:W-:Y:S06]  /*04b0*/  BRA `(.L_x_424) ;  /* 0x0000000c00587947 */ /* 0x000fec0003800000 */
.L_x_427:
        /* <DEDUP_REMOVED lines=9> */
.L_x_430:
[----:B------:R-:W2:Y:S02]  /*0550*/  LDG.E.U16 R4, desc[UR36][R4.64] ;  /* 0x0000002404047981 */ /* 0x000ea4000c1e1500 */
[----:B--2---:R-:W-:-:S05]  /*0560*/  HADD2.F32 R0, -RZ, R4.H0_H0 ;  /* 0x20000004ff007230 */ /* 0x004fca0000004100 */
[----:B------:R-:W-:-:S04]  /*0570*/  F2FP.BF16.F32.PACK_AB R0, RZ, R0 ;  /* 0x00000000ff00723e */ /* 0x000fc800000010ff */
[----:B------:R-:W-:Y:S01]  /*0580*/  PRMT R27, R0, 0x7610, R27 ;  /* 0x00007610001b7816 */ /* 0x000fe2000000001b */
[----:B------:R-:W-:Y:S06]  /*0590*/  BRA `(.L_x_424) ;  /* 0x0000000c00207947 */ /* 0x000fec0003800000 */
.L_x_429:
        /* <DEDUP_REMOVED lines=13> */
.L_x_419:
        /* <DEDUP_REMOVED lines=14> */
.L_x_433:
        /* <DEDUP_REMOVED lines=13> */
.L_x_432:
        /* <DEDUP_REMOVED lines=27> */
.L_x_435:
[----:B------:R-:W2:Y:S02]  /*09d0*/  LDG.E.U8 R4, desc[UR36][R4.64] ;  /* 0x0000002404047981 */ /* 0x000ea4000c1e1100 */
[C---:B--2---:R-:W-:Y:S02]  /*09e0*/  IMAD.SHL.U32 R3, R4.reuse, 0x2000000, RZ ;  /* 0x0200000004037824 */ /* 0x044fe400078e00ff */
[----:B------:R-:W-:-:S03]  /*09f0*/  IMAD.SHL.U32 R6, R4, 0x100, RZ ;  /* 0x0000010004067824 */ /* 0x000fc600078e00ff */
[----:B------:R-:W-:-:S13]  /*0a00*/  ISETP.GT.U32.AND P0, PT, R3, 0x7ffffff, PT ;  /* 0x07ffffff0300780c */ /* 0x000fda0003f04070 */
[----:B------:R-:W-:Y:S02]  /*0a10*/  @!P0 LOP3.LUT R0, R6, 0x7f00, RZ, 0xc0, !PT ;  /* 0x00007f0006008812 */ /* 0x000fe400078ec0ff */
[----:B------:R-:W-:Y:S02]  /*0a20*/  @P0 LEA.HI R3, R3, 0x70000000, RZ, 0x1c ;  /* 0x7000000003030811 */ /* 0x000fe400078fe0ff */
[----:B------:R-:W-:Y:S02]  /*0a30*/  @!P0 LOP3.LUT R0, R0, 0x3f000000, RZ, 0xfc, !PT ;  /* 0x3f00000000008812 */ /* 0x000fe400078efcff */
[----:B------:R-:W-:-:S03]  /*0a40*/  PRMT R6, R6, 0x9910, RZ ;  /* 0x0000991006067816 */ /* 0x000fc600000000ff */
[----:B------:R-:W-:Y:S01]  /*0a50*/  @!P0 FADD.FTZ R0, R0, -0.5 ;  /* 0xbf00000000008421 */ /* 0x000fe20000010000 */
[----:B------:R-:W-:Y:S01]  /*0a60*/  @P0 FMUL.FTZ R0, R3, 1.9259299443872358531e-34 ;  /* 0x0780000003000820 */ /* 0x000fe20000410000 */
[----:B------:R-:W-:-:S05]  /*0a70*/  IMAD.MOV.U32 R3, RZ, RZ, R6 ;  /* 0x000000ffff037224 */ /* 0x000fca00078e0006 */
[----:B------:R-:W-:-:S04]  /*0a80*/  LOP3.LUT R0, R0, 0x80000000, R3, 0xf8, !PT ;  /* 0x8000000000007812 */ /* 0x000fc800078ef803 */
[----:B------:R-:W-:-:S04]  /*0a90*/  F2FP.BF16.F32.PACK_AB R0, RZ, R0 ;  /* 0x00000000ff00723e */ /* 0x000fc800000010ff */
[----:B------:R-:W-:Y:S01]  /*0aa0*/  PRMT R27, R0, 0x7610, R27 ;  /* 0x00007610001b7816 */ /* 0x000fe2000000001b */
[----:B------:R-:W-:Y:S06]  /*0ab0*/  BRA `(.L_x_424) ;  /* 0x0000000400d87947 */ /* 0x000fec0003800000 */
.L_x_434:
[----:B------:R0:W5:Y:S01]  /*0ac0*/  LDG.E.U16 R27, desc[UR36][R4.64] ;  /* 0x00000024041b7981 */ /* 0x000162000c1e1500 */
[----:B------:R-:W-:Y:S05]  /*0ad0*/  BRA `(.L_x_424) ;  /* 0x0000000400d07947 */ /* 0x000fea0003800000 */
.L_x_431:
        /* <DEDUP_REMOVED lines=13> */
.L_x_438:
        /* <DEDUP_REMOVED lines=21> */
.L_x_442:
[----:B------:R-:W-:Y:S05]  /*0d00*/  BSYNC.RECONVERGENT B1 ;  /* 0x0000000000017941 */ /* 0x000fea0003800200 */
.L_x_441:
[----:B------:R-:W-:Y:S01]  /*0d10*/  IMAD.SHL.U32 R0, R0, 0x100000, RZ ;  /* 0x0010000000007824 */ /* 0x000fe200078e00ff */
[----:B------:R-:W-:-:S04]  /*0d20*/  LEA R3, R3, 0x3b800000, 0x17 ;  /* 0x3b80000003037811 */ /* 0x000fc800078eb8ff */
[----:B------:R-:W-:-:S07]  /*0d30*/  LOP3.LUT R0, R3, R0, R7, 0xfe, !PT ;  /* 0x0000000003007212 */ /* 0x000fce00078efe07 */
.L_x_440:
[----:B------:R-:W-:Y:S05]  /*0d40*/  BSYNC.RECONVERGENT B0 ;  /* 0x0000000000007941 */ /* 0x000fea0003800200 */
.L_x_439:
[----:B------:R-:W-:-:S04]  /*0d50*/  F2FP.BF16.F32.PACK_AB R0, RZ, R0 ;  /* 0x00000000ff00723e */ /* 0x000fc800000010ff */
[----:B------:R-:W-:Y:S01]  /*0d60*/  PRMT R27, R0, 0x7610, R27 ;  /* 0x00007610001b7816 */ /* 0x000fe2000000001b */
[----:B------:R-:W-:Y:S06]  /*0d70*/  BRA `(.L_x_424) ;  /* 0x0000000400287947 */ /* 0x000fec0003800000 */
.L_x_437:
        /* <DEDUP_REMOVED lines=21> */
.L_x_446:
[----:B------:R-:W-:Y:S05]  /*0ed0*/  BSYNC.RECONVERGENT B1 ;  /* 0x0000000000017941 */ /* 0x000fea0003800200 */
.L_x_445:
[----:B------:R-:W-:Y:S01]  /*0ee0*/  IMAD.SHL.U32 R0, R0, 0x200000, RZ ;  /* 0x0020000000007824 */ /* 0x000fe200078e00ff */
[----:B------:R-:W-:-:S04]  /*0ef0*/  LEA R3, R3, 0x37800000, 0x17 ;  /* 0x3780000003037811 */ /* 0x000fc800078eb8ff */
[----:B------:R-:W-:-:S07]  /*0f00*/  LOP3.LUT R0, R3, R0, R7, 0xfe, !PT ;  /* 0x0000000003007212 */ /* 0x000fce00078efe07 */
.L_x_444:
[----:B------:R-:W-:Y:S05]  /*0f10*/  BSYNC.RECONVERGENT B0 ;  /* 0x0000000000007941 */ /* 0x000fea0003800200 */
.L_x_443:
[----:B------:R-:W-:-:S04]  /*0f20*/  F2FP.BF16.F32.PACK_AB R0, RZ, R0 ;  /* 0x00000000ff00723e */ /* 0x000fc800000010ff */
[----:B------:R-:W-:Y:S01]  /*0f30*/  PRMT R27, R0, 0x7610, R27 ;  /* 0x00007610001b7816 */ /* 0x000fe2000000001b */
[----:B------:R-:W-:Y:S06]  /*0f40*/  BRA `(.L_x_424) ;  /* 0x0000000000b47947 */ /* 0x000fec0003800000 */
.L_x_436:
[----:B------:R-:W-:-:S09]  /*0f50*/  UISETP.NE.AND UP0, UPT, UR4, 0x1c, UPT ;  /* 0x0000001c0400788c */ /* 0x000fd2000bf05270 */
[----:B------:R-:W-:Y:S05]  /*0f60*/  BRA.U !UP0, `(.L_x_447) ;  /* 0x00000001089c7547 */ /* 0x000fea000b800000 */
[----:B------:R-:W-:-:S09]  /*0f70*/  UISETP.NE.AND UP0, UPT, UR4, 0x1d, UPT ;  /* 0x0000001d0400788c */ /* 0x000fd2000bf05270 */
[----:B------:R-:W-:Y:S05]  /*0f80*/  BRA.U !UP0, `(.L_x_448) ;  /* 0x0000000108807547 */ /* 0x000fea000b800000 */
[----:B------:R-:W-:-:S09]  /*0f90*/  UISETP.NE.AND UP0, UPT, UR4, 0x2c, UPT ;  /* 0x0000002c0400788c */ /* 0x000fd2000bf05270 */
[----:B------:R-:W-:Y:S05]  /*0fa0*/  BRA.U !UP0, `(.L_x_449) ;  /* 0x0000000108487547 */ /* 0x000fea000b800000 */
.L_x_423:
        /* <DEDUP_REMOVED lines=11> */
[----:B------:R-:W-:Y:S02]  /*1060*/  IMAD.U32 R7, RZ, RZ, UR7 ;  /* 0x00000007ff077e24 */ /* 0x000fe4000f8e00ff */
[----:B---3--:R-:W-:Y:S02]  /*1070*/  IMAD.U32 R10, RZ, RZ, UR8 ;  /* 0x00000008ff0a7e24 */ /* 0x008fe4000f8e00ff */
[----:B------:R-:W-:-:S07]  /*1080*/  IMAD.U32 R11, RZ, RZ, UR9 ;  /* 0x00000009ff0b7e24 */ /* 0x000fce000f8e00ff */
[----:B------:R-:W-:-:S07]  /*1090*/  LEPC R20, `(.L_x_450) ;  /* 0x000000001014794e */ /* 0x000fce0000000000 */
[----:B--2---:R-:W-:Y:S05]  /*10a0*/  CALL.ABS.NOINC R14 ;  /* 0x000000000e007343 */ /* 0x004fea0003c00000 */
.L_x_450:
[----:B------:R-:W-:Y:S01]  /*10b0*/  PRMT R27, RZ, 0x7610, R27 ;  /* 0x00007610ff1b7816 */ /* 0x000fe2000000001b */
[----:B------:R-:W-:Y:S06]  /*10c0*/  BRA `(.L_x_424) ;  /* 0x0000000000547947 */ /* 0x000fec0003800000 */
.L_x_449:
        /* <DEDUP_REMOVED lines=8> */
.L_x_452:
[----:B------:R-:W-:Y:S05]  /*1150*/  BSYNC.RECONVERGENT B0 ;  /* 0x0000000000007941 */ /* 0x000fea0003800200 */
.L_x_451:
[----:B------:R-:W-:-:S04]  /*1160*/  F2FP.BF16.F32.PACK_AB R0, RZ, R0 ;  /* 0x00000000ff00723e */ /* 0x000fc800000010ff */
[----:B------:R-:W-:Y:S01]  /*1170*/  PRMT R27, R0, 0x7610, R27 ;  /* 0x00007610001b7816 */ /* 0x000fe2000000001b */
[----:B------:R-:W-:Y:S06]  /*1180*/  BRA `(.L_x_424) ;  /* 0x0000000000247947 */ /* 0x000fec0003800000 */
.L_x_448:
[----:B------:R-:W2:Y:S02]  /*1190*/  LDG.E.64 R4, desc[UR36][R4.64] ;  /* 0x0000002404047981 */ /* 0x000ea4000c1e1b00 */
[----:B--2---:R-:W0:Y:S02]  /*11a0*/  I2F.U64 R0, R4 ;  /* 0x0000000400007312 */ /* 0x004e240000301000 */
[----:B0-----:R-:W-:-:S04]  /*11b0*/  F2FP.BF16.F32.PACK_AB R0, RZ, R0 ;  /* 0x00000000ff00723e */ /* 0x001fc800000010ff */
[----:B------:R-:W-:Y:S01]  /*11c0*/  PRMT R27, R0, 0x7610, R27 ;  /* 0x00007610001b7816 */ /* 0x000fe2000000001b */
[----:B------:R-:W-:Y:S06]  /*11d0*/  BRA `(.L_x_424) ;  /* 0x0000000000107947 */ /* 0x000fec0003800000 */
.L_x_447:
[----:B------:R-:W2:Y:S02]  /*11e0*/  LDG.E R4, desc[UR36][R4.64] ;  /* 0x0000002404047981 */ /* 0x000ea4000c1e1900 */
[----:B--2---:R-:W-:-:S04]  /*11f0*/  I2FP.F32.U32 R0, R4 ;  /* 0x0000000400007245 */ /* 0x004fc80000201000 */
[----:B------:R-:W-:-:S04]  /*1200*/  F2FP.BF16.F32.PACK_AB R0, RZ, R0 ;  /* 0x00000000ff00723e */ /* 0x000fc800000010ff */
[----:B------:R-:W-:-:S07]  /*1210*/  PRMT R27, R0, 0x7610, R27 ;  /* 0x00007610001b7816 */ /* 0x000fce000000001b */
.L_x_424:
[----:B0-----:R-:W0:Y:S01]  /*1220*/  LDC.64 R4, c[0x0][0x3b0] ;  /* 0x0000ec00ff047b82 */ /* 0x001e220000000a00 */
[----:B------:R-:W1:Y:S01]  /*1230*/  LDCU UR5, c[0x0][0x3c4] ;  /* 0x00007880ff0577ac */ /* 0x000e620008000800 */
        /* <DEDUP_REMOVED lines=19> */
.L_x_456:
[----:B------:R-:W2:Y:S02]  /*1370*/  LDG.E.U8 R4, desc[UR36][R4.64] ;  /* 0x0000002404047981 */ /* 0x000ea4000c1e1100 */
[----:B--2---:R-:W-:-:S04]  /*1380*/  I2FP.F32.U32 R0, R4 ;  /* 0x0000000400007245 */ /* 0x004fc80000201000 */
[----:B------:R-:W-:-:S04]  /*1390*/  F2FP.BF16.F32.PACK_AB R0, RZ, R0 ;  /* 0x00000000ff00723e */ /* 0x000fc800000010ff */
[----:B------:R-:W-:Y:S01]  /*13a0*/  PRMT R26, R0, 0x7610, R26 ;  /* 0x00007610001a7816 */ /* 0x000fe2000000001a */
[----:B------:R-:W-:Y:S06]  /*13b0*/  BRA `(.L_x_458) ;  /* 0x0000000c00e47947 */ /* 0x000fec0003800000 */
.L_x_455:
        /* <DEDUP_REMOVED lines=11> */
.L_x_460:
[----:B------:R-:W2:Y:S02]  /*1470*/  LDG.E R4, desc[UR36][R4.64] ;  /* 0x0000002404047981 */ /* 0x000ea4000c1e1900 */
[----:B--2---:R-:W-:-:S04]  /*1480*/  I2FP.F32.S32 R0, R4 ;  /* 0x0000000400007245 */ /* 0x004fc80000201400 */
[----:B------:R-:W-:-:S04]  /*1490*/  F2FP.BF16.F32.PACK_AB R0, RZ, R0 ;  /* 0x00000000ff00723e */ /* 0x000fc800000010ff */
[----:B------:R-:W-:Y:S01]  /*14a0*/  PRMT R26, R0, 0x7610, R26 ;  /* 0x00007610001a7816 */ /* 0x000fe2000000001a */
[----:B------:R-:W-:Y:S06]  /*14b0*/  BRA `(.L_x_458) ;  /* 0x0000000c00a47947 */ /* 0x000fec0003800000 */
.L_x_459:
[----:B------:R-:W2:Y:S02]  /*14c0*/  LDG.E.U16 R4, desc[UR36][R4.64] ;  /* 0x0000002404047981 */ /* 0x000ea4000c1e1500 */
[----:B--2---:R-:W0:Y:S02]  /*14d0*/  I2F.S16 R0, R4 ;  /* 0x0000000400007306 */ /* 0x004e240000101400 */
[----:B0-----:R-:W-:-:S04]  /*14e0*/  F2FP.BF16.F32.PACK_AB R0, RZ, R0 ;  /* 0x00000000ff00723e */ /* 0x001fc800000010ff */
[----:B------:R-:W-:Y:S01]  /*14f0*/  PRMT R26, R0, 0x7610, R26 ;  /* 0x00007610001a7816 */ /* 0x000fe2000000001a */
[----:B------:R-:W-:Y:S06]  /*1500*/  BRA `(.L_x_458) ;  /* 0x0000000c00907947 */ /* 0x000fec0003800000 */
.L_x_454:
        /* <DEDUP_REMOVED lines=9> */
.L_x_462:
[----:B------:R-:W2:Y:S02]  /*15a0*/  LDG.E.U16 R0, desc[UR36][R4.64] ;  /* 0x0000002404007981 */ /* 0x000ea4000c1e1500 */
[----:B--2---:R-:W-:-:S05]  /*15b0*/  HADD2.F32 R0, -RZ, R0.H0_H0 ;  /* 0x20000000ff007230 */ /* 0x004fca0000004100 */
[----:B------:R-:W-:-:S04]  /*15c0*/  F2FP.BF16.F32.PACK_AB R0, RZ, R0 ;  /* 0x00000000ff00723e */ /* 0x000fc800000010ff */
[----:B------:R-:W-:Y:S01]  /*15d0*/  PRMT R26, R0, 0x7610, R26 ;  /* 0x00007610001a7816 */ /* 0x000fe2000000001a */
[----:B------:R-:W-:Y:S06]  /*15e0*/  BRA `(.L_x_458) ;  /* 0x0000000c00587947 */ /* 0x000fec0003800000 */
.L_x_461:
        /* <DEDUP_REMOVED lines=9> */
.L_x_464:
[----:B------:R-:W2:Y:S02]  /*1680*/  LDG.E.U16 R4, desc[UR36][R4.64] ;  /* 0x0000002404047981 */ /* 0x000ea4000c1e1500 */
[----:B--2---:R-:W-:-:S05]  /*1690*/  HADD2.F32 R0, -RZ, R4.H0_H0 ;  /* 0x20000004ff007230 */ /* 0x004fca0000004100 */
[----:B------:R-:W-:-:S04]  /*16a0*/  F2FP.BF16.F32.PACK_AB R0, RZ, R0 ;  /* 0x00000000ff00723e */ /* 0x000fc800000010ff */
[----:B------:R-:W-:Y:S01]  /*16b0*/  PRMT R26, R0, 0x7610, R26 ;  /* 0x00007610001a7816 */ /* 0x000fe2000000001a */
[----:B------:R-:W-:Y:S06]  /*16c0*/  BRA `(.L_x_458) ;  /* 0x0000000c00207947 */ /* 0x000fec0003800000 */
.L_x_463:
        /* <DEDUP_REMOVED lines=13> */
.L_x_453:
        /* <DEDUP_REMOVED lines=14> */
.L_x_467:
        /* <DEDUP_REMOVED lines=13> */
.L_x_466:
        /* <DEDUP_REMOVED lines=27> */
.L_x_469:
        /* <DEDUP_REMOVED lines=15> */
.L_x_468:
[----:B------:R0:W5:Y:S01]  /*1bf0*/  LDG.E.U16 R26, desc[UR36][R4.64] ;  /* 0x00000024041a7981 */ /* 0x000162000c1e1500 */
[----:B------:R-:W-:Y:S05]  /*1c00*/  BRA `(.L_x_458) ;  /* 0x0000000400d07947 */ /* 0x000fea0003800000 */
.L_x_465:
        /* <DEDUP_REMOVED lines=13> */
.L_x_472:
        /* <DEDUP_REMOVED lines=21> */
.L_x_476:
[----:B------:R-:W-:Y:S05]  /*1e30*/  BSYNC.RECONVERGENT B1 ;  /* 0x0000000000017941 */ /* 0x000fea0003800200 */
.L_x_475:
[----:B------:R-:W-:Y:S01]  /*1e40*/  IMAD.SHL.U32 R0, R0, 0x100000, RZ ;  /* 0x0010000000007824 */ /* 0x000fe200078e00ff */
[----:B------:R-:W-:-:S04]  /*1e50*/  LEA R3, R3, 0x3b800000, 0x17 ;  /* 0x3b80000003037811 */ /* 0x000fc800078eb8ff */
[----:B------:R-:W-:-:S07]  /*1e60*/  LOP3.LUT R0, R3, R0, R7, 0xfe, !PT ;  /* 0x0000000003007212 */ /* 0x000fce00078efe07 */
.L_x_474:
[----:B------:R-:W-:Y:S05]  /*1e70*/  BSYNC.RECONVERGENT B0 ;  /* 0x0000000000007941 */ /* 0x000fea0003800200 */
.L_x_473:
[----:B------:R-:W-:-:S04]  /*1e80*/  F2FP.BF16.F32.PACK_AB R0, RZ, R0 ;  /* 0x00000000ff00723e */ /* 0x000fc800000010ff */
[----:B------:R-:W-:Y:S01]  /*1e90*/  PRMT R26, R0, 0x7610, R26 ;  /* 0x00007610001a7816 */ /* 0x000fe2000000001a */
[----:B------:R-:W-:Y:S06]  /*1ea0*/  BRA `(.L_x_458) ;  /* 0x0000000400287947 */ /* 0x000fec0003800000 */
.L_x_471:
        /* <DEDUP_REMOVED lines=21> */
.L_x_480:
[----:B------:R-:W-:Y:S05]  /*2000*/  BSYNC.RECONVERGENT B1 ;  /* 0x0000000000017941 */ /* 0x000fea0003800200 */
.L_x_479:
[----:B------:R-:W-:Y:S01]  /*2010*/  IMAD.SHL.U32 R0, R0, 0x200000, RZ ;  /* 0x0020000000007824 */ /* 0x000fe200078e00ff */
[----:B------:R-:W-:-:S04]  /*2020*/  LEA R3, R3, 0x37800000, 0x17 ;  /* 0x3780000003037811 */ /* 0x000fc800078eb8ff */
[----:B------:R-:W-:-:S07]  /*2030*/  LOP3.LUT R0, R3, R0, R7, 0xfe, !PT ;  /* 0x0000000003007212 */ /* 0x000fce00078efe07 */
.L_x_478:
[----:B------:R-:W-:Y:S05]  /*2040*/  BSYNC.RECONVERGENT B0 ;  /* 0x0000000000007941 */ /* 0x000fea0003800200 */
.L_x_477:
[----:B------:R-:W-:-:S04]  /*2050*/  F2FP.BF16.F32.PACK_AB R0, RZ, R0 ;  /* 0x00000000ff00723e */ /* 0x000fc800000010ff */
[----:B------:R-:W-:Y:S01]  /*2060*/  PRMT R26, R0, 0x7610, R26 ;  /* 0x00007610001a7816 */ /* 0x000fe2000000001a */
[----:B------:R-:W-:Y:S06]  /*2070*/  BRA `(.L_x_458) ;  /* 0x0000000000b47947 */ /* 0x000fec0003800000 */
.L_x_470:
[----:B------:R-:W-:-:S09]  /*2080*/  UISETP.NE.AND UP0, UPT, UR4, 0x1c, UPT ;  /* 0x0000001c0400788c */ /* 0x000fd2000bf05270 */
[----:B------:R-:W-:Y:S05]  /*2090*/  BRA.U !UP0, `(.L_x_481) ;  /* 0x00000001089c7547 */ /* 0x000fea000b800000 */
[----:B------:R-:W-:-:S09]  /*20a0*/  UISETP.NE.AND UP0, UPT, UR4, 0x1d, UPT ;  /* 0x0000001d0400788c */ /* 0x000fd2000bf05270 */
[----:B------:R-:W-:Y:S05]  /*20b0*/  BRA.U !UP0, `(.L_x_482) ;  /* 0x0000000108807547 */ /* 0x000fea000b800000 */
[----:B------:R-:W-:-:S09]  /*20c0*/  UISETP.NE.AND UP0, UPT, UR4, 0x2c, UPT ;  /* 0x0000002c0400788c */ /* 0x000fd2000bf05270 */
[----:B------:R-:W-:Y:S05]  /*20d0*/  BRA.U !UP0, `(.L_x_483) ;  /* 0x0000000108487547 */ /* 0x000fea000b800000 */
.L_x_457:
        /* <DEDUP_REMOVED lines=15> */
[----:B--2--5:R-:W-:Y:S05]  /*21d0*/  CALL.ABS.NOINC R14 ;  /* 0x000000000e007343 */ /* 0x024fea0003c00000 */
.L_x_484:
[----:B------:R-:W-:Y:S01]  /*21e0*/  PRMT R26, RZ, 0x7610, R26 ;  /* 0x00007610ff1a7816 */ /* 0x000fe2000000001a */
[----:B------:R-:W-:Y:S06]  /*21f0*/  BRA `(.L_x_458) ;  /* 0x0000000000547947 */ /* 0x000fec0003800000 */
.L_x_483:
        /* <DEDUP_REMOVED lines=8> */
.L_x_486:
[----:B------:R-:W-:Y:S05]  /*2280*/  BSYNC.RECONVERGENT B0 ;  /* 0x0000000000007941 */ /* 0x000fea0003800200 */
.L_x_485:
[----:B------:R-:W-:-:S04]  /*2290*/  F2FP.BF16.F32.PACK_AB R0, RZ, R0 ;  /* 0x00000000ff00723e */ /* 0x000fc800000010ff */
[----:B------:R-:W-:Y:S01]  /*22a0*/  PRMT R26, R0, 0x7610, R26 ;  /* 0x00007610001a7816 */ /* 0x000fe2000000001a */
[----:B------:R-:W-:Y:S06]  /*22b0*/  BRA `(.L_x_458) ;  /* 0x0000000000247947 */ /* 0x000fec0003800000 */
.L_x_482:
[----:B------:R-:W2:Y:S02]  /*22c0*/  LDG.E.64 R4, desc[UR36][R4.64] ;  /* 0x0000002404047981 */ /* 0x000ea4000c1e1b00 */
[----:B--2---:R-:W0:Y:S02]  /*22d0*/  I2F.U64 R0, R4 ;  /* 0x0000000400007312 */ /* 0x004e240000301000 */
[----:B0-----:R-:W-:-:S04]  /*22e0*/  F2FP.BF16.F32.PACK_AB R0, RZ, R0 ;  /* 0x00000000ff00723e */ /* 0x001fc800000010ff */
[----:B------:R-:W-:Y:S01]  /*22f0*/  PRMT R26, R0, 0x7610, R26 ;  /* 0x00007610001a7816 */ /* 0x000fe2000000001a */
[----:B------:R-:W-:Y:S06]  /*2300*/  BRA `(.L_x_458) ;  /* 0x0000000000107947 */ /* 0x000fec0003800000 */
.L_x_481:
[----:B------:R-:W2:Y:S02]  /*2310*/  LDG.E R4, desc[UR36][R4.64] ;  /* 0x0000002404047981 */ /* 0x000ea4000c1e1900 */
[----:B--2---:R-:W-:-:S04]  /*2320*/  I2FP.F32.U32 R0, R4 ;  /* 0x0000000400007245 */ /* 0x004fc80000201000 */
[----:B------:R-:W-:-:S04]  /*2330*/  F2FP.BF16.F32.PACK_AB R0, RZ, R0 ;  /* 0x00000000ff00723e */ /* 0x000fc800000010ff */
[----:B------:R-:W-:-:S07]  /*2340*/  PRMT R26, R0, 0x7610, R26 ;  /* 0x00007610001a7816 */ /* 0x000fce000000001a */
.L_x_458:
[----:B------:R-:W-:-:S07]  /*2350*/  VIADD R23, R25, 0x80 ;  /* 0x0000008019177836 */ /* 0x000fce0000000000 */
.L_x_418:
[----:B------:R-:W-:Y:S05]  /*2360*/  BSYNC.RECONVERGENT B6 ;  /* 0x0000000000067941 */ /* 0x000fea0003800200 */
.L_x_417:
[----:B------:R-:W-:Y:S01]  /*2370*/  ISETP.GE.AND P0, PT, R23, R16, PT ;  /* 0x000000101700720c */ /* 0x000fe20003f06270 */
[----:B------:R-:W-:Y:S01]  /*2380*/  BSSY.RECONVERGENT B6, `(.L_x_487) ;  /* 0x000022c000067945 */ /* 0x000fe20003800200 */
[----:B------:R-:W-:Y:S02]  /*2390*/  PRMT R24, RZ, 0x7610, R24 ;  /* 0x00007610ff187816 */ /* 0x000fe40000000018 */
[----:B------:R-:W-:-:S09]  /*23a0*/  PRMT R22, RZ, 0x7610, R22 ;  /* 0x00007610ff167816 */ /* 0x000fd20000000016 */
[----:B------:R-:W-:Y:S05]  /*23b0*/  @P0 BRA `(.L_x_488) ;  /* 0x0000002000a00947 */ /* 0x000fea0003800000 */
[----:B0-----:R-:W0:Y:S01]  /*23c0*/  LDC.64 R4, c[0x0][0x3a8] ;  /* 0x0000ea00ff047b82 */ /* 0x001e220000000a00 */
        /* <DEDUP_REMOVED lines=21> */
.L_x_492:
[----:B------:R-:W2:Y:S02]  /*2520*/  LDG.E.U8 R4, desc[UR36][R4.64] ;  /* 0x0000002404047981 */ /* 0x000ea4000c1e1100 */
[----:B--2---:R-:W-:-:S04]  /*2530*/  I2FP.F32.U32 R0, R4 ;  /* 0x0000000400007245 */ /* 0x004fc80000201000 */
[----:B------:R-:W-:-:S04]  /*2540*/  F2FP.BF16.F32.PACK_AB R0, RZ, R0 ;  /* 0x00000000ff00723e */ /* 0x000fc800000010ff */
[----:B------:R-:W-:Y:S01]  /*2550*/  PRMT R24, R0, 0x7610, R24 ;  /* 0x0000761000187816 */ /* 0x000fe20000000018 */
[----:B------:R-:W-:Y:S06]  /*2560*/  BRA `(.L_x_494) ;  /* 0x0000000c00e47947 */ /* 0x000fec0003800000 */
.L_x_491:
        /* <DEDUP_REMOVED lines=11> */
.L_x_496:
[----:B------:R-:W2:Y:S02]  /*2620*/  LDG.E R4, desc[UR36][R4.64] ;  /* 0x0000002404047981 */ /* 0x000ea4000c1e1900 */
[----:B--2---:R-:W-:-:S04]  /*2630*/  I2FP.F32.S32 R0, R4 ;  /* 0x0000000400007245 */ /* 0x004fc80000201400 */
[----:B------:R-:W-:-:S04]  /*2640*/  F2FP.BF16.F32.PACK_AB R0, RZ, R0 ;  /* 0x00000000ff00723e */ /* 0x000fc800000010ff */
[----:B------:R-:W-:Y:S01]  /*2650*/  PRMT R24, R0, 0x7610, R24 ;  /* 0x0000761000187816 */ /* 0x000fe20000000018 */
[----:B------:R-:W-:Y:S06]  /*2660*/  BRA `(.L_x_494) ;  /* 0x0000000c00a47947 */ /* 0x000fec0003800000 */
.L_x_495:
[----:B------:R-:W2:Y:S02]  /*2670*/  LDG.E.U16 R4, desc[UR36][R4.64] ;  /* 0x0000002404047981 */ /* 0x000ea4000c1e1500 */
[----:B--2---:R-:W0:Y:S02]  /*2680*/  I2F.S16 R0, R4 ;  /* 0x0000000400007306 */ /* 0x004e240000101400 */
[----:B0-----:R-:W-:-:S04]  /*2690*/  F2FP.BF16.F32.PACK_AB R0, RZ, R0 ;  /* 0x00000000ff00723e */ /* 0x001fc800000010ff */
[----:B------:R-:W-:Y:S01]  /*26a0*/  PRMT R24, R0, 0x7610, R24 ;  /* 0x0000761000187816 */ /* 0x000fe20000000018 */
[----:B------:R-:W-:Y:S06]  /*26b0*/  BRA `(.L_x_494) ;  /* 0x0000000c00907947 */ /* 0x000fec0003800000 */
.L_x_490:
        /* <DEDUP_REMOVED lines=9> */
.L_x_498:
[----:B------:R-:W2:Y:S02]  /*2750*/  LDG.E.U16 R0, desc[UR36][R4.64] ;  /* 0x0000002404007981 */ /* 0x000ea4000c1e1500 */
[----:B--2---:R-:W-:-:S05]  /*2760*/  HADD2.F32 R0, -RZ, R0.H0_H0 ;  /* 0x20000000ff007230 */ /* 0x004fca0000004100 */
[----:B------:R-:W-:-:S04]  /*2770*/  F2FP.BF16.F32.PACK_AB R0, RZ, R0 ;  /* 0x00000000ff00723e */ /* 0x000fc800000010ff */
[----:B------:R-:W-:Y:S01]  /*2780*/  PRMT R24, R0, 0x7610, R24 ;  /* 0x0000761000187816 */ /* 0x000fe20000000018 */
[----:B------:R-:W-:Y:S06]  /*2790*/  BRA `(.L_x_494) ;  /* 0x0000000c00587947 */ /* 0x000fec0003800000 */
.L_x_497:
        /* <DEDUP_REMOVED lines=9> */
.L_x_500:
[----:B------:R-:W2:Y:S02]  /*2830*/  LDG.E.U16 R4, desc[UR36][R4.64] ;  /* 0x0000002404047981 */ /* 0x000ea4000c1e1500 */
[----:B--2---:R-:W-:-:S05]  /*2840*/  HADD2.F32 R0, -RZ, R4.H0_H0 ;  /* 0x20000004ff007230 */ /* 0x004fca0000004100 */
[----:B------:R-:W-:-:S04]  /*2850*/  F2FP.BF16.F32.PACK_AB R0, RZ, R0 ;  /* 0x00000000ff00723e */ /* 0x000fc800000010ff */
[----:B------:R-:W-:Y:S01]  /*2860*/  PRMT R24, R0, 0x7610, R24 ;  /* 0x0000761000187816 */ /* 0x000fe20000000018 */
[----:B------:R-:W-:Y:S06]  /*2870*/  BRA `(.L_x_494) ;  /* 0x0000000c00207947 */ /* 0x000fec0003800000 */
.L_x_499:
        /* <DEDUP_REMOVED lines=13> */
.L_x_489:
        /* <DEDUP_REMOVED lines=14> */
.L_x_503:
        /* <DEDUP_REMOVED lines=13> */
.L_x_502:
        /* <DEDUP_REMOVED lines=27> */
.L_x_505:
[----:B------:R-:W2:Y:S02]  /*2cb0*/  LDG.E.U8 R4, desc[UR36][R4.64] ;  /* 0x0000002404047981 */ /* 0x000ea4000c1e1100 */
[C---:B--2---:R-:W-:Y:S02]  /*2cc0*/  IMAD.SHL.U32 R0, R4.reuse, 0x2000000, RZ ;  /* 0x0200000004007824 */ /* 0x044fe400078e00ff */
[----:B------:R-:W-:-:S03]  /*2cd0*/  IMAD.SHL.U32 R6, R4, 0x100, RZ ;  /* 0x0000010004067824 */ /* 0x000fc600078e00ff */
[----:B------:R-:W-:-:S13]  /*2ce0*/  ISETP.GE.U32.AND P0, PT, R0, 0x8000000, PT ;  /* 0x080000000000780c */ /* 0x000fda0003f06070 */
[----:B------:R-:W-:Y:S02]  /*2cf0*/  @!P0 LOP3.LUT R3, R6, 0x7f00, RZ, 0xc0, !PT ;  /* 0x00007f0006038812 */ /* 0x000fe400078ec0ff */
[----:B------:R-:W-:Y:S02]  /*2d00*/  @P0 LEA.HI R0, R0, 0x70000000, RZ, 0x1c ;  /* 0x7000000000000811 */ /* 0x000fe400078fe0ff */
[----:B------:R-:W-:Y:S02]  /*2d10*/  @!P0 LOP3.LUT R3, R3, 0x3f000000, RZ, 0xfc, !PT ;  /* 0x3f00000003038812 */ /* 0x000fe400078efcff */
[----:B------:R-:W-:Y:S01]  /*2d20*/  PRMT R6, R6, 0x9910, RZ ;  /* 0x0000991006067816 */ /* 0x000fe200000000ff */
[----:B------:R-:W-:Y:S02]  /*2d30*/  @P0 FMUL.FTZ R0, R0, 1.9259299443872358531e-34 ;  /* 0x0780000000000820 */ /* 0x000fe40000410000 */
[----:B------:R-:W-:Y:S02]  /*2d40*/  @!P0 FADD.FTZ R0, R3, -0.5 ;  /* 0xbf00000003008421 */ /* 0x000fe40000010000 */
[----:B------:R-:W-:-:S05]  /*2d50*/  IMAD.MOV.U32 R3, RZ, RZ, R6 ;  /* 0x000000ffff037224 */ /* 0x000fca00078e0006 */
[----:B------:R-:W-:-:S04]  /*2d60*/  LOP3.LUT R0, R0, 0x80000000, R3, 0xf8, !PT ;  /* 0x8000000000007812 */ /* 0x000fc800078ef803 */
[----:B------:R-:W-:-:S04]  /*2d70*/  F2FP.BF16.F32.PACK_AB R0, RZ, R0 ;  /* 0x00000000ff00723e */ /* 0x000fc800000010ff */
[----:B------:R-:W-:Y:S01]  /*2d80*/  PRMT R24, R0, 0x7610, R24 ;  /* 0x0000761000187816 */ /* 0x000fe20000000018 */
[----:B------:R-:W-:Y:S06]  /*2d90*/  BRA `(.L_x_494) ;  /* 0x0000000400d87947 */ /* 0x000fec0003800000 */
.L_x_504:
[----:B------:R0:W5:Y:S01]  /*2da0*/  LDG.E.U16 R24, desc[UR36][R4.64] ;  /* 0x0000002404187981 */ /* 0x000162000c1e1500 */
[----:B------:R-:W-:Y:S05]  /*2db0*/  BRA `(.L_x_494) ;  /* 0x0000000400d07947 */ /* 0x000fea0003800000 */
.L_x_501:
        /* <DEDUP_REMOVED lines=13> */
.L_x_508:
        /* <DEDUP_REMOVED lines=21> */
.L_x_512:
[----:B------:R-:W-:Y:S05]  /*2fe0*/  BSYNC.RECONVERGENT B1 ;  /* 0x0000000000017941 */ /* 0x000fea0003800200 */
.L_x_511:
[----:B------:R-:W-:Y:S01]  /*2ff0*/  IMAD.SHL.U32 R0, R0, 0x100000, RZ ;  /* 0x0010000000007824 */ /* 0x000fe200078e00ff */
[----:B------:R-:W-:-:S04]  /*3000*/  LEA R3, R3, 0x3b800000, 0x17 ;  /* 0x3b80000003037811 */ /* 0x000fc800078eb8ff */
[----:B------:R-:W-:-:S07]  /*3010*/  LOP3.LUT R0, R3, R0, R7, 0xfe, !PT ;  /* 0x0000000003007212 */ /* 0x000fce00078efe07 */
.L_x_510:
[----:B------:R-:W-:Y:S05]  /*3020*/  BSYNC.RECONVERGENT B0 ;  /* 0x0000000000007941 */ /* 0x000fea0003800200 */
.L_x_509:
[----:B------:R-:W-:-:S04]  /*3030*/  F2FP.BF16.F32.PACK_AB R0, RZ, R0 ;  /* 0x00000000ff00723e */ /* 0x000fc800000010ff */
[----:B------:R-:W-:Y:S01]  /*3040*/  PRMT R24, R0, 0x7610, R24 ;  /* 0x0000761000187816 */ /* 0x000fe20000000018 */
[----:B------:R-:W-:Y:S06]  /*3050*/  BRA `(.L_x_494) ;  /* 0x0000000400287947 */ /* 0x000fec0003800000 */
.L_x_507:
        /* <DEDUP_REMOVED lines=21> */
.L_x_516:
[----:B------:R-:W-:Y:S05]  /*31b0*/  BSYNC.RECONVERGENT B1 ;  /* 0x0000000000017941 */ /* 0x000fea0003800200 */
.L_x_515:
[----:B------:R-:W-:Y:S01]  /*31c0*/  IMAD.SHL.U32 R0, R0, 0x200000, RZ ;  /* 0x0020000000007824 */ /* 0x000fe200078e00ff */
[----:B------:R-:W-:-:S04]  /*31d0*/  LEA R3, R3, 0x37800000, 0x17 ;  /* 0x3780000003037811 */ /* 0x000fc800078eb8ff */
[----:B------:R-:W-:-:S07]  /*31e0*/  LOP3.LUT R0, R3, R0, R7, 0xfe, !PT ;  /* 0x0000000003007212 */ /* 0x000fce00078efe07 */
.L_x_514:
[----:B------:R-:W-:Y:S05]  /*31f0*/  BSYNC.RECONVERGENT B0 ;  /* 0x0000000000007941 */ /* 0x000fea0003800200 */
.L_x_513:
[----:B------:R-:W-:-:S04]  /*3200*/  F2FP.BF16.F32.PACK_AB R0, RZ, R0 ;  /* 0x00000000ff00723e */ /* 0x000fc800000010ff */
[----:B------:R-:W-:Y:S01]  /*3210*/  PRMT R24, R0, 0x7610, R24 ;  /* 0x0000761000187816 */ /* 0x000fe20000000018 */
[----:B------:R-:W-:Y:S06]  /*3220*/  BRA `(.L_x_494) ;  /* 0x0000000000b47947 */ /* 0x000fec0003800000 */
.L_x_506:
        /* <DEDUP_REMOVED lines=14> */
.L_x_520:
[----:B------:R-:W-:Y:S05]  /*3310*/  BSYNC.RECONVERGENT B0 ;  /* 0x0000000000007941 */ /* 0x000fea0003800200 */
.L_x_519:
[----:B------:R-:W-:-:S04]  /*3320*/  F2FP.BF16.F32.PACK_AB R0, RZ, R0 ;  /* 0x00000000ff00723e */ /* 0x000fc800000010ff */
[----:B------:R-:W-:Y:S01]  /*3330*/  PRMT R24, R0, 0x7610, R24 ;  /* 0x0000761000187816 */ /* 0x000fe20000000018 */
[----:B------:R-:W-:Y:S06]  /*3340*/  BRA `(.L_x_494) ;  /* 0x00000000006c7947 */ /* 0x000fec0003800000 */
.L_x_493:
        /* <DEDUP_REMOVED lines=16> */
.L_x_521:
[----:B------:R-:W-:Y:S01]  /*3450*/  PRMT R24, RZ, 0x7610, R24 ;  /* 0x00007610ff187816 */ /* 0x000fe20000000018 */
[----:B------:R-:W-:Y:S06]  /*3460*/  BRA `(.L_x_494) ;  /* 0x0000000000247947 */ /* 0x000fec0003800000 */
.L_x_518:
[----:B------:R-:W2:Y:S02]  /*3470*/  LDG.E.64 R4, desc[UR36][R4.64] ;  /* 0x0000002404047981 */ /* 0x000ea4000c1e1b00 */
[----:B--2---:R-:W0:Y:S02]  /*3480*/  I2F.U64 R0, R4 ;  /* 0x0000000400007312 */ /* 0x004e240000301000 */
[----:B0-----:R-:W-:-:S04]  /*3490*/  F2FP.BF16.F32.PACK_AB R0, RZ, R0 ;  /* 0x00000000ff00723e */ /* 0x001fc800000010ff */
[----:B------:R-:W-:Y:S01]  /*34a0*/  PRMT R24, R0, 0x7610, R24 ;  /* 0x0000761000187816 */ /* 0x000fe20000000018 */
[----:B------:R-:W-:Y:S06]  /*34b0*/  BRA `(.L_x_494) ;  /* 0x0000000000107947 */ /* 0x000fec0003800000 */
.L_x_517:
[----:B------:R-:W2:Y:S02]  /*34c0*/  LDG.E R4, desc[UR36][R4.64] ;  /* 0x0000002404047981 */ /* 0x000ea4000c1e1900 */
[----:B--2---:R-:W-:-:S04]  /*34d0*/  I2FP.F32.U32 R0, R4 ;  /* 0x0000000400007245 */ /* 0x004fc80000201000 */
[----:B------:R-:W-:-:S04]  /*34e0*/  F2FP.BF16.F32.PACK_AB R0, RZ, R0 ;  /* 0x00000000ff00723e */ /* 0x000fc800000010ff */
[----:B------:R-:W-:-:S07]  /*34f0*/  PRMT R24, R0, 0x7610, R24 ;  /* 0x0000761000187816 */ /* 0x000fce0000000018 */
.L_x_494:
        /* <DEDUP_REMOVED lines=21> */
.L_x_525:
[----:B------:R-:W2:Y:S02]  /*3650*/  LDG.E.U8 R4, desc[UR36][R4.64] ;  /* 0x0000002404047981 */ /* 0x000ea4000c1e1100 */
[----:B--2---:R-:W-:-:S04]  /*3660*/  I2FP.F32.U32 R0, R4 ;  /* 0x0000000400007245 */ /* 0x004fc80000201000 */
[----:B------:R-:W-:-:S04]  /*3670*/  F2FP.BF16.F32.PACK_AB R0, RZ, R0 ;  /* 0x00000000ff00723e */ /* 0x000fc800000010ff */
[----:B------:R-:W-:Y:S01]  /*3680*/  PRMT R22, R0, 0x7610, R22 ;  /* 0x0000761000167816 */ /* 0x000fe20000000016 */
[----:B------:R-:W-:Y:S06]  /*3690*/  BRA `(.L_x_527) ;  /* 0x0000000c00e47947 */ /* 0x000fec0003800000 */
.L_x_524:
        /* <DEDUP_REMOVED lines=11> */
.L_x_529:
[----:B------:R-:W2:Y:S02]  /*3750*/  LDG.E R4, desc[UR36][R4.64] ;  /* 0x0000002404047981 */ /* 0x000ea4000c1e1900 */
[----:B--2---:R-:W-:-:S04]  /*3760*/  I2FP.F32.S32 R0, R4 ;  /* 0x0000000400007245 */ /* 0x004fc80000201400 */
[----:B------:R-:W-:-:S04]  /*3770*/  F2FP.BF16.F32.PACK_AB R0, RZ, R0 ;  /* 0x00000000ff00723e */ /* 0x000fc800000010ff */
[----:B------:R-:W-:Y:S01]  /*3780*/  PRMT R22, R0, 0x7610, R22 ;  /* 0x0000761000167816 */ /* 0x000fe20000000016 */
[----:B------:R-:W-:Y:S06]  /*3790*/  BRA `(.L_x_527) ;  /* 0x0000000c00a47947 */ /* 0x000fec0003800000 */
.L_x_528:
[----:B------:R-:W2:Y:S02]  /*37a0*/  LDG.E.U16 R4, desc[UR36][R4.64] ;  /* 0x0000002404047981 */ /* 0x000ea4000c1e1500 */
[----:B--2---:R-:W0:Y:S02]  /*37b0*/  I2F.S16 R0, R4 ;  /* 0x0000000400007306 */ /* 0x004e240000101400 */
[----:B0-----:R-:W-:-:S04]  /*37c0*/  F2FP.BF16.F32.PACK_AB R0, RZ, R0 ;  /* 0x00000000ff00723e */ /* 0x001fc800000010ff */
[----:B------:R-:W-:Y:S01]  /*37d0*/  PRMT R22, R0, 0x7610, R22 ;  /* 0x0000761000167816 */ /* 0x000fe20000000016 */
[----:B------:R-:W-:Y:S06]  /*37e0*/  BRA `(.L_x_527) ;  /* 0x0000000c00907947 */ /* 0x000fec0003800000 */
.L_x_523:
        /* <DEDUP_REMOVED lines=9> */
.L_x_531:
[----:B------:R-:W2:Y:S02]  /*3880*/  LDG.E.U16 R0, desc[UR36][R4.64] ;  /* 0x0000002404007981 */ /* 0x000ea4000c1e1500 */
[----:B--2---:R-:W-:-:S05]  /*3890*/  HADD2.F32 R0, -RZ, R0.H0_H0 ;  /* 0x20000000ff007230 */ /* 0x004fca0000004100 */
[----:B------:R-:W-:-:S04]  /*38a0*/  F2FP.BF16.F32.PACK_AB R0, RZ, R0 ;  /* 0x00000000ff00723e */ /* 0x000fc800000010ff */
[----:B------:R-:W-:Y:S01]  /*38b0*/  PRMT R22, R0, 0x7610, R22 ;  /* 0x0000761000167816 */ /* 0x000fe20000000016 */
[----:B------:R-:W-:Y:S06]  /*38c0*/  BRA `(.L_x_527) ;  /* 0x0000000c00587947 */ /* 0x000fec0003800000 */
.L_x_530:
        /* <DEDUP_REMOVED lines=9> */
.L_x_533:
[----:B------:R-:W2:Y:S02]  /*3960*/  LDG.E.U16 R4, desc[UR36][R4.64] ;  /* 0x0000002404047981 */ /* 0x000ea4000c1e1500 */
[----:B--2---:R-:W-:-:S05]  /*3970*/  HADD2.F32 R0, -RZ, R4.H0_H0 ;  /* 0x20000004ff007230 */ /* 0x004fca0000004100 */
[----:B------:R-:W-:-:S04]  /*3980*/  F2FP.BF16.F32.PACK_AB R0, RZ, R0 ;  /* 0x00000000ff00723e */ /* 0x000fc800000010ff */
[----:B------:R-:W-:Y:S01]  /*3990*/  PRMT R22, R0, 0x7610, R22 ;  /* 0x0000761000167816 */ /* 0x000fe20000000016 */
[----:B------:R-:W-:Y:S06]  /*39a0*/  BRA `(.L_x_527) ;  /* 0x0000000c00207947 */ /* 0x000fec0003800000 */
.L_x_532:
        /* <DEDUP_REMOVED lines=13> */
.L_x_522:
        /* <DEDUP_REMOVED lines=14> */
.L_x_536:
        /* <DEDUP_REMOVED lines=13> */
.L_x_535:
        /* <DEDUP_REMOVED lines=27> */
.L_x_538:
        /* <DEDUP_REMOVED lines=15> */
.L_x_537:
[----:B------:R0:W5:Y:S01]  /*3ed0*/  LDG.E.U16 R22, desc[UR36][R4.64] ;  /* 0x0000002404167981 */ /* 0x000162000c1e1500 */
[----:B------:R-:W-:Y:S05]  /*3ee0*/  BRA `(.L_x_527) ;  /* 0x0000000400d07947 */ /* 0x000fea0003800000 */
.L_x_534:
        /* <DEDUP_REMOVED lines=13> */
.L_x_541:
        /* <DEDUP_REMOVED lines=21> */
.L_x_545:
[----:B------:R-:W-:Y:S05]  /*4110*/  BSYNC.RECONVERGENT B1 ;  /* 0x0000000000017941 */ /* 0x000fea0003800200 */
.L_x_544:
[----:B------:R-:W-:Y:S01]  /*4120*/  IMAD.SHL.U32 R0, R0, 0x100000, RZ ;  /* 0x0010000000007824 */ /* 0x000fe200078e00ff */
[----:B------:R-:W-:-:S04]  /*4130*/  LEA R3, R3, 0x3b800000, 0x17 ;  /* 0x3b80000003037811 */ /* 0x000fc800078eb8ff */
[----:B------:R-:W-:-:S07]  /*4140*/  LOP3.LUT R0, R3, R0, R7, 0xfe, !PT ;  /* 0x0000000003007212 */ /* 0x000fce00078efe07 */
.L_x_543:
[----:B------:R-:W-:Y:S05]  /*4150*/  BSYNC.RECONVERGENT B0 ;  /* 0x0000000000007941 */ /* 0x000fea0003800200 */
.L_x_542:
[----:B------:R-:W-:-:S04]  /*4160*/  F2FP.BF16.F32.PACK_AB R0, RZ, R0 ;  /* 0x00000000ff00723e */ /* 0x000fc800000010ff */
[----:B------:R-:W-:Y:S01]  /*4170*/  PRMT R22, R0, 0x7610, R22 ;  /* 0x0000761000167816 */ /* 0x000fe20000000016 */
[----:B------:R-:W-:Y:S06]  /*4180*/  BRA `(.L_x_527) ;  /* 0x0000000400287947 */ /* 0x000fec0003800000 */
.L_x_540:
        /* <DEDUP_REMOVED lines=21> */
.L_x_549:
[----:B------:R-:W-:Y:S05]  /*42e0*/  BSYNC.RECONVERGENT B1 ;  /* 0x0000000000017941 */ /* 0x000fea0003800200 */
.L_x_548:
[----:B------:R-:W-:Y:S01]  /*42f0*/  IMAD.SHL.U32 R0, R0, 0x200000, RZ ;  /* 0x0020000000007824 */ /* 0x000fe200078e00ff */
[----:B------:R-:W-:-:S04]  /*4300*/  LEA R3, R3, 0x37800000, 0x17 ;  /* 0x3780000003037811 */ /* 0x000fc800078eb8ff */
[----:B------:R-:W-:-:S07]  /*4310*/  LOP3.LUT R0, R3, R0, R7, 0xfe, !PT ;  /* 0x0000000003007212 */ /* 0x000fce00078efe07 */
.L_x_547:
[----:B------:R-:W-:Y:S05]  /*4320*/  BSYNC.RECONVERGENT B0 ;  /* 0x0000000000007941 */ /* 0x000fea0003800200 */
.L_x_546:
[----:B------:R-:W-:-:S04]  /*4330*/  F2FP.BF16.F32.PACK_AB R0, RZ, R0 ;  /* 0x00000000ff00723e */ /* 0x000fc800000010ff */
[----:B------:R-:W-:Y:S01]  /*4340*/  PRMT R22, R0, 0x7610, R22 ;  /* 0x0000761000167816 */ /* 0x000fe20000000016 */
[----:B------:R-:W-:Y:S06]  /*4350*/  BRA `(.L_x_527) ;  /* 0x0000000000b47947 */ /* 0x000fec0003800000 */
.L_x_539:
        /* <DEDUP_REMOVED lines=14> */
.L_x_553:
[----:B------:R-:W-:Y:S05]  /*4440*/  BSYNC.RECONVERGENT B0 ;  /* 0x0000000000007941 */ /* 0x000fea0003800200 */
.L_x_552:
[----:B------:R-:W-:-:S04]  /*4450*/  F2FP.BF16.F32.PACK_AB R0, RZ, R0 ;  /* 0x00000000ff00723e */ /* 0x000fc800000010ff */
[----:B------:R-:W-:Y:S01]  /*4460*/  PRMT R22, R0, 0x7610, R22 ;  /* 0x0000761000167816 */ /* 0x000fe20000000016 */
[----:B------:R-:W-:Y:S06]  /*4470*/  BRA `(.L_x_527) ;  /* 0x00000000006c7947 */ /* 0x000fec0003800000 */
.L_x_526:
        /* <DEDUP_REMOVED lines=16> */
.L_x_554:
[----:B------:R-:W-:Y:S01]  /*4580*/  PRMT R22, RZ, 0x7610, R22 ;  /* 0x00007610ff167816 */ /* 0x000fe20000000016 */
[----:B------:R-:W-:Y:S06]  /*4590*/  BRA `(.L_x_527) ;  /* 0x0000000000247947 */ /* 0x000fec0003800000 */
.L_x_551:
[----:B------:R-:W2:Y:S02]  /*45a0*/  LDG.E.64 R4, desc[UR36][R4.64] ;  /* 0x0000002404047981 */ /* 0x000ea4000c1e1b00 */
[----:B--2---:R-:W0:Y:S02]  /*45b0*/  I2F.U64 R0, R4 ;  /* 0x0000000400007312 */ /* 0x004e240000301000 */
[----:B0-----:R-:W-:-:S04]  /*45c0*/  F2FP.BF16.F32.PACK_AB R0, RZ, R0 ;  /* 0x00000000ff00723e */ /* 0x001fc800000010ff */
[----:B------:R-:W-:Y:S01]  /*45d0*/  PRMT R22, R0, 0x7610, R22 ;  /* 0x0000761000167816 */ /* 0x000fe20000000016 */
[----:B------:R-:W-:Y:S06]  /*45e0*/  BRA `(.L_x_527) ;  /* 0x0000000000107947 */ /* 0x000fec0003800000 */
.L_x_550:
[----:B------:R-:W2:Y:S02]  /*45f0*/  LDG.E R4, desc[UR36][R4.64] ;  /* 0x0000002404047981 */ /* 0x000ea4000c1e1900 */
[----:B--2---:R-:W-:-:S04]  /*4600*/  I2FP.F32.U32 R0, R4 ;  /* 0x0000000400007245 */ /* 0x004fc80000201000 */
[----:B------:R-:W-:-:S04]  /*4610*/  F2FP.BF16.F32.PACK_AB R0, RZ, R0 ;  /* 0x00000000ff00723e */ /* 0x000fc800000010ff */
[----:B------:R-:W-:-:S07]  /*4620*/  PRMT R22, R0, 0x7610, R22 ;  /* 0x0000761000167816 */ /* 0x000fce0000000016 */
.L_x_527:
[----:B------:R-:W-:-:S07]  /*4630*/  VIADD R23, R23, 0x80 ;  /* 0x0000008017177836 */ /* 0x000fce0000000000 */
.L_x_488:
[----:B------:R-:W-:Y:S05]  /*4640*/  BSYNC.RECONVERGENT B6 ;  /* 0x0000000000067941 */ /* 0x000fea0003800200 */
.L_x_487:
        /* <DEDUP_REMOVED lines=27> */
.L_x_560:
[----:B------:R-:W2:Y:S02]  /*4800*/  LDG.E.U8 R4, desc[UR36][R4.64] ;  /* 0x0000002404047981 */ /* 0x000ea4000c1e1100 */
[----:B--2---:R-:W-:-:S04]  /*4810*/  I2FP.F32.U32 R0, R4 ;  /* 0x0000000400007245 */ /* 0x004fc80000201000 */
[----:B------:R-:W-:-:S04]  /*4820*/  F2FP.BF16.F32.PACK_AB R0, RZ, R0 ;  /* 0x00000000ff00723e */ /* 0x000fc800000010ff */
[----:B------:R-:W-:Y:S01]  /*4830*/  PRMT R19, R0, 0x7610, R19 ;  /* 0x0000761000137816 */ /* 0x000fe20000000013 */
[----:B------:R-:W-:Y:S06]  /*4840*/  BRA `(.L_x_562) ;  /* 0x0000000c00e47947 */ /* 0x000fec0003800000 */
.L_x_559:
        /* <DEDUP_REMOVED lines=11> */
.L_x_564:
[----:B------:R-:W2:Y:S02]  /*4900*/  LDG.E R4, desc[UR36][R4.64] ;  /* 0x0000002404047981 */ /* 0x000ea4000c1e1900 */
[----:B--2---:R-:W-:-:S04]  /*4910*/  I2FP.F32.S32 R0, R4 ;  /* 0x0000000400007245 */ /* 0x004fc80000201400 */
[----:B------:R-:W-:-:S04]  /*4920*/  F2FP.BF16.F32.PACK_AB R0, RZ, R0 ;  /* 0x00000000ff00723e */ /* 0x000fc800000010ff */
[----:B------:R-:W-:Y:S01]  /*4930*/  PRMT R19, R0, 0x7610, R19 ;  /* 0x0000761000137816 */ /* 0x000fe20000000013 */
[----:B------:R-:W-:Y:S06]  /*4940*/  BRA `(.L_x_562) ;  /* 0x0000000c00a47947 */ /* 0x000fec0003800000 */
.L_x_563:
[----:B------:R-:W2:Y:S02]  /*4950*/  LDG.E.U16 R4, desc[UR36][R4.64] ;  /* 0x0000002404047981 */ /* 0x000ea4000c1e1500 */
[----:B--2---:R-:W0:Y:S02]  /*4960*/  I2F.S16 R0, R4 ;  /* 0x0000000400007306 */ /* 0x004e240000101400 */
[----:B0-----:R-:W-:-:S04]  /*4970*/  F2FP.BF16.F32.PACK_AB R0, RZ, R0 ;  /* 0x00000000ff00723e */ /* 0x001fc800000010ff */
[----:B------:R-:W-:Y:S01]  /*4980*/  PRMT R19, R0, 0x7610, R19 ;  /* 0x0000761000137816 */ /* 0x000fe20000000013 */
[----:B------:R-:W-:Y:S06]  /*4990*/  BRA `(.L_x_562) ;  /* 0x0000000c00907947 */ /* 0x000fec0003800000 */
.L_x_558:
        /* <DEDUP_REMOVED lines=9> */
.L_x_566:
[----:B------:R-:W2:Y:S02]  /*4a30*/  LDG.E.U16 R0, desc[UR36][R4.64] ;  /* 0x0000002404007981 */ /* 0x000ea4000c1e1500 */
[----:B--2---:R-:W-:-:S05]  /*4a40*/  HADD2.F32 R0, -RZ, R0.H0_H0 ;  /* 0x20000000ff007230 */ /* 0x004fca0000004100 */
[----:B------:R-:W-:-:S04]  /*4a50*/  F2FP.BF16.F32.PACK_AB R0, RZ, R0 ;  /* 0x00000000ff00723e */ /* 0x000fc800000010ff */
[----:B------:R-:W-:Y:S01]  /*4a60*/  PRMT R19, R0, 0x7610, R19 ;  /* 0x0000761000137816 */ /* 0x000fe20000000013 */
[----:B------:R-:W-:Y:S06]  /*4a70*/  BRA `(.L_x_562) ;  /* 0x0000000c00587947 */ /* 0x000fec0003800000 */
.L_x_565:
        /* <DEDUP_REMOVED lines=9> */
.L_x_568:
[----:B------:R-:W2:Y:S02]  /*4b10*/  LDG.E.U16 R4, desc[UR36][R4.64] ;  /* 0x0000002404047981 */ /* 0x000ea4000c1e1500 */
[----:B--2---:R-:W-:-:S05]  /*4b20*/  HADD2.F32 R0, -RZ, R4.H0_H0 ;  /* 0x20000004ff007230 */ /* 0x004fca0000004100 */
[----:B------:R-:W-:-:S04]  /*4b30*/  F2FP.BF16.F32.PACK_AB R0, RZ, R0 ;  /* 0x00000000ff00723e */ /* 0x000fc800000010ff */
[----:B------:R-:W-:Y:S01]  /*4b40*/  PRMT R19, R0, 0x7610, R19 ;  /* 0x0000761000137816 */ /* 0x000fe20000000013 */
[----:B------:R-:W-:Y:S06]  /*4b50*/  BRA `(.L_x_562) ;  /* 0x0000000c00207947 */ /* 0x000fec0003800000 */
.L_x_567:
        /* <DEDUP_REMOVED lines=13> */
.L_x_557:
        /* <DEDUP_REMOVED lines=14> */
.L_x_571:
        /* <DEDUP_REMOVED lines=13> */
.L_x_570:
        /* <DEDUP_REMOVED lines=27> */
.L_x_573:
        /* <DEDUP_REMOVED lines=15> */
.L_x_572:
[----:B------:R0:W5:Y:S01]  /*5080*/  LDG.E.U16 R19, desc[UR36][R4.64] ;  /* 0x0000002404137981 */ /* 0x000162000c1e1500 */
[----:B------:R-:W-:Y:S05]  /*5090*/  BRA `(.L_x_562) ;  /* 0x0000000400d07947 */ /* 0x000fea0003800000 */
.L_x_569:
        /* <DEDUP_REMOVED lines=13> */
.L_x_576:
        /* <DEDUP_REMOVED lines=21> */
.L_x_580:
[----:B------:R-:W-:Y:S05]  /*52c0*/  BSYNC.RECONVERGENT B1 ;  /* 0x0000000000017941 */ /* 0x000fea0003800200 */
.L_x_579:
[----:B------:R-:W-:Y:S01]  /*52d0*/  IMAD.SHL.U32 R0, R0, 0x100000, RZ ;  /* 0x0010000000007824 */ /* 0x000fe200078e00ff */
[----:B------:R-:W-:-:S04]  /*52e0*/  LEA R3, R3, 0x3b800000, 0x17 ;  /* 0x3b80000003037811 */ /* 0x000fc800078eb8ff */
[----:B------:R-:W-:-:S07]  /*52f0*/  LOP3.LUT R0, R3, R0, R7, 0xfe, !PT ;  /* 0x0000000003007212 */ /* 0x000fce00078efe07 */
.L_x_578:
[----:B------:R-:W-:Y:S05]  /*5300*/  BSYNC.RECONVERGENT B0 ;  /* 0x0000000000007941 */ /* 0x000fea0003800200 */
.L_x_577:
[----:B------:R-:W-:-:S04]  /*5310*/  F2FP.BF16.F32.PACK_AB R0, RZ, R0 ;  /* 0x00000000ff00723e */ /* 0x000fc800000010ff */
[----:B------:R-:W-:Y:S01]  /*5320*/  PRMT R19, R0, 0x7610, R19 ;  /* 0x0000761000137816 */ /* 0x000fe20000000013 */
[----:B------:R-:W-:Y:S06]  /*5330*/  BRA `(.L_x_562) ;  /* 0x0000000400287947 */ /* 0x000fec0003800000 */
.L_x_575:
        /* <DEDUP_REMOVED lines=21> */
.L_x_584:
[----:B------:R-:W-:Y:S05]  /*5490*/  BSYNC.RECONVERGENT B1 ;  /* 0x0000000000017941 */ /* 0x000fea0003800200 */
.L_x_583:
[----:B------:R-:W-:Y:S01]  /*54a0*/  IMAD.SHL.U32 R0, R0, 0x200000, RZ ;  /* 0x0020000000007824 */ /* 0x000fe200078e00ff */
[----:B------:R-:W-:-:S04]  /*54b0*/  LEA R3, R3, 0x37800000, 0x17 ;  /* 0x3780000003037811 */ /* 0x000fc800078eb8ff */
[----:B------:R-:W-:-:S07]  /*54c0*/  LOP3.LUT R0, R3, R0, R7, 0xfe, !PT ;  /* 0x0000000003007212 */ /* 0x000fce00078efe07 */
.L_x_582:
[----:B------:R-:W-:Y:S05]  /*54d0*/  BSYNC.RECONVERGENT B0 ;  /* 0x0000000000007941 */ /* 0x000fea0003800200 */
.L_x_581:
[----:B------:R-:W-:-:S04]  /*54e0*/  F2FP.BF16.F32.PACK_AB R0, RZ, R0 ;  /* 0x00000000ff00723e */ /* 0x000fc800000010ff */
[----:B------:R-:W-:Y:S01]  /*54f0*/  PRMT R19, R0, 0x7610, R19 ;  /* 0x0000761000137816 */ /* 0x000fe20000000013 */
[----:B------:R-:W-:Y:S06]  /*5500*/  BRA `(.L_x_562) ;  /* 0x0000000000b47947 */ /* 0x000fec0003800000 */
.L_x_574:
        /* <DEDUP_REMOVED lines=14> */
.L_x_588:
[----:B------:R-:W-:Y:S05]  /*55f0*/  BSYNC.RECONVERGENT B0 ;  /* 0x0000000000007941 */ /* 0x000fea0003800200 */
.L_x_587:
[----:B------:R-:W-:-:S04]  /*5600*/  F2FP.BF16.F32.PACK_AB R0, RZ, R0 ;  /* 0x00000000ff00723e */ /* 0x000fc800000010ff */
[----:B------:R-:W-:Y:S01]  /*5610*/  PRMT R19, R0, 0x7610, R19 ;  /* 0x0000761000137816 */ /* 0x000fe20000000013 */
[----:B------:R-:W-:Y:S06]  /*5620*/  BRA `(.L_x_562) ;  /* 0x00000000006c7947 */ /* 0x000fec0003800000 */
.L_x_561:
        /* <DEDUP_REMOVED lines=16> */
.L_x_589:
[----:B------:R-:W-:Y:S01]  /*5730*/  PRMT R19, RZ, 0x7610, R19 ;  /* 0x00007610ff137816 */ /* 0x000fe20000000013 */
[----:B------:R-:W-:Y:S06]  /*5740*/  BRA `(.L_x_562) ;  /* 0x0000000000247947 */ /* 0x000fec0003800000 */
.L_x_586:
[----:B------:R-:W2:Y:S02]  /*5750*/  LDG.E.64 R4, desc[UR36][R4.64] ;  /* 0x0000002404047981 */ /* 0x000ea4000c1e1b00 */
[----:B--2---:R-:W0:Y:S02]  /*5760*/  I2F.U64 R0, R4 ;  /* 0x0000000400007312 */ /* 0x004e240000301000 */
[----:B0-----:R-:W-:-:S04]  /*5770*/  F2FP.BF16.F32.PACK_AB R0, RZ, R0 ;  /* 0x00000000ff00723e */ /* 0x001fc800000010ff */
[----:B------:R-:W-:Y:S01]  /*5780*/  PRMT R19, R0, 0x7610, R19 ;  /* 0x0000761000137816 */ /* 0x000fe20000000013 */
[----:B------:R-:W-:Y:S06]  /*5790*/  BRA `(.L_x_562) ;  /* 0x0000000000107947 */ /* 0x000fec0003800000 */
.L_x_585:
[----:B------:R-:W2:Y:S02]  /*57a0*/  LDG.E R4, desc[UR36][R4.64] ;  /* 0x0000002404047981 */ /* 0x000ea4000c1e1900 */
[----:B--2---:R-:W-:-:S04]  /*57b0*/  I2FP.F32.U32 R0, R4 ;  /* 0x0000000400007245 */ /* 0x004fc80000201000 */
[----:B------:R-:W-:-:S04]  /*57c0*/  F2FP.BF16.F32.PACK_AB R0, RZ, R0 ;  /* 0x00000000ff00723e */ /* 0x000fc800000010ff */
[----:B------:R-:W-:-:S07]  /*57d0*/  PRMT R19, R0, 0x7610, R19 ;  /* 0x0000761000137816 */ /* 0x000fce0000000013 */
.L_x_562:
[----:B------:R-:W1:Y:S01]  /*57e0*/  LDCU.U8 UR6, c[0x0][0x3bd] ;  /* 0x000077a0ff0677ac */ /* 0x000e620008000000 */
[----:B0-----:R-:W0:Y:S01]  /*57f0*/  LDC.64 R4, c[0x0][0x3b0] ;  /* 0x0000ec00ff047b82 */ /* 0x001e220000000a00 */
[----:B------:R-:W2:Y:S01]  /*5800*/  LDCU UR5, c[0x0][0x3c4] ;  /* 0x00007880ff0577ac */ /* 0x000ea20008000800 */
[----:B-1----:R-:W-:-:S04]  /*5810*/  UPRMT UR4, UR6, 0x9910, URZ ;  /* 0x0000991006047896 */ /* 0x002fc800080000ff */
[----:B------:R-:W-:Y:S01]  /*5820*/  UISETP.GT.AND UP0, UPT, UR4, 0x9, UPT ;  /* 0x000000090400788c */ /* 0x000fe2000bf04270 */
[----:B--2---:R-:W-:-:S05]  /*5830*/  IMAD R17, R17, UR5, RZ ;  /* 0x0000000511117c24 */ /* 0x004fca000f8e02ff */
        /* <DEDUP_REMOVED lines=16> */
.L_x_593:
[----:B------:R-:W2:Y:S02]  /*5940*/  LDG.E.U8 R4, desc[UR36][R4.64] ;  /* 0x0000002404047981 */ /* 0x000ea4000c1e1100 */
[----:B--2---:R-:W-:-:S04]  /*5950*/  I2FP.F32.U32 R0, R4 ;  /* 0x0000000400007245 */ /* 0x004fc80000201000 */
[----:B------:R-:W-:-:S04]  /*5960*/  F2FP.BF16.F32.PACK_AB R0, RZ, R0 ;  /* 0x00000000ff00723e */ /* 0x000fc800000010ff */
[----:B------:R-:W-:Y:S01]  /*5970*/  PRMT R18, R0, 0x7610, R18 ;  /* 0x0000761000127816 */ /* 0x000fe20000000012 */
[----:B------:R-:W-:Y:S06]  /*5980*/  BRA `(.L_x_595) ;  /* 0x0000000c00e47947 */ /* 0x000fec0003800000 */
.L_x_592:
        /* <DEDUP_REMOVED lines=11> */
.L_x_597:
[----:B------:R-:W2:Y:S02]  /*5a40*/  LDG.E R4, desc[UR36][R4.64] ;  /* 0x0000002404047981 */ /* 0x000ea4000c1e1900 */
[----:B--2---:R-:W-:-:S04]  /*5a50*/  I2FP.F32.S32 R0, R4 ;  /* 0x0000000400007245 */ /* 0x004fc80000201400 */
[----:B------:R-:W-:-:S04]  /*5a60*/  F2FP.BF16.F32.PACK_AB R0, RZ, R0 ;  /* 0x00000000ff00723e */ /* 0x000fc800000010ff */
[----:B------:R-:W-:Y:S01]  /*5a70*/  PRMT R18, R0, 0x7610, R18 ;  /* 0x0000761000127816 */ /* 0x000fe20000000012 */
[----:B------:R-:W-:Y:S06]  /*5a80*/  BRA `(.L_x_595) ;  /* 0x0000000c00a47947 */ /* 0x000fec0003800000 */
.L_x_596:
[----:B------:R-:W2:Y:S02]  /*5a90*/  LDG.E.U16 R4, desc[UR36][R4.64] ;  /* 0x0000002404047981 */ /* 0x000ea4000c1e1500 */
[----:B--2---:R-:W0:Y:S02]  /*5aa0*/  I2F.S16 R0, R4 ;  /* 0x0000000400007306 */ /* 0x004e240000101400 */
[----:B0-----:R-:W-:-:S04]  /*5ab0*/  F2FP.BF16.F32.PACK_AB R0, RZ, R0 ;  /* 0x00000000ff00723e */ /* 0x001fc800000010ff */
[----:B------:R-:W-:Y:S01]  /*5ac0*/  PRMT R18, R0, 0x7610, R18 ;  /* 0x0000761000127816 */ /* 0x000fe20000000012 */
[----:B------:R-:W-:Y:S06]  /*5ad0*/  BRA `(.L_x_595) ;  /* 0x0000000c00907947 */ /* 0x000fec0003800000 */
.L_x_591:
        /* <DEDUP_REMOVED lines=9> */
.L_x_599:
[----:B------:R-:W2:Y:S02]  /*5b70*/  LDG.E.U16 R0, desc[UR36][R4.64] ;  /* 0x0000002404007981 */ /* 0x000ea4000c1e1500 */
[----:B--2---:R-:W-:-:S05]  /*5b80*/  HADD2.F32 R0, -RZ, R0.H0_H0 ;  /* 0x20000000ff007230 */ /* 0x004fca0000004100 */
[----:B------:R-:W-:-:S04]  /*5b90*/  F2FP.BF16.F32.PACK_AB R0, RZ, R0 ;  /* 0x00000000ff00723e */ /* 0x000fc800000010ff */
[----:B------:R-:W-:Y:S01]  /*5ba0*/  PRMT R18, R0, 0x7610, R18 ;  /* 0x0000761000127816 */ /* 0x000fe20000000012 */
[----:B------:R-:W-:Y:S06]  /*5bb0*/  BRA `(.L_x_595) ;  /* 0x0000000c00587947 */ /* 0x000fec0003800000 */
.L_x_598:
        /* <DEDUP_REMOVED lines=9> */
.L_x_601:
[----:B------:R-:W2:Y:S02]  /*5c50*/  LDG.E.U16 R4, desc[UR36][R4.64] ;  /* 0x0000002404047981 */ /* 0x000ea4000c1e1500 */
[----:B--2---:R-:W-:-:S05]  /*5c60*/  HADD2.F32 R0, -RZ, R4.H0_H0 ;  /* 0x20000004ff007230 */ /* 0x004fca0000004100 */
[----:B------:R-:W-:-:S04]  /*5c70*/  F2FP.BF16.F32.PACK_AB R0, RZ, R0 ;  /* 0x00000000ff00723e */ /* 0x000fc800000010ff */
[----:B------:R-:W-:Y:S01]  /*5c80*/  PRMT R18, R0, 0x7610, R18 ;  /* 0x0000761000127816 */ /* 0x000fe20000000012 */
[----:B------:R-:W-:Y:S06]  /*5c90*/  BRA `(.L_x_595) ;  /* 0x0000000c00207947 */ /* 0x000fec0003800000 */
.L_x_600:
        /* <DEDUP_REMOVED lines=13> */
.L_x_590:
        /* <DEDUP_REMOVED lines=14> */
.L_x_604:
        /* <DEDUP_REMOVED lines=13> */
.L_x_603:
        /* <DEDUP_REMOVED lines=27> */
.L_x_606:
        /* <DEDUP_REMOVED lines=15> */
.L_x_605:
[----:B------:R0:W5:Y:S01]  /*61c0*/  LDG.E.U16 R18, desc[UR36][R4.64] ;  /* 0x0000002404127981 */ /* 0x000162000c1e1500 */
[----:B------:R-:W-:Y:S05]  /*61d0*/  BRA `(.L_x_595) ;  /* 0x0000000400d07947 */ /* 0x000fea0003800000 */
.L_x_602:
        /* <DEDUP_REMOVED lines=13> */
.L_x_609:
        /* <DEDUP_REMOVED lines=21> */
.L_x_613:
[----:B------:R-:W-:Y:S05]  /*6400*/  BSYNC.RECONVERGENT B1 ;  /* 0x0000000000017941 */ /* 0x000fea0003800200 */
.L_x_612:
[----:B------:R-:W-:Y:S01]  /*6410*/  IMAD.SHL.U32 R0, R0, 0x100000, RZ ;  /* 0x0010000000007824 */ /* 0x000fe200078e00ff */
[----:B------:R-:W-:-:S04]  /*6420*/  LEA R3, R3, 0x3b800000, 0x17 ;  /* 0x3b80000003037811 */ /* 0x000fc800078eb8ff */
[----:B------:R-:W-:-:S07]  /*6430*/  LOP3.LUT R0, R3, R0, R7, 0xfe, !PT ;  /* 0x0000000003007212 */ /* 0x000fce00078efe07 */
.L_x_611:
[----:B------:R-:W-:Y:S05]  /*6440*/  BSYNC.RECONVERGENT B0 ;  /* 0x0000000000007941 */ /* 0x000fea0003800200 */
.L_x_610:
[----:B------:R-:W-:-:S04]  /*6450*/  F2FP.BF16.F32.PACK_AB R0, RZ, R0 ;  /* 0x00000000ff00723e */ /* 0x000fc800000010ff */
[----:B------:R-:W-:Y:S01]  /*6460*/  PRMT R18, R0, 0x7610, R18 ;  /* 0x0000761000127816 */ /* 0x000fe20000000012 */
[----:B------:R-:W-:Y:S06]  /*6470*/  BRA `(.L_x_595) ;  /* 0x0000000400287947 */ /* 0x000fec0003800000 */
.L_x_608:
        /* <DEDUP_REMOVED lines=21> */
.L_x_617:
[----:B------:R-:W-:Y:S05]  /*65d0*/  BSYNC.RECONVERGENT B1 ;  /* 0x0000000000017941 */ /* 0x000fea0003800200 */
.L_x_616:
[----:B------:R-:W-:Y:S01]  /*65e0*/  IMAD.SHL.U32 R0, R0, 0x200000, RZ ;  /* 0x0020000000007824 */ /* 0x000fe200078e00ff */
[----:B------:R-:W-:-:S04]  /*65f0*/  LEA R3, R3, 0x37800000, 0x17 ;  /* 0x3780000003037811 */ /* 0x000fc800078eb8ff */
[----:B------:R-:W-:-:S07]  /*6600*/  LOP3.LUT R0, R3, R0, R7, 0xfe, !PT ;  /* 0x0000000003007212 */ /* 0x000fce00078efe07 */
.L_x_615:
[----:B------:R-:W-:Y:S05]  /*6610*/  BSYNC.RECONVERGENT B0 ;  /* 0x0000000000007941 */ /* 0x000fea0003800200 */
.L_x_614:
[----:B------:R-:W-:-:S04]  /*6620*/  F2FP.BF16.F32.PACK_AB R0, RZ, R0 ;  /* 0x00000000ff00723e */ /* 0x000fc800000010ff */
[----:B------:R-:W-:Y:S01]  /*6630*/  PRMT R18, R0, 0x7610, R18 ;  /* 0x0000761000127816 */ /* 0x000fe20000000012 */
[----:B------:R-:W-:Y:S06]  /*6640*/  BRA `(.L_x_595) ;  /* 0x0000000000b47947 */ /* 0x000fec0003800000 */
.L_x_607:
        /* <DEDUP_REMOVED lines=14> */
.L_x_621:
[----:B------:R-:W-:Y:S05]  /*6730*/  BSYNC.RECONVERGENT B0 ;  /* 0x0000000000007941 */ /* 0x000fea0003800200 */
.L_x_620:
[----:B------:R-:W-:-:S04]  /*6740*/  F2FP.BF16.F32.PACK_AB R0, RZ, R0 ;  /* 0x00000000ff00723e */ /* 0x000fc800000010ff */
[----:B------:R-:W-:Y:S01]  /*6750*/  PRMT R18, R0, 0x7610, R18 ;  /* 0x0000761000127816 */ /* 0x000fe20000000012 */
[----:B------:R-:W-:Y:S06]  /*6760*/  BRA `(.L_x_595) ;  /* 0x00000000006c7947 */ /* 0x000fec0003800000 */
.L_x_594:
        /* <DEDUP_REMOVED lines=16> */
.L_x_622:
[----:B------:R-:W-:Y:S01]  /*6870*/  PRMT R18, RZ, 0x7610, R18 ;  /* 0x00007610ff127816 */ /* 0x000fe20000000012 */
[----:B------:R-:W-:Y:S06]  /*6880*/  BRA `(.L_x_595) ;  /* 0x0000000000247947 */ /* 0x000fec0003800000 */
.L_x_619:
[----:B------:R-:W2:Y:S02]  /*6890*/  LDG.E.64 R4, desc[UR36][R4.64] ;  /* 0x0000002404047981 */ /* 0x000ea4000c1e1b00 */
[----:B--2---:R-:W0:Y:S02]  /*68a0*/  I2F.U64 R0, R4 ;  /* 0x0000000400007312 */ /* 0x004e240000301000 */
[----:B0-----:R-:W-:-:S04]  /*68b0*/  F2FP.BF16.F32.PACK_AB R0, RZ, R0 ;  /* 0x00000000ff00723e */ /* 0x001fc800000010ff */
[----:B------:R-:W-:Y:S01]  /*68c0*/  PRMT R18, R0, 0x7610, R18 ;  /* 0x0000761000127816 */ /* 0x000fe20000000012 */
[----:B------:R-:W-:Y:S06]  /*68d0*/  BRA `(.L_x_595) ;  /* 0x0000000000107947 */ /* 0x000fec0003800000 */
.L_x_618:
[----:B------:R-:W2:Y:S02]  /*68e0*/  LDG.E R4, desc[UR36][R4.64] ;  /* 0x0000002404047981 */ /* 0x000ea4000c1e1900 */
[----:B--2---:R-:W-:-:S04]  /*68f0*/  I2FP.F32.U32 R0, R4 ;  /* 0x0000000400007245 */ /* 0x004fc80000201000 */
[----:B------:R-:W-:-:S04]  /*6900*/  F2FP.BF16.F32.PACK_AB R0, RZ, R0 ;  /* 0x00000000ff00723e */ /* 0x000fc800000010ff */
[----:B------:R-:W-:-:S07]  /*6910*/  PRMT R18, R0, 0x7610, R18 ;  /* 0x0000761000127816 */ /* 0x000fce0000000012 */
.L_x_595:
[----:B------:R-:W-:-:S07]  /*6920*/  VIADD R23, R23, 0x80 ;  /* 0x0000008017177836 */ /* 0x000fce0000000000 */
.L_x_556:
[----:B------:R-:W-:Y:S05]  /*6930*/  BSYNC.RECONVERGENT B6 ;  /* 0x0000000000067941 */ /* 0x000fea0003800200 */
.L_x_555:
        /* <DEDUP_REMOVED lines=27> */
.L_x_628:
[----:B------:R-:W2:Y:S02]  /*6af0*/  LDG.E.U8 R4, desc[UR36][R4.64] ;  /* 0x0000002404047981 */ /* 0x000ea4000c1e1100 */
[----:B--2---:R-:W-:-:S04]  /*6b00*/  I2FP.F32.U32 R0, R4 ;  /* 0x0000000400007245 */ /* 0x004fc80000201000 */
[----:B------:R-:W-:-:S04]  /*6b10*/  F2FP.BF16.F32.PACK_AB R0, RZ, R0 ;  /* 0x00000000ff00723e */ /* 0x000fc800000010ff */
[----:B------:R-:W-:Y:S01]  /*6b20*/  PRMT R17, R0, 0x7610, R17 ;  /* 0x0000761000117816 */ /* 0x000fe20000000011 */
[----:B------:R-:W-:Y:S06]  /*6b30*/  BRA `(.L_x_630) ;  /* 0x0000000c00e47947 */ /* 0x000fec0003800000 */
.L_x_627:
        /* <DEDUP_REMOVED lines=11> */
.L_x_632:
[----:B------:R-:W2:Y:S02]  /*6bf0*/  LDG.E R4, desc[UR36][R4.64] ;  /* 0x0000002404047981 */ /* 0x000ea4000c1e1900 */
[----:B--2---:R-:W-:-:S04]  /*6c00*/  I2FP.F32.S32 R0, R4 ;  /* 0x0000000400007245 */ /* 0x004fc80000201400 */
[----:B------:R-:W-:-:S04]  /*6c10*/  F2FP.BF16.F32.PACK_AB R0, RZ, R0 ;  /* 0x00000000ff00723e */ /* 0x000fc800000010ff */
[----:B------:R-:W-:Y:S01]  /*6c20*/  PRMT R17, R0, 0x7610, R17 ;  /* 0x0000761000117816 */ /* 0x000fe20000000011 */
[----:B------:R-:W-:Y:S06]  /*6c30*/  BRA `(.L_x_630) ;  /* 0x0000000c00a47947 */ /* 0x000fec0003800000 */
.L_x_631:
[----:B------:R-:W2:Y:S02]  /*6c40*/  LDG.E.U16 R4, desc[UR36][R4.64] ;  /* 0x0000002404047981 */ /* 0x000ea4000c1e1500 */
[----:B--2---:R-:W0:Y:S02]  /*6c50*/  I2F.S16 R0, R4 ;  /* 0x0000000400007306 */ /* 0x004e240000101400 */
[----:B0-----:R-:W-:-:S04]  /*6c60*/  F2FP.BF16.F32.PACK_AB R0, RZ, R0 ;  /* 0x00000000ff00723e */ /* 0x001fc800000010ff */
[----:B------:R-:W-:Y:S01]  /*6c70*/  PRMT R17, R0, 0x7610, R17 ;  /* 0x0000761000117816 */ /* 0x000fe20000000011 */
[----:B------:R-:W-:Y:S06]  /*6c80*/  BRA `(.L_x_630) ;  /* 0x0000000c00907947 */ /* 0x000fec0003800000 */
.L_x_626:
        /* <DEDUP_REMOVED lines=9> */
.L_x_634:
[----:B------:R-:W2:Y:S02]  /*6d20*/  LDG.E.U16 R0, desc[UR36][R4.64] ;  /* 0x0000002404007981 */ /* 0x000ea4000c1e1500 */
[----:B--2---:R-:W-:-:S05]  /*6d30*/  HADD2.F32 R0, -RZ, R0.H0_H0 ;  /* 0x20000000ff007230 */ /* 0x004fca0000004100 */
[----:B------:R-:W-:-:S04]  /*6d40*/  F2FP.BF16.F32.PACK_AB R0, RZ, R0 ;  /* 0x00000000ff00723e */ /* 0x000fc800000010ff */
[----:B------:R-:W-:Y:S01]  /*6d50*/  PRMT R17, R0, 0x7610, R17 ;  /* 0x0000761000117816 */ /* 0x000fe20000000011 */
[----:B------:R-:W-:Y:S06]  /*6d60*/  BRA `(.L_x_630) ;  /* 0x0000000c00587947 */ /* 0x000fec0003800000 */
.L_x_633:
        /* <DEDUP_REMOVED lines=9> */
.L_x_636:
[----:B------:R-:W2:Y:S02]  /*6e00*/  LDG.E.U16 R4, desc[UR36][R4.64] ;  /* 0x0000002404047981 */ /* 0x000ea4000c1e1500 */
[----:B--2---:R-:W-:-:S05]  /*6e10*/  HADD2.F32 R0, -RZ, R4.H0_H0 ;  /* 0x20000004ff007230 */ /* 0x004fca0000004100 */
[----:B------:R-:W-:-:S04]  /*6e20*/  F2FP.BF16.F32.PACK_AB R0, RZ, R0 ;  /* 0x00000000ff00723e */ /* 0x000fc800000010ff */
[----:B------:R-:W-:Y:S01]  /*6e30*/  PRMT R17, R0, 0x7610, R17 ;  /* 0x0000761000117816 */ /* 0x000fe20000000011 */
[----:B------:R-:W-:Y:S06]  /*6e40*/  BRA `(.L_x_630) ;  /* 0x0000000c00207947 */ /* 0x000fec0003800000 */
.L_x_635:
        /* <DEDUP_REMOVED lines=13> */
.L_x_625:
        /* <DEDUP_REMOVED lines=14> */
.L_x_639:
        /* <DEDUP_REMOVED lines=13> */
.L_x_638:
        /* <DEDUP_REMOVED lines=27> */
.L_x_641:
        /* <DEDUP_REMOVED lines=15> */
.L_x_640:
[----:B------:R0:W5:Y:S01]  /*7370*/  LDG.E.U16 R17, desc[UR36][R4.64] ;  /* 0x0000002404117981 */ /* 0x000162000c1e1500 */
[----:B------:R-:W-:Y:S05]  /*7380*/  BRA `(.L_x_630) ;  /* 0x0000000400d07947 */ /* 0x000fea0003800000 */
.L_x_637:
        /* <DEDUP_REMOVED lines=13> */
.L_x_644:
        /* <DEDUP_REMOVED lines=21> */
.L_x_648:
[----:B------:R-:W-:Y:S05]  /*75b0*/  BSYNC.RECONVERGENT B1 ;  /* 0x0000000000017941 */ /* 0x000fea0003800200 */
.L_x_647:
[----:B------:R-:W-:Y:S01]  /*75c0*/  IMAD.SHL.U32 R0, R0, 0x100000, RZ ;  /* 0x0010000000007824 */ /* 0x000fe200078e00ff */
[----:B------:R-:W-:-:S04]  /*75d0*/  LEA R3, R3, 0x3b800000, 0x17 ;  /* 0x3b80000003037811 */ /* 0x000fc800078eb8ff */
[----:B------:R-:W-:-:S07]  /*75e0*/  LOP3.LUT R0, R3, R0, R7, 0xfe, !PT ;  /* 0x0000000003007212 */ /* 0x000fce00078efe07 */
.L_x_646:
[----:B------:R-:W-:Y:S05]  /*75f0*/  BSYNC.RECONVERGENT B0 ;  /* 0x0000000000007941 */ /* 0x000fea0003800200 */
.L_x_645:
[----:B------:R-:W-:-:S04]  /*7600*/  F2FP.BF16.F32.PACK_AB R0, RZ, R0 ;  /* 0x00000000ff00723e */ /* 0x000fc800000010ff */
[----:B------:R-:W-:Y:S01]  /*7610*/  PRMT R17, R0, 0x7610, R17 ;  /* 0x0000761000117816 */ /* 0x000fe20000000011 */
[----:B------:R-:W-:Y:S06]  /*7620*/  BRA `(.L_x_630) ;  /* 0x0000000400287947 */ /* 0x000fec0003800000 */
.L_x_643:
        /* <DEDUP_REMOVED lines=21> */
.L_x_652:
[----:B------:R-:W-:Y:S05]  /*7780*/  BSYNC.RECONVERGENT B1 ;  /* 0x0000000000017941 */ /* 0x000fea0003800200 */
.L_x_651:
[----:B------:R-:W-:Y:S01]  /*7790*/  IMAD.SHL.U32 R0, R0, 0x200000, RZ ;  /* 0x0020000000007824 */ /* 0x000fe200078e00ff */
[----:B------:R-:W-:-:S04]  /*77a0*/  LEA R3, R3, 0x37800000, 0x17 ;  /* 0x3780000003037811 */ /* 0x000fc800078eb8ff */
[----:B------:R-:W-:-:S07]  /*77b0*/  LOP3.LUT R0, R3, R0, R7, 0xfe, !PT ;  /* 0x0000000003007212 */ /* 0x000fce00078efe07 */
.L_x_650:
[----:B------:R-:W-:Y:S05]  /*77c0*/  BSYNC.RECONVERGENT B0 ;  /* 0x0000000000007941 */ /* 0x000fea0003800200 */
.L_x_649:
[----:B------:R-:W-:-:S04]  /*77d0*/  F2FP.BF16.F32.PACK_AB R0, RZ, R0 ;  /* 0x00000000ff00723e */ /* 0x000fc800000010ff */
[----:B------:R-:W-:Y:S01]  /*77e0*/  PRMT R17, R0, 0x7610, R17 ;  /* 0x0000761000117816 */ /* 0x000fe20000000011 */
[----:B------:R-:W-:Y:S06]  /*77f0*/  BRA `(.L_x_630) ;  /* 0x0000000000b47947 */ /* 0x000fec0003800000 */
.L_x_642:
        /* <DEDUP_REMOVED lines=14> */
.L_x_656:
[----:B------:R-:W-:Y:S05]  /*78e0*/  BSYNC.RECONVERGENT B0 ;  /* 0x0000000000007941 */ /* 0x000fea0003800200 */
.L_x_655:
[----:B------:R-:W-:-:S04]  /*78f0*/  F2FP.BF16.F32.PACK_AB R0, RZ, R0 ;  /* 0x00000000ff00723e */ /* 0x000fc800000010ff */
[----:B------:R-:W-:Y:S01]  /*7900*/  PRMT R17, R0, 0x7610, R17 ;  /* 0x0000761000117816 */ /* 0x000fe20000000011 */
[----:B------:R-:W-:Y:S06]  /*7910*/  BRA `(.L_x_630) ;  /* 0x00000000006c7947 */ /* 0x000fec0003800000 */
.L_x_629:
        /* <DEDUP_REMOVED lines=16> */
.L_x_657:
[----:B------:R-:W-:Y:S01]  /*7a20*/  PRMT R17, RZ, 0x7610, R17 ;  /* 0x00007610ff117816 */ /* 0x000fe20000000011 */
[----:B------:R-:W-:Y:S06]  /*7a30*/  BRA `(.L_x_630) ;  /* 0x0000000000247947 */ /* 0x000fec0003800000 */
.L_x_654:
[----:B------:R-:W2:Y:S02]  /*7a40*/  LDG.E.64 R4, desc[UR36][R4.64] ;  /* 0x0000002404047981 */ /* 0x000ea4000c1e1b00 */
[----:B--2---:R-:W0:Y:S02]  /*7a50*/  I2F.U64 R0, R4 ;  /* 0x0000000400007312 */ /* 0x004e240000301000 */
[----:B0-----:R-:W-:-:S04]  /*7a60*/  F2FP.BF16.F32.PACK_AB R0, RZ, R0 ;  /* 0x00000000ff00723e */ /* 0x001fc800000010ff */
[----:B------:R-:W-:Y:S01]  /*7a70*/  PRMT R17, R0, 0x7610, R17 ;  /* 0x0000761000117816 */ /* 0x000fe20000000011 */
[----:B------:R-:W-:Y:S06]  /*7a80*/  BRA `(.L_x_630) ;  /* 0x0000000000107947 */ /* 0x000fec0003800000 */
.L_x_653:
[----:B------:R-:W2:Y:S02]  /*7a90*/  LDG.E R4, desc[UR36][R4.64] ;  /* 0x0000002404047981 */ /* 0x000ea4000c1e1900 */
[----:B--2---:R-:W-:-:S04]  /*7aa0*/  I2FP.F32.U32 R0, R4 ;  /* 0x0000000400007245 */ /* 0x004fc80000201000 */
[----:B------:R-:W-:-:S04]  /*7ab0*/  F2FP.BF16.F32.PACK_AB R0, RZ, R0 ;  /* 0x00000000ff00723e */ /* 0x000fc800000010ff */
[----:B------:R-:W-:-:S07]  /*7ac0*/  PRMT R17, R0, 0x7610, R17 ;  /* 0x0000761000117816 */ /* 0x000fce0000000011 */
.L_x_630:
        /* <DEDUP_REMOVED lines=21> */
.L_x_661:
[----:B------:R-:W2:Y:S02]  /*7c20*/  LDG.E.U8 R4, desc[UR36][R4.64] ;  /* 0x0000002404047981 */ /* 0x000ea4000c1e1100 */
[----:B--2---:R-:W-:-:S04]  /*7c30*/  I2FP.F32.U32 R0, R4 ;  /* 0x0000000400007245 */ /* 0x004fc80000201000 */
[----:B------:R-:W-:Y:S01]  /*7c40*/  F2FP.BF16.F32.PACK_AB R0, RZ, R0 ;  /* 0x00000000ff00723e */ /* 0x000fe200000010ff */
[----:B------:R-:W-:Y:S06]  /*7c50*/  BRA `(.L_x_624) ;  /* 0x0000000c00a87947 */ /* 0x000fec0003800000 */
.L_x_660:
        /* <DEDUP_REMOVED lines=10> */
.L_x_664:
[----:B------:R-:W2:Y:S02]  /*7d00*/  LDG.E R4, desc[UR36][R4.64] ;  /* 0x0000002404047981 */ /* 0x000ea4000c1e1900 */
[----:B--2---:R-:W-:-:S04]  /*7d10*/  I2FP.F32.S32 R0, R4 ;  /* 0x0000000400007245 */ /* 0x004fc80000201400 */
[----:B------:R-:W-:Y:S01]  /*7d20*/  F2FP.BF16.F32.PACK_AB R0, RZ, R0 ;  /* 0x00000000ff00723e */ /* 0x000fe200000010ff */
[----:B------:R-:W-:Y:S06]  /*7d30*/  BRA `(.L_x_624) ;  /* 0x0000000c00707947 */ /* 0x000fec0003800000 */
.L_x_663:
[----:B------:R-:W2:Y:S02]  /*7d40*/  LDG.E.U16 R4, desc[UR36][R4.64] ;  /* 0x0000002404047981 */ /* 0x000ea4000c1e1500 */
[----:B--2---:R-:W0:Y:S02]  /*7d50*/  I2F.S16 R0, R4 ;  /* 0x0000000400007306 */ /* 0x004e240000101400 */
[----:B0-----:R-:W-:Y:S01]  /*7d60*/  F2FP.BF16.F32.PACK_AB R0, RZ, R0 ;  /* 0x00000000ff00723e */ /* 0x001fe200000010ff */
[----:B------:R-:W-:Y:S06]  /*7d70*/  BRA `(.L_x_624) ;  /* 0x0000000c00607947 */ /* 0x000fec0003800000 */
.L_x_659:
        /* <DEDUP_REMOVED lines=9> */
.L_x_666:
[----:B------:R-:W2:Y:S02]  /*7e10*/  LDG.E.U16 R0, desc[UR36][R4.64] ;  /* 0x0000002404007981 */ /* 0x000ea4000c1e1500 */
[----:B--2---:R-:W-:-:S05]  /*7e20*/  HADD2.F32 R0, -RZ, R0.H0_H0 ;  /* 0x20000000ff007230 */ /* 0x004fca0000004100 */
[----:B------:R-:W-:Y:S01]  /*7e30*/  F2FP.BF16.F32.PACK_AB R0, RZ, R0 ;  /* 0x00000000ff00723e */ /* 0x000fe200000010ff */
[----:B------:R-:W-:Y:S06]  /*7e40*/  BRA `(.L_x_624) ;  /* 0x0000000c002c7947 */ /* 0x000fec0003800000 */
.L_x_665:
        /* <DEDUP_REMOVED lines=9> */
.L_x_668:
[----:B------:R-:W2:Y:S02]  /*7ee0*/  LDG.E.U16 R4, desc[UR36][R4.64] ;  /* 0x0000002404047981 */ /* 0x000ea4000c1e1500 */
[----:B--2---:R-:W-:-:S05]  /*7ef0*/  HADD2.F32 R0, -RZ, R4.H0_H0 ;  /* 0x20000004ff007230 */ /* 0x004fca0000004100 */
[----:B------:R-:W-:Y:S01]  /*7f00*/  F2FP.BF16.F32.PACK_AB R0, RZ, R0 ;  /* 0x00000000ff00723e */ /* 0x000fe200000010ff */
[----:B------:R-:W-:Y:S06]  /*7f10*/  BRA `(.L_x_624) ;  /* 0x0000000800f87947 */ /* 0x000fec0003800000 */
.L_x_667:
        /* <DEDUP_REMOVED lines=12> */
.L_x_658:
        /* <DEDUP_REMOVED lines=13> */
.L_x_671:
        /* <DEDUP_REMOVED lines=12> */
.L_x_670:
        /* <DEDUP_REMOVED lines=27> */
.L_x_673:
        /* <DEDUP_REMOVED lines=12> */
[----:B------:R-:W-:Y:S01]  /*83e0*/  F2FP.BF16.F32.PACK_AB R0, RZ, R0 ;  /* 0x00000000ff00723e */ /* 0x000fe200000010ff */
[----:B------:R-:W-:Y:S06]  /*83f0*/  BRA `(.L_x_624) ;  /* 0x0000000400c07947 */ /* 0x000fec0003800000 */
.L_x_672:
[----:B------:R1:W5:Y:S01]  /*8400*/  LDG.E.U16 R0, desc[UR36][R4.64] ;  /* 0x0000002404007981 */ /* 0x000362000c1e1500 */
[----:B------:R-:W-:Y:S05]  /*8410*/  BRA `(.L_x_624) ;  /* 0x0000000400b87947 */ /* 0x000fea0003800000 */
.L_x_669:
        /* <DEDUP_REMOVED lines=12> */
.L_x_676:
        /* <DEDUP_REMOVED lines=21> */
.L_x_680:
[----:B------:R-:W-:Y:S05]  /*8630*/  BSYNC.RECONVERGENT B1 ;  /* 0x0000000000017941 */ /* 0x000fea0003800200 */
.L_x_679:
[----:B------:R-:W-:Y:S01]  /*8640*/  IMAD.SHL.U32 R0, R0, 0x100000, RZ ;  /* 0x0010000000007824 */ /* 0x000fe200078e00ff */
[----:B------:R-:W-:-:S04]  /*8650*/  LEA R3, R3, 0x3b800000, 0x17 ;  /* 0x3b80000003037811 */ /* 0x000fc800078eb8ff */
[----:B------:R-:W-:-:S07]  /*8660*/  LOP3.LUT R0, R3, R0, R7, 0xfe, !PT ;  /* 0x0000000003007212 */ /* 0x000fce00078efe07 */
.L_x_678:
[----:B------:R-:W-:Y:S05]  /*8670*/  BSYNC.RECONVERGENT B0 ;  /* 0x0000000000007941 */ /* 0x000fea0003800200 */
.L_x_677:
[----:B------:R-:W-:Y:S01]  /*8680*/  F2FP.BF16.F32.PACK_AB R0, RZ, R0 ;  /* 0x00000000ff00723e */ /* 0x000fe200000010ff */
[----:B------:R-:W-:Y:S06]  /*8690*/  BRA `(.L_x_624) ;  /* 0x0000000400187947 */ /* 0x000fec0003800000 */
.L_x_675:
        /* <DEDUP_REMOVED lines=21> */
.L_x_684:
[----:B------:R-:W-:Y:S05]  /*87f0*/  BSYNC.RECONVERGENT B1 ;  /* 0x0000000000017941 */ /* 0x000fea0003800200 */
.L_x_683:
[----:B------:R-:W-:Y:S01]  /*8800*/  IMAD.SHL.U32 R0, R0, 0x200000, RZ ;  /* 0x0020000000007824 */ /* 0x000fe200078e00ff */
[----:B------:R-:W-:-:S04]  /*8810*/  LEA R3, R3, 0x37800000, 0x17 ;  /* 0x3780000003037811 */ /* 0x000fc800078eb8ff */
[----:B------:R-:W-:-:S07]  /*8820*/  LOP3.LUT R0, R3, R0, R7, 0xfe, !PT ;  /* 0x0000000003007212 */ /* 0x000fce00078efe07 */
.L_x_682:
[----:B------:R-:W-:Y:S05]  /*8830*/  BSYNC.RECONVERGENT B0 ;  /* 0x0000000000007941 */ /* 0x000fea0003800200 */
.L_x_681:
[----:B------:R-:W-:Y:S01]  /*8840*/  F2FP.BF16.F32.PACK_AB R0, RZ, R0 ;  /* 0x00000000ff00723e */ /* 0x000fe200000010ff */
[----:B------:R-:W-:Y:S06]  /*8850*/  BRA `(.L_x_624) ;  /* 0x0000000000a87947 */ /* 0x000fec0003800000 */
.L_x_674:
        /* <DEDUP_REMOVED lines=14> */
.L_x_688:
[----:B------:R-:W-:Y:S05]  /*8940*/  BSYNC.RECONVERGENT B0 ;  /* 0x0000000000007941 */ /* 0x000fea0003800200 */
.L_x_687:
[----:B------:R-:W-:Y:S01]  /*8950*/  F2FP.BF16.F32.PACK_AB R0, RZ, R0 ;  /* 0x00000000ff00723e */ /* 0x000fe200000010ff */
[----:B------:R-:W-:Y:S06]  /*8960*/  BRA `(.L_x_624) ;  /* 0x0000000000647947 */ /* 0x000fec0003800000 */
.L_x_662:
        /* <DEDUP_REMOVED lines=16> */
.L_x_689:
[----:B------:R-:W-:Y:S01]  /*8a70*/  PRMT R0, RZ, 0x7610, R0 ;  /* 0x00007610ff007816 */ /* 0x000fe20000000000 */
[----:B------:R-:W-:Y:S06]  /*8a80*/  BRA `(.L_x_624) ;  /* 0x00000000001c7947 */ /* 0x000fec0003800000 */
.L_x_686:
[----:B------:R-:W2:Y:S02]  /*8a90*/  LDG.E.64 R4, desc[UR36][R4.64] ;  /* 0x0000002404047981 */ /* 0x000ea4000c1e1b00 */
[----:B--2---:R-:W0:Y:S02]  /*8aa0*/  I2F.U64 R0, R4 ;  /* 0x0000000400007312 */ /* 0x004e240000301000 */
[----:B0-----:R-:W-:Y:S01]  /*8ab0*/  F2FP.BF16.F32.PACK_AB R0, RZ, R0 ;  /* 0x00000000ff00723e */ /* 0x001fe200000010ff */
[----:B------:R-:W-:Y:S06]  /*8ac0*/  BRA `(.L_x_624) ;  /* 0x00000000000c7947 */ /* 0x000fec0003800000 */
.L_x_685:
[----:B------:R-:W2:Y:S02]  /*8ad0*/  LDG.E R4, desc[UR36][R4.64] ;  /* 0x0000002404047981 */ /* 0x000ea4000c1e1900 */
[----:B--2---:R-:W-:-:S04]  /*8ae0*/  I2FP.F32.U32 R0, R4 ;  /* 0x0000000400007245 */ /* 0x004fc80000201000 */
[----:B------:R-:W-:-:S07]  /*8af0*/  F2FP.BF16.F32.PACK_AB R0, RZ, R0 ;  /* 0x00000000ff00723e */ /* 0x000fce00000010ff */
.L_x_624:
[----:B------:R-:W-:Y:S05]  /*8b00*/  BSYNC.RECONVERGENT B6 ;  /* 0x0000000000067941 */ /* 0x000fea0003800200 */
.L_x_623:
[CC--:B------:R-:W-:Y:S01]  /*8b10*/  ISETP.GE.AND P0, PT, R25.reuse, R16.reuse, PT ;  /* 0x000000101900720c */ /* 0x0c0fe20003f06270 */
[C---:B------:R-:W-:Y:S01]  /*8b20*/  VIADD R23, R25.reuse, 0x80 ;  /* 0x0000008019177836 */ /* 0x040fe20000000000 */
[----:B------:R-:W-:Y:S01]  /*8b30*/  BSSY.RECONVERGENT B6, `(.L_x_690) ;  /* 0x000012c000067945 */ /* 0x000fe20003800200 */
[C---:B01----:R-:W-:Y:S02]  /*8b40*/  VIADD R5, R25.reuse, 0x100 ;  /* 0x0000010019057836 */ /* 0x043fe40000000000 */
[----:B------:R-:W-:Y:S01]  /*8b50*/  VIADD R7, R25, 0x180 ;  /* 0x0000018019077836 */ /* 0x000fe20000000000 */
[-C--:B------:R-:W-:Y:S02]  /*8b60*/  ISETP.GE.AND P3, PT, R23, R16.reuse, PT ;  /* 0x000000101700720c */ /* 0x080fe40003f66270 */
[-C--:B------:R-:W-:Y:S02]  /*8b70*/  ISETP.GE.AND P2, PT, R5, R16.reuse, PT ;  /* 0x000000100500720c */ /* 0x080fe40003f46270 */
[----:B------:R-:W-:-:S03]  /*8b80*/  ISETP.GE.AND P1, PT, R7, R16, PT ;  /* 0x000000100700720c */ /* 0x000fc60003f26270 */
[----:B-----5:R-:W-:Y:S02]  /*8b90*/  @!P0 IMAD.U32 R27, R27, 0x10000, RZ ;  /* 0x000100001b1b8824 */ /* 0x020fe400078e00ff */
[----:B------:R-:W-:Y:S02]  /*8ba0*/  @!P0 IMAD.U32 R26, R26, 0x10000, RZ ;  /* 0x000100001a1a8824 */ /* 0x000fe400078e00ff */
[----:B------:R-:W-:Y:S02]  /*8bb0*/  @!P0 FMUL.FTZ R27, R27, 0.16666667163372039795 ;  /* 0x3e2aaaab1b1b8820 */ /* 0x000fe40000410000 */
[----:B------:R-:W-:Y:S01]  /*8bc0*/  @!P3 IMAD.U32 R24, R24, 0x10000, RZ ;  /* 0x000100001818b824 */ /* 0x000fe200078e00ff */
[----:B------:R-:W-:Y:S01]  /*8bd0*/  @!P0 FSETP.GEU.FTZ.AND P4, PT, |R26|, 3, PT ;  /* 0x404000001a00880b */ /* 0x000fe20003f9e200 */
[----:B------:R-:W-:Y:S02]  /*8be0*/  @!P3 IMAD.U32 R4, R22, 0x10000, RZ ;  /* 0x000100001604b824 */ /* 0x000fe400078e00ff */
[----:B------:R-:W-:Y:S01]  /*8bf0*/  @!P3 FMUL.FTZ R24, R24, 0.16666667163372039795 ;  /* 0x3e2aaaab1818b820 */ /* 0x000fe20000410000 */
[----:B------:R-:W-:Y:S01]  /*8c00*/  @!P0 FSEL R27, R27, RZ, !P4 ;  /* 0x000000ff1b1b8208 */ /* 0x000fe20006000000 */
[----:B------:R-:W-:Y:S01]  /*8c10*/  @!P2 IMAD.U32 R5, R18, 0x10000, RZ ;  /* 0x000100001205a824 */ /* 0x000fe200078e00ff */
[----:B------:R-:W-:Y:S01]  /*8c20*/  @!P3 FSETP.GEU.FTZ.AND P4, PT, |R4|, 3, PT ;  /* 0x404000000400b80b */ /* 0x000fe20003f9e200 */
[----:B------:R-:W-:Y:S01]  /*8c30*/  @!P2 IMAD.U32 R4, R19, 0x10000, RZ ;  /* 0x000100001304a824 */ /* 0x000fe200078e00ff */
[----:B------:R0:W1:Y:S01]  /*8c40*/  @!P0 F2F.BF16.F32 R3, R27 ;  /* 0x0000001b00038304 */ /* 0x0000620000202000 */
[----:B------:R-:W-:Y:S01]  /*8c50*/  @!P1 IMAD.U32 R0, R0, 0x10000, RZ ;  /* 0x0001000000009824 */ /* 0x000fe200078e00ff */
[----:B------:R-:W-:Y:S01]  /*8c60*/  @!P3 FSEL R24, R24, RZ, !P4 ;  /* 0x000000ff1818b208 */ /* 0x000fe20006000000 */
[----:B------:R-:W-:Y:S01]  /*8c70*/  @!P2 FMUL.FTZ R4, R4, 0.16666667163372039795 ;  /* 0x3e2aaaab0404a820 */ /* 0x000fe20000410000 */
[----:B------:R-:W-:Y:S01]  /*8c80*/  @!P2 FSETP.GEU.FTZ.AND P4, PT, |R5|, 3, PT ;  /* 0x404000000500a80b */ /* 0x000fe20003f9e200 */
[----:B------:R-:W-:-:S02]  /*8c90*/  @!P1 IMAD.U32 R5, R17, 0x10000, RZ ;  /* 0x0001000011059824 */ /* 0x000fc400078e00ff */
[----:B------:R-:W2:Y:S01]  /*8ca0*/  LDC.U8 R17, c[0x0][0x3c8] ;  /* 0x0000f200ff117b82 */ /* 0x000ea20000000000 */
[----:B------:R0:W3:Y:S01]  /*8cb0*/  @!P3 F2F.BF16.F32 R22, R24 ;  /* 0x000000180016b304 */ /* 0x0000e20000202000 */
[----:B------:R-:W-:Y:S01]  /*8cc0*/  @!P1 FMUL.FTZ R5, R5, 0.16666667163372039795 ;  /* 0x3e2aaaab05059820 */ /* 0x000fe20000410000 */
[----:B------:R-:W-:Y:S02]  /*8cd0*/  @!P1 FSETP.GEU.FTZ.AND P3, PT, |R0|, 3, PT ;  /* 0x404000000000980b */ /* 0x000fe40003f7e200 */
[----:B------:R-:W-:Y:S02]  /*8ce0*/  @!P2 FSEL R4, R4, RZ, !P4 ;  /* 0x000000ff0404a208 */ /* 0x000fe40006000000 */
[----:B------:R-:W-:Y:S02]  /*8cf0*/  @!P1 FSEL R5, R5, RZ, !P3 ;  /* 0x000000ff05059208 */ /* 0x000fe40005800000 */
[----:B------:R0:W4:Y:S08]  /*8d00*/  @!P2 F2F.BF16.F32 R18, R4 ;  /* 0x000000040012a304 */ /* 0x0001300000202000 */
[----:B------:R0:W0:Y:S01]  /*8d10*/  @!P1 F2F.BF16.F32 R19, R5 ;  /* 0x0000000500139304 */ /* 0x0000220000202000 */
[----:B-1-3--:R-:W-:Y:S05]  /*8d20*/  @P0 BRA `(.L_x_691) ;  /* 0x0000001000300947 */ /* 0x00afea0003800000 */
[----:B------:R-:W1:Y:S01]  /*8d30*/  LDCU UR4, c[0x0][0x3cc] ;  /* 0x00007980ff0477ac */ /* 0x000e620008000800 */
[----:B------:R-:W3:Y:S01]  /*8d40*/  LDC.64 R8, c[0x0][0x3a0] ;  /* 0x0000e800ff087b82 */ /* 0x000ee20000000a00 */
[----:B------:R-:W-:Y:S01]  /*8d50*/  IMAD R0, R2, 0x200, R25 ;  /* 0x0000020002007824 */ /* 0x000fe200078e0219 */
[----:B0-2---:R-:W-:-:S03]  /*8d60*/  PRMT R4, R17, 0x9910, RZ ;  /* 0x0000991011047816 */ /* 0x005fc600000000ff */
[----:B-1----:R-:W-:Y:S02]  /*8d70*/  IMAD R5, R0, UR4, RZ ;  /* 0x0000000400057c24 */ /* 0x002fe4000f8e02ff */
[----:B------:R-:W-:-:S05]  /*8d80*/  IMAD.MOV.U32 R0, RZ, RZ, R4 ;  /* 0x000000ffff007224 */ /* 0x000fca00078e0004 */
[----:B------:R-:W-:Y:S02]  /*8d90*/  ISETP.GT.AND P0, PT, R0, 0x9, PT ;  /* 0x000000090000780c */ /* 0x000fe40003f04270 */
[----:B---3--:R-:W-:-:S05]  /*8da0*/  IADD3 R8, P1, PT, R5, R8, RZ ;  /* 0x0000000805087210 */ /* 0x008fca0007f3e0ff */
[----:B------:R-:W-:-:S06]  /*8db0*/  IMAD.X R9, RZ, RZ, R9, P1 ;  /* 0x000000ffff097224 */ /* 0x000fcc00008e0609 */
[----:B------:R-:W-:Y:S05]  /*8dc0*/  @P0 BRA `(.L_x_692) ;  /* 0x0000000400340947 */ /* 0x000fea0003800000 */
[----:B------:R-:W-:-:S13]  /*8dd0*/  ISETP.GT.AND P0, PT, R0, 0x4, PT ;  /* 0x000000040000780c */ /* 0x000fda0003f04270 */
[----:B------:R-:W-:Y:S05]  /*8de0*/  @P0 BRA `(.L_x_693) ;  /* 0x0000000000940947 */ /* 0x000fea0003800000 */
[----:B------:R-:W-:-:S13]  /*8df0*/  ISETP.GT.AND P0, PT, R0, 0x1, PT ;  /* 0x000000010000780c */ /* 0x000fda0003f04270 */
[----:B------:R-:W-:Y:S05]  /*8e00*/  @P0 BRA `(.L_x_694) ;  /* 0x0000000000380947 */ /* 0x000fea0003800000 */
[----:B------:R-:W-:-:S13]  /*8e10*/  ISETP.NE.AND P0, PT, R17, RZ, PT ;  /* 0x000000ff1100720c */ /* 0x000fda0003f05270 */
[----:B------:R-:W-:Y:S05]  /*8e20*/  @!P0 BRA `(.L_x_695) ;  /* 0x00000000001c8947 */ /* 0x000fea0003800000 */
[----:B------:R-:W-:-:S13]  /*8e30*/  ISETP.NE.AND P0, PT, R0, 0x1, PT ;  /* 0x000000010000780c */ /* 0x000fda0003f05270 */
[----:B------:R-:W-:Y:S05]  /*8e40*/  @P0 BRA `(.L_x_696) ;  /* 0x0000000c00380947 */ /* 0x000fea0003800000 */
[----:B------:R-:W-:Y:S02]  /*8e50*/  IMAD.U32 R3, R3, 0x10000, RZ ;  /* 0x0001000003037824 */ /* 0x000fe400078e00ff */
[----:B------:R-:W-:-:S04]  /*8e60*/  IMAD.MOV.U32 R25, RZ, RZ, R23 ;  /* 0x000000ffff197224 */ /* 0x000fc800078e0017 */
[----:B------:R-:W0:Y:S02]  /*8e70*/  F2I.FTZ.TRUNC.NTZ R3, R3 ;  /* 0x0000000300037305 */ /* 0x000e24000021f100 */
[----:B0-----:R0:W-:Y:S01]  /*8e80*/  STG.E.U8 desc[UR36][R8.64], R3 ;  /* 0x0000000308007986 */ /* 0x0011e2000c101124 */
[----:B------:R-:W-:Y:S05]  /*8e90*/  BRA `(.L_x_691) ;  /* 0x0000000c00d47947 */ /* 0x000fea0003800000 */
.L_x_695:
[----:B------:R-:W-:Y:S02]  /*8ea0*/  IMAD.U32 R5, R3, 0x10000, RZ ;  /* 0x0001000003057824 */ /* 0x000fe400078e00ff */
[----:B------:R-:W-:-:S04]  /*8eb0*/  IMAD.MOV.U32 R25, RZ, RZ, R23 ;  /* 0x000000ffff197224 */ /* 0x000fc800078e0017 */
[----:B------:R-:W0:Y:S02]  /*8ec0*/  F2I.S64.TRUNC R4, R5 ;  /* 0x0000000500047311 */ /* 0x000e24000020d900 */
[----:B0-----:R0:W-:Y:S01]  /*8ed0*/  STG.E.U8 desc[UR36][R8.64], R4 ;  /* 0x0000000408007986 */ /* 0x0011e2000c101124 */
[----:B------:R-:W-:Y:S05]  /*8ee0*/  BRA `(.L_x_691) ;  /* 0x0000000c00c07947 */ /* 0x000fea0003800000 */
.L_x_694:
[----:B------:R-:W-:-:S13]  /*8ef0*/  ISETP.NE.AND P0, PT, R0, 0x2, PT ;  /* 0x000000020000780c */ /* 0x000fda0003f05270 */
[----:B------:R-:W-:Y:S05]  /*8f00*/  @!P0 BRA `(.L_x_697) ;  /* 0x0000000000388947 */ /* 0x000fea0003800000 */
[----:B------:R-:W-:-:S13]  /*8f10*/  ISETP.NE.AND P0, PT, R0, 0x3, PT ;  /* 0x000000030000780c */ /* 0x000fda0003f05270 */
[----:B------:R-:W-:Y:S05]  /*8f20*/  @!P0 BRA `(.L_x_698) ;  /* 0x00000000001c8947 */ /* 0x000fea0003800000 */
[----:B------:R-:W-:-:S13]  /*8f30*/  ISETP.NE.AND P0, PT, R0, 0x4, PT ;  /* 0x000000040000780c */ /* 0x000fda0003f05270 */
[----:B------:R-:W-:Y:S05]  /*8f40*/  @P0 BRA `(.L_x_696) ;  /* 0x0000000800f80947 */ /* 0x000fea0003800000 */
[----:B------:R-:W-:Y:S02]  /*8f50*/  IMAD.U32 R4, R3, 0x10000, RZ ;  /* 0x0001000003047824 */ /* 0x000fe400078e00ff */
[----:B------:R-:W-:-:S04]  /*8f60*/  IMAD.MOV.U32 R25, RZ, RZ, R23 ;  /* 0x000000ffff197224 */ /* 0x000fc800078e0017 */
[----:B------:R-:W0:Y:S02]  /*8f70*/  F2I.S64.TRUNC R4, R4 ;  /* 0x0000000400047311 */ /* 0x000e24000020d900 */
[----:B0-----:R0:W-:Y:S01]  /*8f80*/  STG.E.64 desc[UR36][R8.64], R4 ;  /* 0x0000000408007986 */ /* 0x0011e2000c101b24 */
[----:B------:R-:W-:Y:S05]  /*8f90*/  BRA `(.L_x_691) ;  /* 0x0000000c00947947 */ /* 0x000fea0003800000 */
.L_x_698:
[----:B------:R-:W-:Y:S02]  /*8fa0*/  IMAD.U32 R3, R3, 0x10000, RZ ;  /* 0x0001000003037824 */ /* 0x000fe400078e00ff */
[----:B------:R-:W-:-:S04]  /*8fb0*/  IMAD.MOV.U32 R25, RZ, RZ, R23 ;  /* 0x000000ffff197224 */ /* 0x000fc800078e0017 */
[----:B------:R-:W0:Y:S02]  /*8fc0*/  F2I.FTZ.TRUNC.NTZ R3, R3 ;  /* 0x0000000300037305 */ /* 0x000e24000021f100 */
[----:B0-----:R0:W-:Y:S01]  /*8fd0*/  STG.E desc[UR36][R8.64], R3 ;  /* 0x0000000308007986 */ /* 0x0011e2000c101924 */
[----:B------:R-:W-:Y:S05]  /*8fe0*/  BRA `(.L_x_691) ;  /* 0x0000000c00807947 */ /* 0x000fea0003800000 */
.L_x_697:
[----:B------:R-:W-:Y:S02]  /*8ff0*/  IMAD.U32 R3, R3, 0x10000, RZ ;  /* 0x0001000003037824 */ /* 0x000fe400078e00ff */
[----:B------:R-:W-:-:S04]  /*9000*/  IMAD.MOV.U32 R25, RZ, RZ, R23 ;  /* 0x000000ffff197224 */ /* 0x000fc800078e0017 */
[----:B------:R-:W0:Y:S02]  /*9010*/  F2I.FTZ.TRUNC.NTZ R3, R3 ;  /* 0x0000000300037305 */ /* 0x000e24000021f100 */
[----:B0-----:R0:W-:Y:S01]  /*9020*/  STG.E.U16 desc[UR36][R8.64], R3 ;  /* 0x0000000308007986 */ /* 0x0011e2000c101524 */
[----:B------:R-:W-:Y:S05]  /*9030*/  BRA `(.L_x_691) ;  /* 0x0000000c006c7947 */ /* 0x000fea0003800000 */
.L_x_693:
[----:B------:R-:W-:-:S13]  /*9040*/  ISETP.GT.AND P0, PT, R0, 0x6, PT ;  /* 0x000000060000780c */ /* 0x000fda0003f04270 */
[----:B------:R-:W-:Y:S05]  /*9050*/  @P0 BRA `(.L_x_699) ;  /* 0x0000000000340947 */ /* 0x000fea0003800000 */
[----:B------:R-:W-:-:S13]  /*9060*/  ISETP.NE.AND P0, PT, R0, 0x5, PT ;  /* 0x000000050000780c */ /* 0x000fda0003f05270 */
[----:B------:R-:W-:Y:S05]  /*9070*/  @!P0 BRA `(.L_x_700) ;  /* 0x0000000000188947 */ /* 0x000fea0003800000 */
[----:B------:R-:W-:-:S13]  /*9080*/  ISETP.NE.AND P0, PT, R0, 0x6, PT ;  /* 0x000000060000780c */ /* 0x000fda0003f05270 */
[----:B------:R-:W-:Y:S05]  /*9090*/  @P0 BRA `(.L_x_696) ;  /* 0x0000000800a40947 */ /* 0x000fea0003800000 */
[----:B------:R-:W-:Y:S02]  /*90a0*/  IMAD.U32 R3, R3, 0x10000, RZ ;  /* 0x0001000003037824 */ /* 0x000fe400078e00ff */
[----:B------:R-:W-:-:S03]  /*90b0*/  IMAD.MOV.U32 R25, RZ, RZ, R23 ;  /* 0x000000ffff197224 */ /* 0x000fc600078e0017 */
[----:B------:R3:W-:Y:S01]  /*90c0*/  STG.E desc[UR36][R8.64], R3 ;  /* 0x0000000308007986 */ /* 0x0007e2000c101924 */
[----:B------:R-:W-:Y:S05]  /*90d0*/  BRA `(.L_x_691) ;  /* 0x0000000c00447947 */ /* 0x000fea0003800000 */
.L_x_700:
[----:B------:R-:W-:Y:S02]  /*90e0*/  IMAD.U32 R0, R3, 0x10000, RZ ;  /* 0x0001000003007824 */ /* 0x000fe400078e00ff */
[----:B------:R-:W-:-:S03]  /*90f0*/  IMAD.MOV.U32 R25, RZ, RZ, R23 ;  /* 0x000000ffff197224 */ /* 0x000fc600078e0017 */
[----:B------:R-:W-:-:S05]  /*9100*/  F2FP.F16.F32.PACK_AB R0, RZ, R0 ;  /* 0x00000000ff00723e */ /* 0x000fca00000000ff */
[----:B------:R1:W-:Y:S01]  /*9110*/  STG.E.U16 desc[UR36][R8.64], R0 ;  /* 0x0000000008007986 */ /* 0x0003e2000c101524 */
[----:B------:R-:W-:Y:S05]  /*9120*/  BRA `(.L_x_691) ;  /* 0x0000000c00307947 */ /* 0x000fea0003800000 */
.L_x_699:
[----:B------:R-:W-:-:S13]  /*9130*/  ISETP.NE.AND P0, PT, R0, 0x7, PT ;  /* 0x000000070000780c */ /* 0x000fda0003f05270 */
[----:B------:R-:W-:Y:S05]  /*9140*/  @!P0 BRA `(.L_x_701) ;  /* 0x00000000003c8947 */ /* 0x000fea0003800000 */
[----:B------:R-:W-:-:S13]  /*9150*/  ISETP.NE.AND P0, PT, R0, 0x8, PT ;  /* 0x000000080000780c */ /* 0x000fda0003f05270 */
[----:B------:R-:W-:Y:S05]  /*9160*/  @!P0 BRA `(.L_x_702) ;  /* 0x00000000001c8947 */ /* 0x000fea0003800000 */
[----:B------:R-:W-:-:S13]  /*9170*/  ISETP.NE.AND P0, PT, R0, 0x9, PT ;  /* 0x000000090000780c */ /* 0x000fda0003f05270 */
[----:B------:R-:W-:Y:S05]  /*9180*/  @P0 BRA `(.L_x_696) ;  /* 0x0000000800680947 */ /* 0x000fea0003800000 */
[----:B------:R-:W-:Y:S02]  /*9190*/  IMAD.U32 R4, R3, 0x10000, RZ ;  /* 0x0001000003047824 */ /* 0x000fe400078e00ff */
[----:B------:R-:W-:Y:S02]  /*91a0*/  IMAD.MOV.U32 R5, RZ, RZ, RZ ;  /* 0x000000ffff057224 */ /* 0x000fe400078e00ff */
[----:B------:R-:W-:-:S03]  /*91b0*/  IMAD.MOV.U32 R25, RZ, RZ, R23 ;  /* 0x000000ffff197224 */ /* 0x000fc600078e0017 */
[----:B------:R0:W-:Y:S01]  /*91c0*/  STG.E.64 desc[UR36][R8.64], R4 ;  /* 0x0000000408007986 */ /* 0x0001e2000c101b24 */
[----:B------:R-:W-:Y:S05]  /*91d0*/  BRA `(.L_x_691) ;  /* 0x0000000c00047947 */ /* 0x000fea0003800000 */
.L_x_702:
[----:B------:R-:W-:Y:S02]  /*91e0*/  IMAD.U32 R3, R3, 0x10000, RZ ;  /* 0x0001000003037824 */ /* 0x000fe400078e00ff */
[----:B------:R-:W-:-:S03]  /*91f0*/  IMAD.MOV.U32 R25, RZ, RZ, R23 ;  /* 0x000000ffff197224 */ /* 0x000fc600078e0017 */
[----:B------:R-:W-:-:S04]  /*9200*/  F2FP.F16.F32.PACK_AB R3, RZ, R3 ;  /* 0x00000003ff03723e */ /* 0x000fc800000000ff */
[----:B------:R-:W-:-:S05]  /*9210*/  PRMT R3, R3, 0x5410, RZ ;  /* 0x0000541003037816 */ /* 0x000fca00000000ff */
[----:B------:R0:W-:Y:S01]  /*9220*/  STG.E desc[UR36][R8.64], R3 ;  /* 0x0000000308007986 */ /* 0x0001e2000c101924 */
[----:B------:R-:W-:Y:S05]  /*9230*/  BRA `(.L_x_691) ;  /* 0x0000000800ec7947 */ /* 0x000fea0003800000 */
.L_x_701:
[----:B------:R-:W-:Y:S02]  /*9240*/  IMAD.U32 R4, R3, 0x10000, RZ ;  /* 0x0001000003047824 */ /* 0x000fe400078e00ff */
[----:B------:R-:W-:Y:S02]  /*9250*/  IMAD.MOV.U32 R25, RZ, RZ, R23 ;  /* 0x000000ffff197224 */ /* 0x000fe400078e0017 */
[----:B------:R-:W-:-:S06]  /*9260*/  FMUL.FTZ R4, R4, 1 ;  /* 0x3f80000004047820 */ /* 0x000fcc0000410000 */
[----:B------:R-:W0:Y:S02]  /*9270*/  F2F.F64.F32 R4, R4 ;  /* 0x0000000400047310 */ /* 0x000e240000201800 */
[----:B0-----:R0:W-:Y:S01]  /*9280*/  STG.E.64 desc[UR36][R8.64], R4 ;  /* 0x0000000408007986 */ /* 0x0011e2000c101b24 */
[----:B------:R-:W-:Y:S05]  /*9290*/  BRA `(.L_x_691) ;  /* 0x0000000800d47947 */ /* 0x000fea0003800000 */
.L_x_692:
[----:B------:R-:W-:-:S13]  /*92a0*/  ISETP.GT.AND P0, PT, R0, 0x18, PT ;  /* 0x000000180000780c */ /* 0x000fda0003f04270 */
[----:B------:R-:W-:Y:S05]  /*92b0*/  @P0 BRA `(.L_x_703) ;  /* 0x0000000400080947 */ /* 0x000fea0003800000 */
        /* <DEDUP_REMOVED lines=8> */
[----:B------:R-:W-:-:S04]  /*9340*/  FSETP.NEU.FTZ.AND P0, PT, R3, RZ, PT ;  /* 0x000000ff0300720b */ /* 0x000fc80003f1d000 */
[----:B------:R-:W-:-:S05]  /*9350*/  SEL R3, RZ, 0x1, !P0 ;  /* 0x00000001ff037807 */ /* 0x000fca0004000000 */
[----:B------:R0:W-:Y:S01]  /*9360*/  STG.E.U8 desc[UR36][R8.64], R3 ;  /* 0x0000000308007986 */ /* 0x0001e2000c101124 */
[----:B------:R-:W-:Y:S05]  /*9370*/  BRA `(.L_x_691) ;  /* 0x00000008009c7947 */ /* 0x000fea0003800000 */
.L_x_705:
[----:B------:R-:W-:Y:S01]  /*9380*/  IMAD.U32 R3, R3, 0x10000, RZ ;  /* 0x0001000003037824 */ /* 0x000fe200078e00ff */
[----:B------:R-:W-:Y:S01]  /*9390*/  CS2R R6, SRZ ;  /* 0x0000000000067805 */ /* 0x000fe2000001ff00 */
[----:B------:R-:W-:Y:S02]  /*93a0*/  IMAD.MOV.U32 R25, RZ, RZ, R23 ;  /* 0x000000ffff197224 */ /* 0x000fe400078e0017 */
[----:B------:R-:W-:-:S04]  /*93b0*/  FMUL.FTZ R3, R3, 1 ;  /* 0x3f80000003037820 */ /* 0x000fc80000410000 */
[----:B------:R-:W0:Y:S02]  /*93c0*/  F2F.F64.F32 R4, R3 ;  /* 0x0000000300047310 */ /* 0x000e240000201800 */
[----:B0-----:R0:W-:Y:S01]  /*93d0*/  STG.E.128 desc[UR36][R8.64], R4 ;  /* 0x0000000408007986 */ /* 0x0011e2000c101d24 */
[----:B------:R-:W-:Y:S05]  /*93e0*/  BRA `(.L_x_691) ;  /* 0x0000000800807947 */ /* 0x000fea0003800000 */
.L_x_704:
[----:B------:R-:W-:-:S13]  /*93f0*/  ISETP.NE.AND P0, PT, R0, 0xf, PT ;  /* 0x0000000f0000780c */ /* 0x000fda0003f05270 */
[----:B------:R-:W-:Y:S05]  /*9400*/  @!P0 BRA `(.L_x_706) ;  /* 0x0000000000a88947 */ /* 0x000fea0003800000 */
[----:B------:R-:W-:-:S13]  /*9410*/  ISETP.NE.AND P0, PT, R0, 0x17, PT ;  /* 0x000000170000780c */ /* 0x000fda0003f05270 */
[----:B------:R-:W-:Y:S05]  /*9420*/  @!P0 BRA `(.L_x_707) ;  /* 0x0000000000508947 */ /* 0x000fea0003800000 */
[----:B------:R-:W-:-:S13]  /*9430*/  ISETP.NE.AND P0, PT, R0, 0x18, PT ;  /* 0x000000180000780c */ /* 0x000fda0003f05270 */
[----:B------:R-:W-:Y:S05]  /*9440*/  @P0 BRA `(.L_x_696) ;  /* 0x0000000400b80947 */ /* 0x000fea0003800000 */
[----:B------:R-:W-:Y:S01]  /*9450*/  IMAD.U32 R6, R3, 0x10000, RZ ;  /* 0x0001000003067824 */ /* 0x000fe200078e00ff */
        /* <DEDUP_REMOVED lines=12> */
.L_x_709:
[----:B------:R-:W-:Y:S05]  /*9520*/  BSYNC.RECONVERGENT B0 ;  /* 0x0000000000007941 */ /* 0x000fea0003800200 */
.L_x_708:
[----:B------:R-:W-:Y:S01]  /*9530*/  LOP3.LUT R5, R0, 0x80, R5, 0xf8, !PT ;  /* 0x0000008000057812 */ /* 0x000fe200078ef805 */
[----:B------:R-:W-:-:S04]  /*9540*/  IMAD.MOV.U32 R25, RZ, RZ, R23 ;  /* 0x000000ffff197224 */ /* 0x000fc800078e0017 */
[----:B------:R0:W-:Y:S01]  /*9550*/  STG.E.U8 desc[UR36][R8.64], R5 ;  /* 0x0000000508007986 */ /* 0x0001e2000c101124 */
[----:B------:R-:W-:Y:S05]  /*9560*/  BRA `(.L_x_691) ;  /* 0x0000000800207947 */ /* 0x000fea0003800000 */
.L_x_707:
[----:B------:R-:W-:Y:S01]  /*9570*/  IMAD.U32 R6, R3, 0x10000, RZ ;  /* 0x0001000003067824 */ /* 0x000fe200078e00ff */
[----:B------:R-:W-:Y:S04]  /*9580*/  BSSY.RECONVERGENT B0, `(.L_x_710) ;  /* 0x000000e000007945 */ /* 0x000fe80003800200 */
[----:B------:R-:W-:Y:S02]  /*9590*/  LOP3.LUT R4, R6, 0x7fffffff, RZ, 0xc0, !PT ;  /* 0x7fffffff06047812 */ /* 0x000fe400078ec0ff */
[----:B------:R-:W-:Y:S02]  /*95a0*/  SHF.R.U32.HI R5, RZ, 0x18, R6 ;  /* 0x00000018ff057819 */ /* 0x000fe40000011606 */
[----:B------:R-:W-:-:S13]  /*95b0*/  ISETP.GE.U32.AND P1, PT, R4, 0x47800000, PT ;  /* 0x478000000400780c */ /* 0x000fda0003f26070 */
[----:B------:R-:W-:Y:S01]  /*95c0*/  @P1 IMAD.MOV.U32 R0, RZ, RZ, 0x7f ;  /* 0x0000007fff001424 */ /* 0x000fe200078e00ff */
[----:B------:R-:W-:-:S04]  /*95d0*/  @P1 ISETP.GT.U32.AND P0, PT, R4, 0x7f800000, PT ;  /* 0x7f8000000400180c */ /* 0x000fc80003f04070 */
[----:B------:R-:W-:Y:S01]  /*95e0*/  @P1 SEL R0, R0, 0x7c, P0 ;  /* 0x0000007c00001807 */ /* 0x000fe20000000000 */
[----:B------:R-:W-:Y:S08]  /*95f0*/  @P1 BRA `(.L_x_711) ;  /* 0x0000000000181947 */ /* 0x000ff00003800000 */
[----:B------:R-:W-:-:S13]  /*9600*/  ISETP.GT.U32.AND P0, PT, R4, 0x387fffff, PT ;  /* 0x387fffff0400780c */ /* 0x000fda0003f04070 */
[----:B------:R-:W-:-:S04]  /*9610*/  @P0 SHF.R.U32.HI R0, RZ, 0x15, R6 ;  /* 0x00000015ff000819 */ /* 0x000fc80000011606 */
[----:B------:R-:W-:Y:S01]  /*9620*/  @P0 LOP3.LUT R3, R0, 0x1, RZ, 0xc0, !PT ;  /* 0x0000000100030812 */ /* 0x000fe200078ec0ff */
[----:B------:R-:W-:-:S03]  /*9630*/  @!P0 FADD.FTZ R0, R4, 128 ;  /* 0x4300000004008421 */ /* 0x000fc60000010000 */
[----:B------:R-:W-:-:S04]  /*9640*/  @P0 IADD3 R3, PT, PT, R6, 0x80fffff, R3 ;  /* 0x080fffff06030810 */ /* 0x000fc80007ffe003 */
[----:B------:R-:W-:-:S07]  /*9650*/  @P0 SHF.R.U32.HI R0, RZ, 0x15, R3 ;  /* 0x00000015ff000819 */ /* 0x000fce0000011603 */
.L_x_711:
[----:B------:R-:W-:Y:S05]  /*9660*/  BSYNC.RECONVERGENT B0 ;  /* 0x0000000000007941 */ /* 0x000fea0003800200 */
.L_x_710:
[----:B------:R-:W-:Y:S01]  /*9670*/  LOP3.LUT R5, R0, 0x80, R5, 0xf8, !PT ;  /* 0x0000008000057812 */ /* 0x000fe200078ef805 */
[----:B------:R-:W-:-:S04]  /*9680*/  IMAD.MOV.U32 R25, RZ, RZ, R23 ;  /* 0x000000ffff197224 */ /* 0x000fc800078e0017 */
[----:B------:R0:W-:Y:S01]  /*9690*/  STG.E.U8 desc[UR36][R8.64], R5 ;  /* 0x0000000508007986 */ /* 0x0001e2000c101124 */
[----:B------:R-:W-:Y:S05]  /*96a0*/  BRA `(.L_x_691) ;  /* 0x0000000400d07947 */ /* 0x000fea0003800000 */
.L_x_706:
[----:B------:R0:W-:Y:S01]  /*96b0*/  STG.E.U16 desc[UR36][R8.64], R3 ;  /* 0x0000000308007986 */ /* 0x0001e2000c101524 */
[----:B------:R-:W-:Y:S01]  /*96c0*/  IMAD.MOV.U32 R25, RZ, RZ, R23 ;  /* 0x000000ffff197224 */ /* 0x000fe200078e0017 */
[----:B------:R-:W-:Y:S06]  /*96d0*/  BRA `(.L_x_691) ;  /* 0x0000000400c47947 */ /* 0x000fec0003800000 */
.L_x_703:
[----:B------:R-:W-:-:S13]  /*96e0*/  ISETP.GT.AND P0, PT, R0, 0x1b, PT ;  /* 0x0000001b0000780c */ /* 0x000fda0003f04270 */
[----:B------:R-:W-:Y:S05]  /*96f0*/  @P0 BRA `(.L_x_712) ;  /* 0x0000000000f40947 */ /* 0x000fea0003800000 */
        /* <DEDUP_REMOVED lines=8> */
[----:B------:R-:W0:Y:S02]  /*9780*/  F2I.FTZ.U32.TRUNC.NTZ R3, R3 ;  /* 0x0000000300037305 */ /* 0x000e24000021f000 */
[----:B0-----:R0:W-:Y:S01]  /*9790*/  STG.E.U16 desc[UR36][R8.64], R3 ;  /* 0x0000000308007986 */ /* 0x0011e2000c101524 */
[----:B------:R-:W-:Y:S05]  /*97a0*/  BRA `(.L_x_691) ;  /* 0x0000000400907947 */ /* 0x000fea0003800000 */
.L_x_714:
[----:B------:R-:W-:Y:S01]  /*97b0*/  IMAD.U32 R3, R3, 0x10000, RZ ;  /* 0x0001000003037824 */ /* 0x000fe200078e00ff */
[----:B------:R-:W-:Y:S01]  /*97c0*/  BSSY.RECONVERGENT B0, `(.L_x_715) ;  /* 0x0000014000007945 */ /* 0x000fe20003800200 */
[----:B------:R-:W-:-:S03]  /*97d0*/  IMAD.MOV.U32 R4, RZ, RZ, 0x80 ;  /* 0x00000080ff047424 */ /* 0x000fc600078e00ff */
[----:B------:R-:W-:-:S04]  /*97e0*/  LOP3.LUT R0, R3, 0x7fffffff, RZ, 0xc0, !PT ;  /* 0x7fffffff03007812 */ /* 0x000fc800078ec0ff */
[----:B------:R-:W-:-:S13]  /*97f0*/  ISETP.GT.U32.AND P0, PT, R0, 0x437fffff, PT ;  /* 0x437fffff0000780c */ /* 0x000fda0003f04070 */
[----:B------:R-:W-:Y:S05]  /*9800*/  @P0 BRA `(.L_x_716) ;  /* 0x00000000003c0947 */ /* 0x000fea0003800000 */
[----:B------:R-:W-:-:S13]  /*9810*/  ISETP.GT.U32.AND P0, PT, R0, 0x3bffffff, PT ;  /* 0x3bffffff0000780c */ /* 0x000fda0003f04070 */
[----:B------:R-:W-:Y:S05]  /*9820*/  @P0 BRA `(.L_x_717) ;  /* 0x0000000000140947 */ /* 0x000fea0003800000 */
[----:B------:R-:W-:Y:S01]  /*9830*/  FADD.FTZ R0, R0, 8192 ;  /* 0x4600000000007421 */ /* 0x000fe20000010000 */
[----:B------:R-:W-:-:S04]  /*9840*/  PRMT R4, RZ, 0x7610, R4 ;  /* 0x00007610ff047816 */ /* 0x000fc80000000004 */
[----:B------:R-:W-:-:S13]  /*9850*/  LOP3.LUT P0, R0, R0, 0xff, RZ, 0xc0, !PT ;  /* 0x000000ff00007812 */ /* 0x000fda000780c0ff */
[----:B------:R-:W-:Y:S05]  /*9860*/  @!P0 BRA `(.L_x_716) ;  /* 0x0000000000248947 */ /* 0x000fea0003800000 */
[----:B------:R-:W-:Y:S05]  /*9870*/  BRA `(.L_x_718) ;  /* 0x0000000000147947 */ /* 0x000fea0003800000 */
.L_x_717:
[----:B------:R-:W-:-:S04]  /*9880*/  SHF.R.U32.HI R0, RZ, 0x14, R3 ;  /* 0x00000014ff007819 */ /* 0x000fc80000011603 */
[----:B------:R-:W-:-:S04]  /*9890*/  LOP3.LUT R0, R0, 0x1, RZ, 0xc0, !PT ;  /* 0x0000000100007812 */ /* 0x000fc800078ec0ff */
[----:B------:R-:W-:-:S04]  /*98a0*/  IADD3 R0, PT, PT, R3, 0x487ffff, R0 ;  /* 0x0487ffff03007810 */ /* 0x000fc80007ffe000 */
[----:B------:R-:W-:-:S04]  /*98b0*/  SHF.R.U32.HI R0, RZ, 0x14, R0 ;  /* 0x00000014ff007819 */ /* 0x000fc80000011600 */
[----:B------:R-:W-:-:S07]  /*98c0*/  LOP3.LUT R0, R0, 0xff, RZ, 0xc0, !PT ;  /* 0x000000ff00007812 */ /* 0x000fce00078ec0ff */
.L_x_718:
[----:B------:R-:W-:-:S04]  /*98d0*/  SHF.R.U32.HI R3, RZ, 0x18, R3 ;  /* 0x00000018ff037819 */ /* 0x000fc80000011603 */
[----:B------:R-:W-:-:S04]  /*98e0*/  LOP3.LUT R0, R0, 0x80, R3, 0xf8, !PT ;  /* 0x0000008000007812 */ /* 0x000fc800078ef803 */
[----:B------:R-:W-:-:S07]  /*98f0*/  PRMT R4, R0, 0x7610, R4 ;  /* 0x0000761000047816 */ /* 0x000fce0000000004 */
.L_x_716:
[----:B------:R-:W-:Y:S05]  /*9900*/  BSYNC.RECONVERGENT B0 ;  /* 0x0000000000007941 */ /* 0x000fea0003800200 */
.L_x_715:
[----:B------:R0:W-:Y:S01]  /*9910*/  STG.E.U8 desc[UR36][R8.64], R4 ;  /* 0x0000000408007986 */ /* 0x0001e2000c101124 */
[----:B------:R-:W-:Y:S01]  /*9920*/  IMAD.MOV.U32 R25, RZ, RZ, R23 ;  /* 0x000000ffff197224 */ /* 0x000fe200078e0017 */
[----:B------:R-:W-:Y:S06]  /*9930*/  BRA `(.L_x_691) ;  /* 0x00000004002c7947 */ /* 0x000fec0003800000 */
.L_x_713:
        /* <DEDUP_REMOVED lines=13> */
.L_x_721:
[----:B------:R-:W-:-:S04]  /*9a10*/  SHF.R.U32.HI R0, RZ, 0x15, R3 ;  /* 0x00000015ff007819 */ /* 0x000fc80000011603 */
[----:B------:R-:W-:-:S04]  /*9a20*/  LOP3.LUT R0, R0, 0x1, RZ, 0xc0, !PT ;  /* 0x0000000100007812 */ /* 0x000fc800078ec0ff */
[----:B------:R-:W-:-:S04]  /*9a30*/  IADD3 R0, PT, PT, R3, 0x88fffff, R0 ;  /* 0x088fffff03007810 */ /* 0x000fc80007ffe000 */
[----:B------:R-:W-:-:S04]  /*9a40*/  SHF.R.U32.HI R0, RZ, 0x15, R0 ;  /* 0x00000015ff007819 */ /* 0x000fc80000011600 */
[----:B------:R-:W-:-:S07]  /*9a50*/  LOP3.LUT R0, R0, 0xff, RZ, 0xc0, !PT ;  /* 0x000000ff00007812 */ /* 0x000fce00078ec0ff */
.L_x_722:
[----:B------:R-:W-:-:S04]  /*9a60*/  SHF.R.U32.HI R3, RZ, 0x18, R3 ;  /* 0x00000018ff037819 */ /* 0x000fc80000011603 */
[----:B------:R-:W-:-:S04]  /*9a70*/  LOP3.LUT R0, R0, 0x80, R3, 0xf8, !PT ;  /* 0x0000008000007812 */ /* 0x000fc800078ef803 */
[----:B------:R-:W-:-:S07]  /*9a80*/  PRMT R4, R0, 0x7610, R4 ;  /* 0x0000761000047816 */ /* 0x000fce0000000004 */
.L_x_720:
[----:B------:R-:W-:Y:S05]  /*9a90*/  BSYNC.RECONVERGENT B0 ;  /* 0x0000000000007941 */ /* 0x000fea0003800200 */
.L_x_719:
[----:B------:R0:W-:Y:S01]  /*9aa0*/  STG.E.U8 desc[UR36][R8.64], R4 ;  /* 0x0000000408007986 */ /* 0x0001e2000c101124 */
[----:B------:R-:W-:Y:S01]  /*9ab0*/  IMAD.MOV.U32 R25, RZ, RZ, R23 ;  /* 0x000000ffff197224 */ /* 0x000fe200078e0017 */
[----:B------:R-:W-:Y:S06]  /*9ac0*/  BRA `(.L_x_691) ;  /* 0x0000000000c87947 */ /* 0x000fec0003800000 */
.L_x_712:
[----:B------:R-:W-:-:S13]  /*9ad0*/  ISETP.NE.AND P0, PT, R0, 0x1c, PT ;  /* 0x0000001c0000780c */ /* 0x000fda0003f05270 */
[----:B------:R-:W-:Y:S05]  /*9ae0*/  @!P0 BRA `(.L_x_723) ;  /* 0x0000000000b08947 */ /* 0x000fea0003800000 */
[----:B------:R-:W-:-:S13]  /*9af0*/  ISETP.NE.AND P0, PT, R0, 0x1d, PT ;  /* 0x0000001d0000780c */ /* 0x000fda0003f05270 */
[----:B------:R-:W-:Y:S05]  /*9b00*/  @!P0 BRA `(.L_x_724) ;  /* 0x0000000000948947 */ /* 0x000fea0003800000 */
[----:B------:R-:W-:-:S13]  /*9b10*/  ISETP.NE.AND P0, PT, R0, 0x2c, PT ;  /* 0x0000002c0000780c */ /* 0x000fda0003f05270 */
[----:B------:R-:W-:Y:S05]  /*9b20*/  @!P0 BRA `(.L_x_725) ;  /* 0x0000000000488947 */ /* 0x000fea0003800000 */
.L_x_696:
        /* <DEDUP_REMOVED lines=15> */
[----:B--2-4-:R-:W-:Y:S05]  /*9c20*/  CALL.ABS.NOINC R14 ;  /* 0x000000000e007343 */ /* 0x014fea0003c00000 */
.L_x_726:
[----:B------:R-:W-:Y:S01]  /*9c30*/  IMAD.MOV.U32 R25, RZ, RZ, R23 ;  /* 0x000000ffff197224 */ /* 0x000fe200078e0017 */
[----:B------:R-:W-:Y:S06]  /*9c40*/  BRA `(.L_x_691) ;  /* 0x0000000000687947 */ /* 0x000fec0003800000 */
.L_x_725:
[----:B------:R-:W-:Y:S02]  /*9c50*/  IMAD.U32 R4, R3, 0x10000, RZ ;  /* 0x0001000003047824 */ /* 0x000fe400078e00ff */
[----:B------:R-:W-:-:S03]  /*9c60*/  IMAD.MOV.U32 R25, RZ, RZ, R23 ;  /* 0x000000ffff197224 */ /* 0x000fc600078e0017 */
[----:B------:R-:W-:-:S04]  /*9c70*/  SHF.R.U32.HI R5, RZ, 0x17, R4 ;  /* 0x00000017ff057819 */ /* 0x000fc80000011604 */
[----:B------:R-:W-:-:S04]  /*9c80*/  LOP3.LUT R3, R5, 0xff, RZ, 0xc0, !PT ;  /* 0x000000ff05037812 */ /* 0x000fc800078ec0ff */
[----:B------:R-:W-:-:S13]  /*9c90*/  ISETP.NE.AND P2, PT, R3, 0xff, PT ;  /* 0x000000ff0300780c */ /* 0x000fda0003f45270 */
[--C-:B------:R-:W-:Y:S02]  /*9ca0*/  @P2 SHF.R.U32.HI R0, RZ, 0x16, R4.reuse ;  /* 0x00000016ff002819 */ /* 0x100fe40000011604 */
[----:B------:R-:W-:Y:S01]  /*9cb0*/  @P2 LOP3.LUT P0, RZ, R3, 0x3fffff, R4, 0xf8, !PT ;  /* 0x003fffff03ff2812 */ /* 0x000fe2000780f804 */
[----:B------:R-:W-:Y:S01]  /*9cc0*/  IMAD.MOV.U32 R3, RZ, RZ, 0xff ;  /* 0x000000ffff037424 */ /* 0x000fe200078e00ff */
        /* <DEDUP_REMOVED lines=9> */
.L_x_724:
[----:B------:R-:W-:Y:S02]  /*9d60*/  IMAD.U32 R4, R3, 0x10000, RZ ;  /* 0x0001000003047824 */ /* 0x000fe400078e00ff */
[----:B------:R-:W-:-:S04]  /*9d70*/  IMAD.MOV.U32 R25, RZ, RZ, R23 ;  /* 0x000000ffff197224 */ /* 0x000fc800078e0017 */
[----:B------:R-:W0:Y:S02]  /*9d80*/  F2I.U64.TRUNC R4, R4 ;  /* 0x0000000400047311 */ /* 0x000e24000020d800 */
[----:B0-----:R0:W-:Y:S01]  /*9d90*/  STG.E.64 desc[UR36][R8.64], R4 ;  /* 0x0000000408007986 */ /* 0x0011e2000c101b24 */
[----:B------:R-:W-:Y:S05]  /*9da0*/  BRA `(.L_x_691) ;  /* 0x0000000000107947 */ /* 0x000fea0003800000 */
.L_x_723:
[----:B------:R-:W-:Y:S02]  /*9db0*/  IMAD.U32 R3, R3, 0x10000, RZ ;  /* 0x0001000003037824 */ /* 0x000fe400078e00ff */
[----:B------:R-:W-:-:S04]  /*9dc0*/  IMAD.MOV.U32 R25, RZ, RZ, R23 ;  /* 0x000000ffff197224 */ /* 0x000fc800078e0017 */
[----:B------:R-:W0:Y:S02]  /*9dd0*/  F2I.FTZ.U32.TRUNC.NTZ R3, R3 ;  /* 0x0000000300037305 */ /* 0x000e24000021f000 */
[----:B0-----:R0:W-:Y:S02]  /*9de0*/  STG.E desc[UR36][R8.64], R3 ;  /* 0x0000000308007986 */ /* 0x0011e4000c101924 */
.L_x_691:
[----:B------:R-:W-:Y:S05]  /*9df0*/  BSYNC.RECONVERGENT B6 ;  /* 0x0000000000067941 */ /* 0x000fea0003800200 */
.L_x_690:
[----:B------:R-:W-:Y:S01]  /*9e00*/  ISETP.GE.AND P0, PT, R25, R16, PT ;  /* 0x000000101900720c */ /* 0x000fe20003f06270 */
[----:B------:R-:W-:-:S12]  /*9e10*/  BSSY.RECONVERGENT B6, `(.L_x_727) ;  /* 0x00001f0000067945 */ /* 0x000fd80003800200 */
[----:B------:R-:W-:Y:S05]  /*9e20*/  @P0 BRA `(.L_x_728) ;  /* 0x0000001c00b80947 */ /* 0x000fea0003800000 */
[----:B------:R-:W5:Y:S01]  /*9e30*/  LDCU UR4, c[0x0][0x3cc] ;  /* 0x00007980ff0477ac */ /* 0x000f620008000800 */
[----:B01-3--:R-:W0:Y:S01]  /*9e40*/  LDC.64 R8, c[0x0][0x3a0] ;  /* 0x0000e800ff087b82 */ /* 0x00be220000000a00 */
[----:B------:R-:W-:Y:S01]  /*9e50*/  IMAD R0, R2, 0x200, R25 ;  /* 0x0000020002007824 */ /* 0x000fe200078e0219 */
[----:B--2---:R-:W-:-:S03]  /*9e60*/  PRMT R4, R17, 0x9910, RZ ;  /* 0x0000991011047816 */ /* 0x004fc600000000ff */
[----:B-----5:R-:W-:Y:S02]  /*9e70*/  IMAD R3, R0, UR4, RZ ;  /* 0x0000000400037c24 */ /* 0x020fe4000f8e02ff */
[----:B------:R-:W-:-:S05]  /*9e80*/  IMAD.MOV.U32 R0, RZ, RZ, R4 ;  /* 0x000000ffff007224 */ /* 0x000fca00078e0004 */
[----:B------:R-:W-:Y:S02]  /*9e90*/  ISETP.GT.AND P1, PT, R0, 0x9, PT ;  /* 0x000000090000780c */ /* 0x000fe40003f24270 */
[----:B0-----:R-:W-:-:S05]  /*9ea0*/  IADD3 R8, P0, PT, R3, R8, RZ ;  /* 0x0000000803087210 */ /* 0x001fca0007f1e0ff */
        /* <DEDUP_REMOVED lines=10> */
[----:B------:R-:W-:-:S04]  /*9f50*/  IMAD.U32 R22, R22, 0x10000, RZ ;  /* 0x0001000016167824 */ /* 0x000fc800078e00ff */
[----:B------:R-:W0:Y:S02]  /*9f60*/  F2I.FTZ.TRUNC.NTZ R3, R22 ;  /* 0x0000001600037305 */ /* 0x000e24000021f100 */
[----:B0-----:R0:W-:Y:S01]  /*9f70*/  STG.E.U8 desc[UR36][R8.64], R3 ;  /* 0x0000000308007986 */ /* 0x0011e2000c101124 */
[----:B------:R-:W-:Y:S05]  /*9f80*/  BRA `(.L_x_734) ;  /* 0x0000000c007c7947 */ /* 0x000fea0003800000 */
.L_x_732:
[----:B------:R-:W-:-:S06]  /*9f90*/  IMAD.U32 R5, R22, 0x10000, RZ ;  /* 0x0001000016057824 */ /* 0x000fcc00078e00ff */
[----:B------:R-:W0:Y:S02]  /*9fa0*/  F2I.S64.TRUNC R4, R5 ;  /* 0x0000000500047311 */ /* 0x000e24000020d900 */
[----:B0-----:R0:W-:Y:S01]  /*9fb0*/  STG.E.U8 desc[UR36][R8.64], R4 ;  /* 0x0000000408007986 */ /* 0x0011e2000c101124 */
[----:B------:R-:W-:Y:S05]  /*9fc0*/  BRA `(.L_x_734) ;  /* 0x0000000c006c7947 */ /* 0x000fea0003800000 */
.L_x_731:
[----:B------:R-:W-:-:S13]  /*9fd0*/  ISETP.NE.AND P0, PT, R0, 0x2, PT ;  /* 0x000000020000780c */ /* 0x000fda0003f05270 */
[----:B------:R-:W-:Y:S05]  /*9fe0*/  @!P0 BRA `(.L_x_735) ;  /* 0x0000000000308947 */ /* 0x000fea0003800000 */
[----:B------:R-:W-:-:S13]  /*9ff0*/  ISETP.NE.AND P0, PT, R0, 0x3, PT ;  /* 0x000000030000780c */ /* 0x000fda0003f05270 */
[----:B------:R-:W-:Y:S05]  /*a000*/  @!P0 BRA `(.L_x_736) ;  /* 0x0000000000188947 */ /* 0x000fea0003800000 */
[----:B------:R-:W-:-:S13]  /*a010*/  ISETP.NE.AND P0, PT, R0, 0x4, PT ;  /* 0x000000040000780c */ /* 0x000fda0003f05270 */
[----:B------:R-:W-:Y:S05]  /*a020*/  @P0 BRA `(.L_x_733) ;  /* 0x0000000800780947 */ /* 0x000fea0003800000 */
[----:B------:R-:W-:-:S06]  /*a030*/  IMAD.U32 R4, R22, 0x10000, RZ ;  /* 0x0001000016047824 */ /* 0x000fcc00078e00ff */
[----:B------:R-:W0:Y:S02]  /*a040*/  F2I.S64.TRUNC R4, R4 ;  /* 0x0000000400047311 */ /* 0x000e24000020d900 */
[----:B0-----:R0:W-:Y:S01]  /*a050*/  STG.E.64 desc[UR36][R8.64], R4 ;  /* 0x0000000408007986 */ /* 0x0011e2000c101b24 */
[----:B------:R-:W-:Y:S05]  /*a060*/  BRA `(.L_x_734) ;  /* 0x0000000c00447947 */ /* 0x000fea0003800000 */
.L_x_736:
[----:B------:R-:W-:-:S04]  /*a070*/  IMAD.U32 R22, R22, 0x10000, RZ ;  /* 0x0001000016167824 */ /* 0x000fc800078e00ff */
[----:B------:R-:W0:Y:S02]  /*a080*/  F2I.FTZ.TRUNC.NTZ R3, R22 ;  /* 0x0000001600037305 */ /* 0x000e24000021f100 */
[----:B0-----:R0:W-:Y:S01]  /*a090*/  STG.E desc[UR36][R8.64], R3 ;  /* 0x0000000308007986 */ /* 0x0011e2000c101924 */
[----:B------:R-:W-:Y:S05]  /*a0a0*/  BRA `(.L_x_734) ;  /* 0x0000000c00347947 */ /* 0x000fea0003800000 */
.L_x_735:
[----:B------:R-:W-:-:S04]  /*a0b0*/  IMAD.U32 R22, R22, 0x10000, RZ ;  /* 0x0001000016167824 */ /* 0x000fc800078e00ff */
[----:B------:R-:W0:Y:S02]  /*a0c0*/  F2I.FTZ.TRUNC.NTZ R3, R22 ;  /* 0x0000001600037305 */ /* 0x000e24000021f100 */
[----:B0-----:R0:W-:Y:S01]  /*a0d0*/  STG.E.U16 desc[UR36][R8.64], R3 ;  /* 0x0000000308007986 */ /* 0x0011e2000c101524 */
[----:B------:R-:W-:Y:S05]  /*a0e0*/  BRA `(.L_x_734) ;  /* 0x0000000c00247947 */ /* 0x000fea0003800000 */
.L_x_730:
[----:B------:R-:W-:-:S13]  /*a0f0*/  ISETP.GT.AND P0, PT, R0, 0x6, PT ;  /* 0x000000060000780c */ /* 0x000fda0003f04270 */
[----:B------:R-:W-:Y:S05]  /*a100*/  @P0 BRA `(.L_x_737) ;  /* 0x00000000002c0947 */ /* 0x000fea0003800000 */
[----:B------:R-:W-:-:S13]  /*a110*/  ISETP.NE.AND P0, PT, R0, 0x5, PT ;  /* 0x000000050000780c */ /* 0x000fda0003f05270 */
[----:B------:R-:W-:Y:S05]  /*a120*/  @!P0 BRA `(.L_x_738) ;  /* 0x0000000000148947 */ /* 0x000fea0003800000 */
[----:B------:R-:W-:-:S13]  /*a130*/  ISETP.NE.AND P0, PT, R0, 0x6, PT ;  /* 0x000000060000780c */ /* 0x000fda0003f05270 */
[----:B------:R-:W-:Y:S05]  /*a140*/  @P0 BRA `(.L_x_733) ;  /* 0x0000000800300947 */ /* 0x000fea0003800000 */
[----:B------:R-:W-:-:S05]  /*a150*/  IMAD.U32 R3, R22, 0x10000, RZ ;  /* 0x0001000016037824 */ /* 0x000fca00078e00ff */
[----:B------:R1:W-:Y:S01]  /*a160*/  STG.E desc[UR36][R8.64], R3 ;  /* 0x0000000308007986 */ /* 0x0003e2000c101924 */
[----:B------:R-:W-:Y:S05]  /*a170*/  BRA `(.L_x_734) ;  /* 0x0000000c00007947 */ /* 0x000fea0003800000 */
.L_x_738:
[----:B------:R-:W-:-:S05]  /*a180*/  IMAD.U32 R0, R22, 0x10000, RZ ;  /* 0x0001000016007824 */ /* 0x000fca00078e00ff */
[----:B------:R-:W-:-:S05]  /*a190*/  F2FP.F16.F32.PACK_AB R0, RZ, R0 ;  /* 0x00000000ff00723e */ /* 0x000fca00000000ff */
[----:B------:R0:W-:Y:S01]  /*a1a0*/  STG.E.U16 desc[UR36][R8.64], R0 ;  /* 0x0000000008007986 */ /* 0x0001e2000c101524 */
[----:B------:R-:W-:Y:S05]  /*a1b0*/  BRA `(.L_x_734) ;  /* 0x0000000800f07947 */ /* 0x000fea0003800000 */
.L_x_737:
[----:B------:R-:W-:-:S13]  /*a1c0*/  ISETP.NE.AND P0, PT, R0, 0x7, PT ;  /* 0x000000070000780c */ /* 0x000fda0003f05270 */
[----:B------:R-:W-:Y:S05]  /*a1d0*/  @!P0 BRA `(.L_x_739) ;  /* 0x0000000000348947 */ /* 0x000fea0003800000 */
[----:B------:R-:W-:-:S13]  /*a1e0*/  ISETP.NE.AND P0, PT, R0, 0x8, PT ;  /* 0x000000080000780c */ /* 0x000fda0003f05270 */
[----:B------:R-:W-:Y:S05]  /*a1f0*/  @!P0 BRA `(.L_x_740) ;  /* 0x0000000000188947 */ /* 0x000fea0003800000 */
[----:B------:R-:W-:-:S13]  /*a200*/  ISETP.NE.AND P0, PT, R0, 0x9, PT ;  /* 0x000000090000780c */ /* 0x000fda0003f05270 */
[----:B------:R-:W-:Y:S05]  /*a210*/  @P0 BRA `(.L_x_733) ;  /* 0x0000000400fc0947 */ /* 0x000fea0003800000 */
[----:B------:R-:W-:Y:S02]  /*a220*/  IMAD.U32 R22, R22, 0x10000, RZ ;  /* 0x0001000016167824 */ /* 0x000fe400078e00ff */
[----:B------:R-:W-:-:S05]  /*a230*/  IMAD.MOV.U32 R23, RZ, RZ, RZ ;  /* 0x000000ffff177224 */ /* 0x000fca00078e00ff */
[----:B------:R3:W-:Y:S01]  /*a240*/  STG.E.64 desc[UR36][R8.64], R22 ;  /* 0x0000001608007986 */ /* 0x0007e2000c101b24 */
[----:B------:R-:W-:Y:S05]  /*a250*/  BRA `(.L_x_734) ;  /* 0x0000000800c87947 */ /* 0x000fea0003800000 */
.L_x_740:
[----:B------:R-:W-:-:S05]  /*a260*/  IMAD.U32 R22, R22, 0x10000, RZ ;  /* 0x0001000016167824 */ /* 0x000fca00078e00ff */
[----:B------:R-:W-:-:S04]  /*a270*/  F2FP.F16.F32.PACK_AB R3, RZ, R22 ;  /* 0x00000016ff03723e */ /* 0x000fc800000000ff */
[----:B------:R-:W-:-:S05]  /*a280*/  PRMT R3, R3, 0x5410, RZ ;  /* 0x0000541003037816 */ /* 0x000fca00000000ff */
[----:B------:R2:W-:Y:S01]  /*a290*/  STG.E desc[UR36][R8.64], R3 ;  /* 0x0000000308007986 */ /* 0x0005e2000c101924 */
[----:B------:R-:W-:Y:S05]  /*a2a0*/  BRA `(.L_x_734) ;  /* 0x0000000800b47947 */ /* 0x000fea0003800000 */
.L_x_739:
[----:B------:R-:W-:-:S04]  /*a2b0*/  IMAD.U32 R4, R22, 0x10000, RZ ;  /* 0x0001000016047824 */ /* 0x000fc800078e00ff */
[----:B------:R-:W-:-:S06]  /*a2c0*/  FMUL.FTZ R4, R4, 1 ;  /* 0x3f80000004047820 */ /* 0x000fcc0000410000 */
[----:B------:R-:W0:Y:S02]  /*a2d0*/  F2F.F64.F32 R4, R4 ;  /* 0x0000000400047310 */ /* 0x000e240000201800 */
[----:B0-----:R0:W-:Y:S01]  /*a2e0*/  STG.E.64 desc[UR36][R8.64], R4 ;  /* 0x0000000408007986 */ /* 0x0011e2000c101b24 */
[----:B------:R-:W-:Y:S05]  /*a2f0*/  BRA `(.L_x_734) ;  /* 0x0000000800a07947 */ /* 0x000fea0003800000 */
.L_x_729:
[----:B------:R-:W-:-:S13]  /*a300*/  ISETP.GT.AND P0, PT, R0, 0x18, PT ;  /* 0x000000180000780c */ /* 0x000fda0003f04270 */
[----:B------:R-:W-:Y:S05]  /*a310*/  @!P0 BRA `(.L_x_741) ;  /* 0x0000000400608947 */ /* 0x000fea0003800000 */
        /* <DEDUP_REMOVED lines=8> */
[----:B------:R-:W-:-:S06]  /*a3a0*/  IMAD.U32 R3, R22, 0x10000, RZ ;  /* 0x0001000016037824 */ /* 0x000fcc00078e00ff */
[----:B------:R-:W0:Y:S02]  /*a3b0*/  F2I.FTZ.U32.TRUNC.NTZ R3, R3 ;  /* 0x0000000300037305 */ /* 0x000e24000021f000 */
[----:B0-----:R0:W-:Y:S01]  /*a3c0*/  STG.E.U16 desc[UR36][R8.64], R3 ;  /* 0x0000000308007986 */ /* 0x0011e2000c101524 */
[----:B------:R-:W-:Y:S05]  /*a3d0*/  BRA `(.L_x_734) ;  /* 0x0000000800687947 */ /* 0x000fea0003800000 */
.L_x_744:
[----:B------:R-:W-:Y:S01]  /*a3e0*/  IMAD.U32 R5, R22, 0x10000, RZ ;  /* 0x0001000016057824 */ /* 0x000fe200078e00ff */
        /* <DEDUP_REMOVED lines=16> */
.L_x_747:
[----:B------:R-:W-:-:S04]  /*a4f0*/  SHF.R.U32.HI R3, RZ, 0x18, R5 ;  /* 0x00000018ff037819 */ /* 0x000fc80000011605 */
[----:B------:R-:W-:-:S04]  /*a500*/  LOP3.LUT R0, R0, 0x80, R3, 0xf8, !PT ;  /* 0x0000008000007812 */ /* 0x000fc800078ef803 */
[----:B------:R-:W-:-:S07]  /*a510*/  PRMT R4, R0, 0x7610, R4 ;  /* 0x0000761000047816 */ /* 0x000fce0000000004 */
.L_x_746:
[----:B------:R-:W-:Y:S05]  /*a520*/  BSYNC.RECONVERGENT B0 ;  /* 0x0000000000007941 */ /* 0x000fea0003800200 */
.L_x_745:
[----:B------:R0:W-:Y:S01]  /*a530*/  STG.E.U8 desc[UR36][R8.64], R4 ;  /* 0x0000000408007986 */ /* 0x0001e2000c101124 */
[----:B------:R-:W-:Y:S05]  /*a540*/  BRA `(.L_x_734) ;  /* 0x00000008000c7947 */ /* 0x000fea0003800000 */
.L_x_743:
        /* <DEDUP_REMOVED lines=17> */
.L_x_750:
[----:B------:R-:W-:-:S04]  /*a660*/  SHF.R.U32.HI R3, RZ, 0x18, R5 ;  /* 0x00000018ff037819 */ /* 0x000fc80000011605 */
[----:B------:R-:W-:-:S04]  /*a670*/  LOP3.LUT R0, R0, 0x80, R3, 0xf8, !PT ;  /* 0x0000008000007812 */ /* 0x000fc800078ef803 */
[----:B------:R-:W-:-:S07]  /*a680*/  PRMT R4, R0, 0x7610, R4 ;  /* 0x0000761000047816 */ /* 0x000fce0000000004 */
.L_x_749:
[----:B------:R-:W-:Y:S05]  /*a690*/  BSYNC.RECONVERGENT B0 ;  /* 0x0000000000007941 */ /* 0x000fea0003800200 */
.L_x_748:
[----:B------:R0:W-:Y:S01]  /*a6a0*/  STG.E.U8 desc[UR36][R8.64], R4 ;  /* 0x0000000408007986 */ /* 0x0001e2000c101124 */
[----:B------:R-:W-:Y:S05]  /*a6b0*/  BRA `(.L_x_734) ;  /* 0x0000000400b07947 */ /* 0x000fea0003800000 */
.L_x_742:
[----:B------:R-:W-:-:S13]  /*a6c0*/  ISETP.NE.AND P0, PT, R0, 0x1c, PT ;  /* 0x0000001c0000780c */ /* 0x000fda0003f05270 */
[----:B------:R-:W-:Y:S05]  /*a6d0*/  @!P0 BRA `(.L_x_751) ;  /* 0x0000000000608947 */ /* 0x000fea0003800000 */
[----:B------:R-:W-:-:S13]  /*a6e0*/  ISETP.NE.AND P0, PT, R0, 0x1d, PT ;  /* 0x0000001d0000780c */ /* 0x000fda0003f05270 */
[----:B------:R-:W-:Y:S05]  /*a6f0*/  @!P0 BRA `(.L_x_752) ;  /* 0x0000000000488947 */ /* 0x000fea0003800000 */
[----:B------:R-:W-:-:S13]  /*a700*/  ISETP.NE.AND P0, PT, R0, 0x2c, PT ;  /* 0x0000002c0000780c */ /* 0x000fda0003f05270 */
[----:B------:R-:W-:Y:S05]  /*a710*/  @P0 BRA `(.L_x_733) ;  /* 0x0000000000bc0947 */ /* 0x000fea0003800000 */
[----:B------:R-:W-:-:S05]  /*a720*/  IMAD.U32 R22, R22, 0x10000, RZ ;  /* 0x0001000016167824 */ /* 0x000fca00078e00ff */
        /* <DEDUP_REMOVED lines=15> */
.L_x_752:
[----:B------:R-:W-:-:S06]  /*a820*/  IMAD.U32 R4, R22, 0x10000, RZ ;  /* 0x0001000016047824 */ /* 0x000fcc00078e00ff */
[----:B------:R-:W0:Y:S02]  /*a830*/  F2I.U64.TRUNC R4, R4 ;  /* 0x0000000400047311 */ /* 0x000e24000020d800 */
[----:B0-----:R0:W-:Y:S01]  /*a840*/  STG.E.64 desc[UR36][R8.64], R4 ;  /* 0x0000000408007986 */ /* 0x0011e2000c101b24 */
[----:B------:R-:W-:Y:S05]  /*a850*/  BRA `(.L_x_734) ;  /* 0x0000000400487947 */ /* 0x000fea0003800000 */
.L_x_751:
[----:B------:R-:W-:-:S04]  /*a860*/  IMAD.U32 R22, R22, 0x10000, RZ ;  /* 0x0001000016167824 */ /* 0x000fc800078e00ff */
[----:B------:R-:W0:Y:S02]  /*a870*/  F2I.FTZ.U32.TRUNC.NTZ R3, R22 ;  /* 0x0000001600037305 */ /* 0x000e24000021f000 */
[----:B0-----:R0:W-:Y:S01]  /*a880*/  STG.E desc[UR36][R8.64], R3 ;  /* 0x0000000308007986 */ /* 0x0011e2000c101924 */
[----:B------:R-:W-:Y:S05]  /*a890*/  BRA `(.L_x_734) ;  /* 0x0000000400387947 */ /* 0x000fea0003800000 */
.L_x_741:
[----:B------:R-:W-:-:S13]  /*a8a0*/  ISETP.GT.AND P0, PT, R0, 0xe, PT ;  /* 0x0000000e0000780c */ /* 0x000fda0003f04270 */
[----:B------:R-:W-:Y:S05]  /*a8b0*/  @P0 BRA `(.L_x_753) ;  /* 0x00000000003c0947 */ /* 0x000fea0003800000 */
[----:B------:R-:W-:-:S13]  /*a8c0*/  ISETP.NE.AND P0, PT, R0, 0xa, PT ;  /* 0x0000000a0000780c */ /* 0x000fda0003f05270 */
[----:B------:R-:W-:Y:S05]  /*a8d0*/  @!P0 BRA `(.L_x_754) ;  /* 0x00000000001c8947 */ /* 0x000fea0003800000 */
[----:B------:R-:W-:-:S13]  /*a8e0*/  ISETP.NE.AND P0, PT, R0, 0xb, PT ;  /* 0x0000000b0000780c */ /* 0x000fda0003f05270 */
[----:B------:R-:W-:Y:S05]  /*a8f0*/  @P0 BRA `(.L_x_733) ;  /* 0x0000000000440947 */ /* 0x000fea0003800000 */
[----:B------:R-:W-:-:S05]  /*a900*/  IMAD.U32 R22, R22, 0x10000, RZ ;  /* 0x0001000016167824 */ /* 0x000fca00078e00ff */
[----:B------:R-:W-:-:S04]  /*a910*/  FSETP.NEU.FTZ.AND P0, PT, R22, RZ, PT ;  /* 0x000000ff1600720b */ /* 0x000fc80003f1d000 */
[----:B------:R-:W-:-:S05]  /*a920*/  SEL R3, RZ, 0x1, !P0 ;  /* 0x00000001ff037807 */ /* 0x000fca0004000000 */
[----:B------:R0:W-:Y:S01]  /*a930*/  STG.E.U8 desc[UR36][R8.64], R3 ;  /* 0x0000000308007986 */ /* 0x0001e2000c101124 */
[----:B------:R-:W-:Y:S05]  /*a940*/  BRA `(.L_x_734) ;  /* 0x00000004000c7947 */ /* 0x000fea0003800000 */
.L_x_754:
[----:B------:R-:W-:Y:S01]  /*a950*/  IMAD.U32 R22, R22, 0x10000, RZ ;  /* 0x0001000016167824 */ /* 0x000fe200078e00ff */
[----:B------:R-:W-:-:S03]  /*a960*/  CS2R R6, SRZ ;  /* 0x0000000000067805 */ /* 0x000fc6000001ff00 */
[----:B------:R-:W-:-:S06]  /*a970*/  FMUL.FTZ R4, R22, 1 ;  /* 0x3f80000016047820 */ /* 0x000fcc0000410000 */
[----:B------:R-:W0:Y:S02]  /*a980*/  F2F.F64.F32 R4, R4 ;  /* 0x0000000400047310 */ /* 0x000e240000201800 */
[----:B0-----:R0:W-:Y:S01]  /*a990*/  STG.E.128 desc[UR36][R8.64], R4 ;  /* 0x0000000408007986 */ /* 0x0011e2000c101d24 */
[----:B------:R-:W-:Y:S05]  /*a9a0*/  BRA `(.L_x_734) ;  /* 0x0000000000f47947 */ /* 0x000fea0003800000 */
.L_x_753:
[----:B------:R-:W-:-:S13]  /*a9b0*/  ISETP.NE.AND P0, PT, R0, 0xf, PT ;  /* 0x0000000f0000780c */ /* 0x000fda0003f05270 */
[----:B------:R-:W-:Y:S05]  /*a9c0*/  @!P0 BRA `(.L_x_755) ;  /* 0x0000000000e88947 */ /* 0x000fea0003800000 */
[----:B------:R-:W-:-:S13]  /*a9d0*/  ISETP.NE.AND P0, PT, R0, 0x17, PT ;  /* 0x000000170000780c */ /* 0x000fda0003f05270 */
[----:B------:R-:W-:Y:S05]  /*a9e0*/  @!P0 BRA `(.L_x_756) ;  /* 0x0000000000908947 */ /* 0x000fea0003800000 */
[----:B------:R-:W-:-:S13]  /*a9f0*/  ISETP.NE.AND P0, PT, R0, 0x18, PT ;  /* 0x000000180000780c */ /* 0x000fda0003f05270 */
[----:B------:R-:W-:Y:S05]  /*aa00*/  @!P0 BRA `(.L_x_757) ;  /* 0x0000000000448947 */ /* 0x000fea0003800000 */
.L_x_733:
        /* <DEDUP_REMOVED lines=16> */
.L_x_758:
[----:B------:R-:W-:Y:S05]  /*ab10*/  BRA `(.L_x_734) ;  /* 0x0000000000987947 */ /* 0x000fea0003800000 */
.L_x_757:
[----:B------:R-:W-:Y:S01]  /*ab20*/  IMAD.U32 R5, R22, 0x10000, RZ ;  /* 0x0001000016057824 */ /* 0x000fe200078e00ff */
        /* <DEDUP_REMOVED lines=12> */
.L_x_760:
[----:B------:R-:W-:Y:S05]  /*abf0*/  BSYNC.RECONVERGENT B0 ;  /* 0x0000000000007941 */ /* 0x000fea0003800200 */
.L_x_759:
[----:B------:R-:W-:-:S05]  /*ac00*/  LOP3.LUT R3, R0, 0x80, R3, 0xf8, !PT ;  /* 0x0000008000037812 */ /* 0x000fca00078ef803 */
[----:B------:R0:W-:Y:S01]  /*ac10*/  STG.E.U8 desc[UR36][R8.64], R3 ;  /* 0x0000000308007986 */ /* 0x0001e2000c101124 */
[----:B------:R-:W-:Y:S05]  /*ac20*/  BRA `(.L_x_734) ;  /* 0x0000000000547947 */ /* 0x000fea0003800000 */
.L_x_756:
[----:B------:R-:W-:Y:S01]  /*ac30*/  IMAD.U32 R3, R22, 0x10000, RZ ;  /* 0x0001000016037824 */ /* 0x000fe200078e00ff */
        /* <DEDUP_REMOVED lines=11> */
.L_x_762:
[----:B------:R-:W-:Y:S01]  /*acf0*/  IMAD.MOV.U32 R0, RZ, RZ, 0x7f ;  /* 0x0000007fff007424 */ /* 0x000fe200078e00ff */
[----:B------:R-:W-:-:S04]  /*ad00*/  ISETP.GT.U32.AND P0, PT, R4, 0x7f800000, PT ;  /* 0x7f8000000400780c */ /* 0x000fc80003f04070 */
[----:B------:R-:W-:-:S09]  /*ad10*/  SEL R0, R0, 0x7c, P0 ;  /* 0x0000007c00007807 */ /* 0x000fd20000000000 */
.L_x_763:
[----:B------:R-:W-:Y:S05]  /*ad20*/  BSYNC.RECONVERGENT B0 ;  /* 0x0000000000007941 */ /* 0x000fea0003800200 */
.L_x_761:
[----:B------:R-:W-:-:S04]  /*ad30*/  SHF.R.U32.HI R3, RZ, 0x18, R3 ;  /* 0x00000018ff037819 */ /* 0x000fc80000011603 */
[----:B------:R-:W-:-:S05]  /*ad40*/  LOP3.LUT R3, R0, 0x80, R3, 0xf8, !PT ;  /* 0x0000008000037812 */ /* 0x000fca00078ef803 */
[----:B------:R0:W-:Y:S01]  /*ad50*/  STG.E.U8 desc[UR36][R8.64], R3 ;  /* 0x0000000308007986 */ /* 0x0001e2000c101124 */
[----:B------:R-:W-:Y:S05]  /*ad60*/  BRA `(.L_x_734) ;  /* 0x0000000000047947 */ /* 0x000fea0003800000 */
.L_x_755:
[----:B------:R0:W-:Y:S02]  /*ad70*/  STG.E.U16 desc[UR36][R8.64], R22 ;  /* 0x0000001608007986 */ /* 0x0001e4000c101524 */
.L_x_734:
[----:B------:R-:W-:-:S05]  /*ad80*/  VIADD R25, R25, 0x80 ;  /* 0x0000008019197836 */ /* 0x000fca0000000000 */
[----:B------:R-:W-:-:S13]  /*ad90*/  ISETP.GE.AND P0, PT, R25, R16, PT ;  /* 0x000000101900720c */ /* 0x000fda0003f06270 */
[----:B------:R-:W-:Y:S05]  /*ada0*/  @P0 BRA `(.L_x_728) ;  /* 0x0000000c00d80947 */ /* 0x000fea0003800000 */
[----:B------:R-:W5:Y:S01]  /*adb0*/  LDCU UR4, c[0x0][0x3cc] ;  /* 0x00007980ff0477ac */ /* 0x000f620008000800 */
[----:B0123--:R-:W0:Y:S01]  /*adc0*/  LDC.64 R8, c[0x0][0x3a0] ;  /* 0x0000e800ff087b82 */ /* 0x00fe220000000a00 */
[----:B------:R-:W-:Y:S01]  /*add0*/  IMAD R0, R2, 0x200, R25 ;  /* 0x0000020002007824 */ /* 0x000fe200078e0219 */
[----:B------:R-:W-:-:S03]  /*ade0*/  PRMT R4, R17, 0x9910, RZ ;  /* 0x0000991011047816 */ /* 0x000fc600000000ff */
        /* <DEDUP_REMOVED lines=14> */
[----:B----4-:R-:W-:-:S04]  /*aed0*/  IMAD.U32 R18, R18, 0x10000, RZ ;  /* 0x0001000012127824 */ /* 0x010fc800078e00ff */
[----:B------:R-:W0:Y:S02]  /*aee0*/  F2I.FTZ.TRUNC.NTZ R3, R18 ;  /* 0x0000001200037305 */ /* 0x000e24000021f100 */
[----:B0-----:R3:W-:Y:S01]  /*aef0*/  STG.E.U8 desc[UR36][R8.64], R3 ;  /* 0x0000000308007986 */ /* 0x0017e2000c101124 */
[----:B------:R-:W-:Y:S05]  /*af00*/  BRA `(.L_x_769) ;  /* 0x0000000c007c7947 */ /* 0x000fea0003800000 */
.L_x_767:
[----:B----4-:R-:W-:-:S06]  /*af10*/  IMAD.U32 R5, R18, 0x10000, RZ ;  /* 0x0001000012057824 */ /* 0x010fcc00078e00ff */
[----:B------:R-:W0:Y:S02]  /*af20*/  F2I.S64.TRUNC R4, R5 ;  /* 0x0000000500047311 */ /* 0x000e24000020d900 */
[----:B0-----:R4:W-:Y:S01]  /*af30*/  STG.E.U8 desc[UR36][R8.64], R4 ;  /* 0x0000000408007986 */ /* 0x0019e2000c101124 */
[----:B------:R-:W-:Y:S05]  /*af40*/  BRA `(.L_x_769) ;  /* 0x0000000c006c7947 */ /* 0x000fea0003800000 */
.L_x_766:
[----:B------:R-:W-:-:S13]  /*af50*/  ISETP.NE.AND P0, PT, R0, 0x2, PT ;  /* 0x000000020000780c */ /* 0x000fda0003f05270 */
[----:B------:R-:W-:Y:S05]  /*af60*/  @!P0 BRA `(.L_x_770) ;  /* 0x0000000000308947 */ /* 0x000fea0003800000 */
[----:B------:R-:W-:-:S13]  /*af70*/  ISETP.NE.AND P0, PT, R0, 0x3, PT ;  /* 0x000000030000780c */ /* 0x000fda0003f05270 */
[----:B------:R-:W-:Y:S05]  /*af80*/  @!P0 BRA `(.L_x_771) ;  /* 0x0000000000188947 */ /* 0x000fea0003800000 */
[----:B------:R-:W-:-:S13]  /*af90*/  ISETP.NE.AND P0, PT, R0, 0x4, PT ;  /* 0x000000040000780c */ /* 0x000fda0003f05270 */
[----:B------:R-:W-:Y:S05]  /*afa0*/  @P0 BRA `(.L_x_768) ;  /* 0x0000000800780947 */ /* 0x000fea0003800000 */
[----:B----4-:R-:W-:-:S06]  /*afb0*/  IMAD.U32 R4, R18, 0x10000, RZ ;  /* 0x0001000012047824 */ /* 0x010fcc00078e00ff */
[----:B------:R-:W0:Y:S02]  /*afc0*/  F2I.S64.TRUNC R4, R4 ;  /* 0x0000000400047311 */ /* 0x000e24000020d900 */
[----:B0-----:R1:W-:Y:S01]  /*afd0*/  STG.E.64 desc[UR36][R8.64], R4 ;  /* 0x0000000408007986 */ /* 0x0013e2000c101b24 */
[----:B------:R-:W-:Y:S05]  /*afe0*/  BRA `(.L_x_769) ;  /* 0x0000000c00447947 */ /* 0x000fea0003800000 */
.L_x_771:
[----:B----4-:R-:W-:-:S04]  /*aff0*/  IMAD.U32 R18, R18, 0x10000, RZ ;  /* 0x0001000012127824 */ /* 0x010fc800078e00ff */
[----:B------:R-:W0:Y:S02]  /*b000*/  F2I.FTZ.TRUNC.NTZ R3, R18 ;  /* 0x0000001200037305 */ /* 0x000e24000021f100 */
[----:B0-----:R2:W-:Y:S01]  /*b010*/  STG.E desc[UR36][R8.64], R3 ;  /* 0x0000000308007986 */ /* 0x0015e2000c101924 */
[----:B------:R-:W-:Y:S05]  /*b020*/  BRA `(.L_x_769) ;  /* 0x0000000c00347947 */ /* 0x000fea0003800000 */
.L_x_770:
[----:B----4-:R-:W-:-:S04]  /*b030*/  IMAD.U32 R18, R18, 0x10000, RZ ;  /* 0x0001000012127824 */ /* 0x010fc800078e00ff */
[----:B------:R-:W0:Y:S02]  /*b040*/  F2I.FTZ.TRUNC.NTZ R3, R18 ;  /* 0x0000001200037305 */ /* 0x000e24000021f100 */
[----:B0-----:R0:W-:Y:S01]  /*b050*/  STG.E.U16 desc[UR36][R8.64], R3 ;  /* 0x0000000308007986 */ /* 0x0011e2000c101524 */
[----:B------:R-:W-:Y:S05]  /*b060*/  BRA `(.L_x_769) ;  /* 0x0000000c00247947 */ /* 0x000fea0003800000 */
.L_x_765:
[----:B------:R-:W-:-:S13]  /*b070*/  ISETP.GT.AND P0, PT, R0, 0x6, PT ;  /* 0x000000060000780c */ /* 0x000fda0003f04270 */
[----:B------:R-:W-:Y:S05]  /*b080*/  @P0 BRA `(.L_x_772) ;  /* 0x00000000002c0947 */ /* 0x000fea0003800000 */
[----:B------:R-:W-:-:S13]  /*b090*/  ISETP.NE.AND P0, PT, R0, 0x5, PT ;  /* 0x000000050000780c */ /* 0x000fda0003f05270 */
[----:B------:R-:W-:Y:S05]  /*b0a0*/  @!P0 BRA `(.L_x_773) ;  /* 0x0000000000148947 */ /* 0x000fea0003800000 */
[----:B------:R-:W-:-:S13]  /*b0b0*/  ISETP.NE.AND P0, PT, R0, 0x6, PT ;  /* 0x000000060000780c */ /* 0x000fda0003f05270 */
[----:B------:R-:W-:Y:S05]  /*b0c0*/  @P0 BRA `(.L_x_768) ;  /* 0x0000000800300947 */ /* 0x000fea0003800000 */
[----:B----4-:R-:W-:-:S05]  /*b0d0*/  IMAD.U32 R3, R18, 0x10000, RZ ;  /* 0x0001000012037824 */ /* 0x010fca00078e00ff */
[----:B------:R0:W-:Y:S01]  /*b0e0*/  STG.E desc[UR36][R8.64], R3 ;  /* 0x0000000308007986 */ /* 0x0001e2000c101924 */
[----:B------:R-:W-:Y:S05]  /*b0f0*/  BRA `(.L_x_769) ;  /* 0x0000000c00007947 */ /* 0x000fea0003800000 */
.L_x_773:
[----:B----4-:R-:W-:-:S05]  /*b100*/  IMAD.U32 R0, R18, 0x10000, RZ ;  /* 0x0001000012007824 */ /* 0x010fca00078e00ff */
[----:B------:R-:W-:-:S05]  /*b110*/  F2FP.F16.F32.PACK_AB R0, RZ, R0 ;  /* 0x00000000ff00723e */ /* 0x000fca00000000ff */
[----:B------:R0:W-:Y:S01]  /*b120*/  STG.E.U16 desc[UR36][R8.64], R0 ;  /* 0x0000000008007986 */ /* 0x0001e2000c101524 */
[----:B------:R-:W-:Y:S05]  /*b130*/  BRA `(.L_x_769) ;  /* 0x0000000800f07947 */ /* 0x000fea0003800000 */
.L_x_772:
[----:B------:R-:W-:-:S13]  /*b140*/  ISETP.NE.AND P0, PT, R0, 0x7, PT ;  /* 0x000000070000780c */ /* 0x000fda0003f05270 */
[----:B------:R-:W-:Y:S05]  /*b150*/  @!P0 BRA `(.L_x_774) ;  /* 0x0000000000348947 */ /* 0x000fea0003800000 */
[----:B------:R-:W-:-:S13]  /*b160*/  ISETP.NE.AND P0, PT, R0, 0x8, PT ;  /* 0x000000080000780c */ /* 0x000fda0003f05270 */
[----:B------:R-:W-:Y:S05]  /*b170*/  @!P0 BRA `(.L_x_775) ;  /* 0x0000000000188947 */ /* 0x000fea0003800000 */
[----:B------:R-:W-:-:S13]  /*b180*/  ISETP.NE.AND P0, PT, R0, 0x9, PT ;  /* 0x000000090000780c */ /* 0x000fda0003f05270 */
[----:B------:R-:W-:Y:S05]  /*b190*/  @P0 BRA `(.L_x_768) ;  /* 0x0000000400fc0947 */ /* 0x000fea0003800000 */
[----:B----4-:R-:W-:Y:S02]  /*b1a0*/  IMAD.U32 R4, R18, 0x10000, RZ ;  /* 0x0001000012047824 */ /* 0x010fe400078e00ff */
[----:B------:R-:W-:-:S05]  /*b1b0*/  IMAD.MOV.U32 R5, RZ, RZ, RZ ;  /* 0x000000ffff057224 */ /* 0x000fca00078e00ff */
[----:B------:R0:W-:Y:S01]  /*b1c0*/  STG.E.64 desc[UR36][R8.64], R4 ;  /* 0x0000000408007986 */ /* 0x0001e2000c101b24 */
[----:B------:R-:W-:Y:S05]  /*b1d0*/  BRA `(.L_x_769) ;  /* 0x0000000800c87947 */ /* 0x000fea0003800000 */
.L_x_775:
[----:B----4-:R-:W-:-:S05]  /*b1e0*/  IMAD.U32 R18, R18, 0x10000, RZ ;  /* 0x0001000012127824 */ /* 0x010fca00078e00ff */
[----:B------:R-:W-:-:S04]  /*b1f0*/  F2FP.F16.F32.PACK_AB R3, RZ, R18 ;  /* 0x00000012ff03723e */ /* 0x000fc800000000ff */
[----:B------:R-:W-:-:S05]  /*b200*/  PRMT R3, R3, 0x5410, RZ ;  /* 0x0000541003037816 */ /* 0x000fca00000000ff */
[----:B------:R0:W-:Y:S01]  /*b210*/  STG.E desc[UR36][R8.64], R3 ;  /* 0x0000000308007986 */ /* 0x0001e2000c101924 */
[----:B------:R-:W-:Y:S05]  /*b220*/  BRA `(.L_x_769) ;  /* 0x0000000800b47947 */ /* 0x000fea0003800000 */
.L_x_774:
[----:B----4-:R-:W-:-:S04]  /*b230*/  IMAD.U32 R4, R18, 0x10000, RZ ;  /* 0x0001000012047824 */ /* 0x010fc800078e00ff */
[----:B------:R-:W-:-:S06]  /*b240*/  FMUL.FTZ R4, R4, 1 ;  /* 0x3f80000004047820 */ /* 0x000fcc0000410000 */
[----:B------:R-:W0:Y:S02]  /*b250*/  F2F.F64.F32 R4, R4 ;  /* 0x0000000400047310 */ /* 0x000e240000201800 */
[----:B0-----:R0:W-:Y:S01]  /*b260*/  STG.E.64 desc[UR36][R8.64], R4 ;  /* 0x0000000408007986 */ /* 0x0011e2000c101b24 */
[----:B------:R-:W-:Y:S05]  /*b270*/  BRA `(.L_x_769) ;  /* 0x0000000800a07947 */ /* 0x000fea0003800000 */
.L_x_764:
        /* <DEDUP_REMOVED lines=10> */
[----:B----4-:R-:W-:-:S06]  /*b320*/  IMAD.U32 R3, R18, 0x10000, RZ ;  /* 0x0001000012037824 */ /* 0x010fcc00078e00ff */
[----:B------:R-:W0:Y:S02]  /*b330*/  F2I.FTZ.U32.TRUNC.NTZ R3, R3 ;  /* 0x0000000300037305 */ /* 0x000e24000021f000 */
[----:B0-----:R0:W-:Y:S01]  /*b340*/  STG.E.U16 desc[UR36][R8.64], R3 ;  /* 0x0000000308007986 */ /* 0x0011e2000c101524 */
[----:B------:R-:W-:Y:S05]  /*b350*/  BRA `(.L_x_769) ;  /* 0x0000000800687947 */ /* 0x000fea0003800000 */
.L_x_779:
[----:B----4-:R-:W-:Y:S01]  /*b360*/  IMAD.U32 R5, R18, 0x10000, RZ ;  /* 0x0001000012057824 */ /* 0x010fe200078e00ff */
        /* <DEDUP_REMOVED lines=16> */
.L_x_782:
[----:B------:R-:W-:-:S04]  /*b470*/  SHF.R.U32.HI R3, RZ, 0x18, R5 ;  /* 0x00000018ff037819 */ /* 0x000fc80000011605 */
[----:B------:R-:W-:-:S04]  /*b480*/  LOP3.LUT R0, R0, 0x80, R3, 0xf8, !PT ;  /* 0x0000008000007812 */ /* 0x000fc800078ef803 */
[----:B------:R-:W-:-:S07]  /*b490*/  PRMT R4, R0, 0x7610, R4 ;  /* 0x0000761000047816 */ /* 0x000fce0000000004 */
.L_x_781:
[----:B------:R-:W-:Y:S05]  /*b4a0*/  BSYNC.RECONVERGENT B0 ;  /* 0x0000000000007941 */ /* 0x000fea0003800200 */
.L_x_780:
[----:B------:R0:W-:Y:S01]  /*b4b0*/  STG.E.U8 desc[UR36][R8.64], R4 ;  /* 0x0000000408007986 */ /* 0x0001e2000c101124 */
[----:B------:R-:W-:Y:S05]  /*b4c0*/  BRA `(.L_x_769) ;  /* 0x00000008000c7947 */ /* 0x000fea0003800000 */
.L_x_778:
        /* <DEDUP_REMOVED lines=17> */
.L_x_785:
[----:B------:R-:W-:-:S04]  /*b5e0*/  SHF.R.U32.HI R3, RZ, 0x18, R5 ;  /* 0x00000018ff037819 */ /* 0x000fc80000011605 */
[----:B------:R-:W-:-:S04]  /*b5f0*/  LOP3.LUT R0, R0, 0x80, R3, 0xf8, !PT ;  /* 0x0000008000007812 */ /* 0x000fc800078ef803 */
[----:B------:R-:W-:-:S07]  /*b600*/  PRMT R4, R0, 0x7610, R4 ;  /* 0x0000761000047816 */ /* 0x000fce0000000004 */
.L_x_784:
[----:B------:R-:W-:Y:S05]  /*b610*/  BSYNC.RECONVERGENT B0 ;  /* 0x0000000000007941 */ /* 0x000fea0003800200 */
.L_x_783:
[----:B------:R0:W-:Y:S01]  /*b620*/  STG.E.U8 desc[UR36][R8.64], R4 ;  /* 0x0000000408007986 */ /* 0x0001e2000c101124 */
[----:B------:R-:W-:Y:S05]  /*b630*/  BRA `(.L_x_769) ;  /* 0x0000000400b07947 */ /* 0x000fea0003800000 */
.L_x_777:
[----:B------:R-:W-:-:S13]  /*b640*/  ISETP.NE.AND P0, PT, R0, 0x1c, PT ;  /* 0x0000001c0000780c */ /* 0x000fda0003f05270 */
[----:B------:R-:W-:Y:S05]  /*b650*/  @!P0 BRA `(.L_x_786) ;  /* 0x0000000000608947 */ /* 0x000fea0003800000 */
[----:B------:R-:W-:-:S13]  /*b660*/  ISETP.NE.AND P0, PT, R0, 0x1d, PT ;  /* 0x0000001d0000780c */ /* 0x000fda0003f05270 */
[----:B------:R-:W-:Y:S05]  /*b670*/  @!P0 BRA `(.L_x_787) ;  /* 0x0000000000488947 */ /* 0x000fea0003800000 */
[----:B------:R-:W-:-:S13]  /*b680*/  ISETP.NE.AND P0, PT, R0, 0x2c, PT ;  /* 0x0000002c0000780c */ /* 0x000fda0003f05270 */
[----:B------:R-:W-:Y:S05]  /*b690*/  @P0 BRA `(.L_x_768) ;  /* 0x0000000000bc0947 */ /* 0x000fea0003800000 */
[----:B----4-:R-:W-:-:S05]  /*b6a0*/  IMAD.U32 R18, R18, 0x10000, RZ ;  /* 0x0001000012127824 */ /* 0x010fca00078e00ff */
        /* <DEDUP_REMOVED lines=15> */
.L_x_787:
[----:B----4-:R-:W-:-:S06]  /*b7a0*/  IMAD.U32 R4, R18, 0x10000, RZ ;  /* 0x0001000012047824 */ /* 0x010fcc00078e00ff */
[----:B------:R-:W0:Y:S02]  /*b7b0*/  F2I.U64.TRUNC R4, R4 ;  /* 0x0000000400047311 */ /* 0x000e24000020d800 */
[----:B0-----:R0:W-:Y:S01]  /*b7c0*/  STG.E.64 desc[UR36][R8.64], R4 ;  /* 0x0000000408007986 */ /* 0x0011e2000c101b24 */
[----:B------:R-:W-:Y:S05]  /*b7d0*/  BRA `(.L_x_769) ;  /* 0x0000000400487947 */ /* 0x000fea0003800000 */
.L_x_786:
[----:B----4-:R-:W-:-:S04]  /*b7e0*/  IMAD.U32 R18, R18, 0x10000, RZ ;  /* 0x0001000012127824 */ /* 0x010fc800078e00ff */
[----:B------:R-:W0:Y:S02]  /*b7f0*/  F2I.FTZ.U32.TRUNC.NTZ R3, R18 ;  /* 0x0000001200037305 */ /* 0x000e24000021f000 */
[----:B0-----:R0:W-:Y:S01]  /*b800*/  STG.E desc[UR36][R8.64], R3 ;  /* 0x0000000308007986 */ /* 0x0011e2000c101924 */
[----:B------:R-:W-:Y:S05]  /*b810*/  BRA `(.L_x_769) ;  /* 0x0000000400387947 */ /* 0x000fea0003800000 */
.L_x_776:
[----:B------:R-:W-:-:S13]  /*b820*/  ISETP.GT.AND P0, PT, R0, 0xe, PT ;  /* 0x0000000e0000780c */ /* 0x000fda0003f04270 */
[----:B------:R-:W-:Y:S05]  /*b830*/  @P0 BRA `(.L_x_788) ;  /* 0x00000000003c0947 */ /* 0x000fea0003800000 */
[----:B------:R-:W-:-:S13]  /*b840*/  ISETP.NE.AND P0, PT, R0, 0xa, PT ;  /* 0x0000000a0000780c */ /* 0x000fda0003f05270 */
[----:B------:R-:W-:Y:S05]  /*b850*/  @!P0 BRA `(.L_x_789) ;  /* 0x00000000001c8947 */ /* 0x000fea0003800000 */
[----:B------:R-:W-:-:S13]  /*b860*/  ISETP.NE.AND P0, PT, R0, 0xb, PT ;  /* 0x0000000b0000780c */ /* 0x000fda0003f05270 */
[----:B------:R-:W-:Y:S05]  /*b870*/  @P0 BRA `(.L_x_768) ;  /* 0x0000000000440947 */ /* 0x000fea0003800000 */
[----:B----4-:R-:W-:-:S05]  /*b880*/  IMAD.U32 R18, R18, 0x10000, RZ ;  /* 0x0001000012127824 */ /* 0x010fca00078e00ff */
[----:B------:R-:W-:-:S04]  /*b890*/  FSETP.NEU.FTZ.AND P0, PT, R18, RZ, PT ;  /* 0x000000ff1200720b */ /* 0x000fc80003f1d000 */
[----:B------:R-:W-:-:S05]  /*b8a0*/  SEL R3, RZ, 0x1, !P0 ;  /* 0x00000001ff037807 */ /* 0x000fca0004000000 */
[----:B------:R0:W-:Y:S01]  /*b8b0*/  STG.E.U8 desc[UR36][R8.64], R3 ;  /* 0x0000000308007986 */ /* 0x0001e2000c101124 */
[----:B------:R-:W-:Y:S05]  /*b8c0*/  BRA `(.L_x_769) ;  /* 0x00000004000c7947 */ /* 0x000fea0003800000 */
.L_x_789:
[----:B----4-:R-:W-:Y:S01]  /*b8d0*/  IMAD.U32 R18, R18, 0x10000, RZ ;  /* 0x0001000012127824 */ /* 0x010fe200078e00ff */
[----:B------:R-:W-:-:S03]  /*b8e0*/  CS2R R6, SRZ ;  /* 0x0000000000067805 */ /* 0x000fc6000001ff00 */
[----:B------:R-:W-:-:S06]  /*b8f0*/  FMUL.FTZ R4, R18, 1 ;  /* 0x3f80000012047820 */ /* 0x000fcc0000410000 */
[----:B------:R-:W0:Y:S02]  /*b900*/  F2F.F64.F32 R4, R4 ;  /* 0x0000000400047310 */ /* 0x000e240000201800 */
[----:B0-----:R0:W-:Y:S01]  /*b910*/  STG.E.128 desc[UR36][R8.64], R4 ;  /* 0x0000000408007986 */ /* 0x0011e2000c101d24 */
[----:B------:R-:W-:Y:S05]  /*b920*/  BRA `(.L_x_769) ;  /* 0x0000000000f47947 */ /* 0x000fea0003800000 */
.L_x_788:
[----:B------:R-:W-:-:S13]  /*b930*/  ISETP.NE.AND P0, PT, R0, 0xf, PT ;  /* 0x0000000f0000780c */ /* 0x000fda0003f05270 */
[----:B------:R-:W-:Y:S05]  /*b940*/  @!P0 BRA `(.L_x_790) ;  /* 0x0000000000e88947 */ /* 0x000fea0003800000 */
[----:B------:R-:W-:-:S13]  /*b950*/  ISETP.NE.AND P0, PT, R0, 0x17, PT ;  /* 0x000000170000780c */ /* 0x000fda0003f05270 */
[----:B------:R-:W-:Y:S05]  /*b960*/  @!P0 BRA `(.L_x_791) ;  /* 0x0000000000908947 */ /* 0x000fea0003800000 */
[----:B------:R-:W-:-:S13]  /*b970*/  ISETP.NE.AND P0, PT, R0, 0x18, PT ;  /* 0x000000180000780c */ /* 0x000fda0003f05270 */
[----:B------:R-:W-:Y:S05]  /*b980*/  @!P0 BRA `(.L_x_792) ;  /* 0x0000000000448947 */ /* 0x000fea0003800000 */
.L_x_768:
        /* <DEDUP_REMOVED lines=16> */
.L_x_793:
[----:B------:R-:W-:Y:S05]  /*ba90*/  BRA `(.L_x_769) ;  /* 0x0000000000987947 */ /* 0x000fea0003800000 */
.L_x_792:
[----:B----4-:R-:W-:Y:S01]  /*baa0*/  IMAD.U32 R5, R18, 0x10000, RZ ;  /* 0x0001000012057824 */ /* 0x010fe200078e00ff */
        /* <DEDUP_REMOVED lines=12> */
.L_x_795:
[----:B------:R-:W-:Y:S05]  /*bb70*/  BSYNC.RECONVERGENT B0 ;  /* 0x0000000000007941 */ /* 0x000fea0003800200 */
.L_x_794:
[----:B------:R-:W-:-:S05]  /*bb80*/  LOP3.LUT R3, R0, 0x80, R3, 0xf8, !PT ;  /* 0x0000008000037812 */ /* 0x000fca00078ef803 */
[----:B------:R0:W-:Y:S01]  /*bb90*/  STG.E.U8 desc[UR36][R8.64], R3 ;  /* 0x0000000308007986 */ /* 0x0001e2000c101124 */
[----:B------:R-:W-:Y:S05]  /*bba0*/  BRA `(.L_x_769) ;  /* 0x0000000000547947 */ /* 0x000fea0003800000 */
.L_x_791:
[----:B----4-:R-:W-:Y:S01]  /*bbb0*/  IMAD.U32 R3, R18, 0x10000, RZ ;  /* 0x0001000012037824 */ /* 0x010fe200078e00ff */
        /* <DEDUP_REMOVED lines=11> */
.L_x_797:
[----:B------:R-:W-:Y:S01]  /*bc70*/  IMAD.MOV.U32 R0, RZ, RZ, 0x7f ;  /* 0x0000007fff007424 */ /* 0x000fe200078e00ff */
[----:B------:R-:W-:-:S04]  /*bc80*/  ISETP.GT.U32.AND P0, PT, R4, 0x7f800000, PT ;  /* 0x7f8000000400780c */ /* 0x000fc80003f04070 */
[----:B------:R-:W-:-:S09]  /*bc90*/  SEL R0, R0, 0x7c, P0 ;  /* 0x0000007c00007807 */ /* 0x000fd20000000000 */
.L_x_798:
[----:B------:R-:W-:Y:S05]  /*bca0*/  BSYNC.RECONVERGENT B0 ;  /* 0x0000000000007941 */ /* 0x000fea0003800200 */
.L_x_796:
[----:B------:R-:W-:-:S04]  /*bcb0*/  SHF.R.U32.HI R3, RZ, 0x18, R3 ;  /* 0x00000018ff037819 */ /* 0x000fc80000011603 */
[----:B------:R-:W-:-:S05]  /*bcc0*/  LOP3.LUT R3, R0, 0x80, R3, 0xf8, !PT ;  /* 0x0000008000037812 */ /* 0x000fca00078ef803 */
[----:B------:R0:W-:Y:S01]  /*bcd0*/  STG.E.U8 desc[UR36][R8.64], R3 ;  /* 0x0000000308007986 */ /* 0x0001e2000c101124 */
[----:B------:R-:W-:Y:S05]  /*bce0*/  BRA `(.L_x_769) ;  /* 0x0000000000047947 */ /* 0x000fea0003800000 */
.L_x_790:
[----:B----4-:R0:W-:Y:S02]  /*bcf0*/  STG.E.U16 desc[UR36][R8.64], R18 ;  /* 0x0000001208007986 */ /* 0x0101e4000c101524 */
.L_x_769:
[----:B------:R-:W-:-:S07]  /*bd00*/  VIADD R25, R25, 0x80 ;  /* 0x0000008019197836 */ /* 0x000fce0000000000 */
.L_x_728:
[----:B------:R-:W-:Y:S05]  /*bd10*/  BSYNC.RECONVERGENT B6 ;  /* 0x0000000000067941 */ /* 0x000fea0003800200 */
.L_x_727:
[----:B------:R-:W-:-:S13]  /*bd20*/  ISETP.GE.AND P0, PT, R25, R16, PT ;  /* 0x000000101900720c */ /* 0x000fda0003f06270 */
[----:B------:R-:W-:Y:S05]  /*bd30*/  @P0 EXIT ;  /* 0x000000000000094d */ /* 0x000fea0003800000 */
[----:B01--4-:R-:W0:Y:S01]  /*bd40*/  LDC.64 R4, c[0x0][0x3a0] ;  /* 0x0000e800ff047b82 */ /* 0x013e220000000a00 */
[----:B------:R-:W3:Y:S01]  /*bd50*/  LDCU UR4, c[0x0][0x3cc] ;  /* 0x00007980ff0477ac */ /* 0x000ee20008000800 */
[----:B--2---:R-:W-:Y:S01]  /*bd60*/  PRMT R0, R17, 0x9910, RZ ;  /* 0x0000991011007816 */ /* 0x004fe200000000ff */
[----:B------:R-:W-:-:S03]  /*bd70*/  IMAD R2, R2, 0x200, R25 ;  /* 0x0000020002027824 */ /* 0x000fc600078e0219 */
[----:B------:R-:W-:Y:S01]  /*bd80*/  ISETP.GT.AND P1, PT, R0, 0x9, PT ;  /* 0x000000090000780c */ /* 0x000fe20003f24270 */
[----:B---3--:R-:W-:-:S05]  /*bd90*/  IMAD R3, R2, UR4, RZ ;  /* 0x0000000402037c24 */ /* 0x008fca000f8e02ff */
[----:B0-----:R-:W-:-:S05]  /*bda0*/  IADD3 R2, P0, PT, R3, R4, RZ ;  /* 0x0000000403027210 */ /* 0x001fca0007f1e0ff */
[----:B------:R-:W-:Y:S02]  /*bdb0*/  IMAD.X R3, RZ, RZ, R5, P0 ;  /* 0x000000ffff037224 */ /* 0x000fe400000e0605 */
[----:B------:R-:W-:Y:S06]  /*bdc0*/  @P1 BRA `(.L_x_799) ;  /* 0x00000004000c1947 */ /* 0x000fec0003800000 */
        /* <DEDUP_REMOVED lines=8> */
[----:B------:R-:W-:-:S06]  /*be50*/  IMAD.U32 R19, R19, 0x10000, RZ ;  /* 0x0001000013137824 */ /* 0x000fcc00078e00ff */
[----:B------:R-:W0:Y:S02]  /*be60*/  F2I.FTZ.TRUNC.NTZ R19, R19 ;  /* 0x0000001300137305 */ /* 0x000e24000021f100 */
[----:B0-----:R-:W-:Y:S01]  /*be70*/  STG.E.U8 desc[UR36][R2.64], R19 ;  /* 0x0000001302007986 */ /* 0x001fe2000c101124 */
[----:B------:R-:W-:Y:S05]  /*be80*/  EXIT ;  /* 0x000000000000794d */ /* 0x000fea0003800000 */
.L_x_802:
[----:B------:R-:W-:-:S06]  /*be90*/  IMAD.U32 R5, R19, 0x10000, RZ ;  /* 0x0001000013057824 */ /* 0x000fcc00078e00ff */
[----:B------:R-:W0:Y:S02]  /*bea0*/  F2I.S64.TRUNC R4, R5 ;  /* 0x0000000500047311 */ /* 0x000e24000020d900 */
[----:B0-----:R-:W-:Y:S01]  /*beb0*/  STG.E.U8 desc[UR36][R2.64], R4 ;  /* 0x0000000402007986 */ /* 0x001fe2000c101124 */
[----:B------:R-:W-:Y:S05]  /*bec0*/  EXIT ;  /* 0x000000000000794d */ /* 0x000fea0003800000 */
.L_x_801:
        /* <DEDUP_REMOVED lines=8> */
[----:B0-----:R-:W-:Y:S01]  /*bf50*/  STG.E.64 desc[UR36][R2.64], R4 ;  /* 0x0000000402007986 */ /* 0x001fe2000c101b24 */
[----:B------:R-:W-:Y:S05]  /*bf60*/  EXIT ;  /* 0x000000000000794d */ /* 0x000fea0003800000 */
.L_x_805:
[----:B------:R-:W-:-:S06]  /*bf70*/  IMAD.U32 R19, R19, 0x10000, RZ ;  /* 0x0001000013137824 */ /* 0x000fcc00078e00ff */
[----:B------:R-:W0:Y:S02]  /*bf80*/  F2I.FTZ.TRUNC.NTZ R19, R19 ;  /* 0x0000001300137305 */ /* 0x000e24000021f100 */
[----:B0-----:R-:W-:Y:S01]  /*bf90*/  STG.E desc[UR36][R2.64], R19 ;  /* 0x0000001302007986 */ /* 0x001fe2000c101924 */
[----:B------:R-:W-:Y:S05]  /*bfa0*/  EXIT ;  /* 0x000000000000794d */ /* 0x000fea0003800000 */
.L_x_804:
[----:B------:R-:W-:-:S06]  /*bfb0*/  IMAD.U32 R19, R19, 0x10000, RZ ;  /* 0x0001000013137824 */ /* 0x000fcc00078e00ff */
[----:B------:R-:W0:Y:S02]  /*bfc0*/  F2I.FTZ.TRUNC.NTZ R19, R19 ;  /* 0x0000001300137305 */ /* 0x000e24000021f100 */
[----:B0-----:R-:W-:Y:S01]  /*bfd0*/  STG.E.U16 desc[UR36][R2.64], R19 ;  /* 0x0000001302007986 */ /* 0x001fe2000c101524 */
[----:B------:R-:W-:Y:S05]  /*bfe0*/  EXIT ;  /* 0x000000000000794d */ /* 0x000fea0003800000 */
.L_x_800:
[----:B------:R-:W-:-:S13]  /*bff0*/  ISETP.GT.AND P0, PT, R0, 0x6, PT ;  /* 0x000000060000780c */ /* 0x000fda0003f04270 */
[----:B------:R-:W-:Y:S05]  /*c000*/  @P0 BRA `(.L_x_806) ;  /* 0x00000000002c0947 */ /* 0x000fea0003800000 */
[----:B------:R-:W-:-:S13]  /*c010*/  ISETP.NE.AND P0, PT, R0, 0x5, PT ;  /* 0x000000050000780c */ /* 0x000fda0003f05270 */
[----:B------:R-:W-:Y:S05]  /*c020*/  @!P0 BRA `(.L_x_807) ;  /* 0x0000000000148947 */ /* 0x000fea0003800000 */
[----:B------:R-:W-:-:S13]  /*c030*/  ISETP.NE.AND P0, PT, R0, 0x6, PT ;  /* 0x000000060000780c */ /* 0x000fda0003f05270 */
[----:B------:R-:W-:Y:S05]  /*c040*/  @P0 BRA `(.L_x_803) ;  /* 0x0000000800300947 */ /* 0x000fea0003800000 */
[----:B------:R-:W-:-:S05]  /*c050*/  IMAD.U32 R19, R19, 0x10000, RZ ;  /* 0x0001000013137824 */ /* 0x000fca00078e00ff */
[----:B------:R-:W-:Y:S01]  /*c060*/  STG.E desc[UR36][R2.64], R19 ;  /* 0x0000001302007986 */ /* 0x000fe2000c101924 */
[----:B------:R-:W-:Y:S05]  /*c070*/  EXIT ;  /* 0x000000000000794d */ /* 0x000fea0003800000 */
.L_x_807:
[----:B------:R-:W-:-:S05]  /*c080*/  IMAD.U32 R0, R19, 0x10000, RZ ;  /* 0x0001000013007824 */ /* 0x000fca00078e00ff */
[----:B------:R-:W-:-:S05]  /*c090*/  F2FP.F16.F32.PACK_AB R0, RZ, R0 ;  /* 0x00000000ff00723e */ /* 0x000fca00000000ff */
[----:B------:R-:W-:Y:S01]  /*c0a0*/  STG.E.U16 desc[UR36][R2.64], R0 ;  /* 0x0000000002007986 */ /* 0x000fe2000c101524 */
[----:B------:R-:W-:Y:S05]  /*c0b0*/  EXIT ;  /* 0x000000000000794d */ /* 0x000fea0003800000 */
.L_x_806:
        /* <DEDUP_REMOVED lines=8> */
[----:B------:R-:W-:Y:S01]  /*c140*/  STG.E.64 desc[UR36][R2.64], R4 ;  /* 0x0000000402007986 */ /* 0x000fe2000c101b24 */
[----:B------:R-:W-:Y:S05]  /*c150*/  EXIT ;  /* 0x000000000000794d */ /* 0x000fea0003800000 */
.L_x_809:
[----:B------:R-:W-:-:S05]  /*c160*/  IMAD.U32 R19, R19, 0x10000, RZ ;  /* 0x0001000013137824 */ /* 0x000fca00078e00ff */
[----:B------:R-:W-:-:S04]  /*c170*/  F2FP.F16.F32.PACK_AB R5, RZ, R19 ;  /* 0x00000013ff05723e */ /* 0x000fc800000000ff */
[----:B------:R-:W-:-:S05]  /*c180*/  PRMT R5, R5, 0x5410, RZ ;  /* 0x0000541005057816 */ /* 0x000fca00000000ff */
[----:B------:R-:W-:Y:S01]  /*c190*/  STG.E desc[UR36][R2.64], R5 ;  /* 0x0000000502007986 */ /* 0x000fe2000c101924 */
[----:B------:R-:W-:Y:S05]  /*c1a0*/  EXIT ;  /* 0x000000000000794d */ /* 0x000fea0003800000 */
.L_x_808:
[----:B------:R-:W-:-:S04]  /*c1b0*/  IMAD.U32 R4, R19, 0x10000, RZ ;  /* 0x0001000013047824 */ /* 0x000fc800078e00ff */
[----:B------:R-:W-:-:S06]  /*c1c0*/  FMUL.FTZ R4, R4, 1 ;  /* 0x3f80000004047820 */ /* 0x000fcc0000410000 */
[----:B------:R-:W0:Y:S02]  /*c1d0*/  F2F.F64.F32 R4, R4 ;  /* 0x0000000400047310 */ /* 0x000e240000201800 */
[----:B0-----:R-:W-:Y:S01]  /*c1e0*/  STG.E.64 desc[UR36][R2.64], R4 ;  /* 0x0000000402007986 */ /* 0x001fe2000c101b24 */
[----:B------:R-:W-:Y:S05]  /*c1f0*/  EXIT ;  /* 0x000000000000794d */ /* 0x000fea0003800000 */
.L_x_799:
        /* <DEDUP_REMOVED lines=12> */
[----:B0-----:R-:W-:Y:S01]  /*c2c0*/  STG.E.U16 desc[UR36][R2.64], R5 ;  /* 0x0000000502007986 */ /* 0x001fe2000c101524 */
[----:B------:R-:W-:Y:S05]  /*c2d0*/  EXIT ;  /* 0x000000000000794d */ /* 0x000fea0003800000 */
.L_x_813:
        /* <DEDUP_REMOVED lines=18> */
.L_x_816:
[----:B------:R-:W-:-:S04]  /*c400*/  SHF.R.U32.HI R5, RZ, 0x18, R5 ;  /* 0x00000018ff057819 */ /* 0x000fc80000011605 */
[----:B------:R-:W-:-:S07]  /*c410*/  LOP3.LUT R0, R0, 0x80, R5, 0xf8, !PT ;  /* 0x0000008000007812 */ /* 0x000fce00078ef805 */
.L_x_815:
[----:B------:R-:W-:Y:S05]  /*c420*/  BSYNC.RECONVERGENT B0 ;  /* 0x0000000000007941 */ /* 0x000fea0003800200 */
.L_x_814:
[----:B------:R-:W-:Y:S01]  /*c430*/  STG.E.U8 desc[UR36][R2.64], R0 ;  /* 0x0000000002007986 */ /* 0x000fe2000c101124 */
[----:B------:R-:W-:Y:S05]  /*c440*/  EXIT ;  /* 0x000000000000794d */ /* 0x000fea0003800000 */
.L_x_812:
        /* <DEDUP_REMOVED lines=18> */
.L_x_819:
[----:B------:R-:W-:-:S04]  /*c570*/  SHF.R.U32.HI R5, RZ, 0x18, R5 ;  /* 0x00000018ff057819 */ /* 0x000fc80000011605 */
[----:B------:R-:W-:-:S07]  /*c580*/  LOP3.LUT R0, R0, 0x80, R5, 0xf8, !PT ;  /* 0x0000008000007812 */ /* 0x000fce00078ef805 */
.L_x_818:
[----:B------:R-:W-:Y:S05]  /*c590*/  BSYNC.RECONVERGENT B0 ;  /* 0x0000000000007941 */ /* 0x000fea0003800200 */
.L_x_817:
[----:B------:R-:W-:Y:S01]  /*c5a0*/  STG.E.U8 desc[UR36][R2.64], R0 ;  /* 0x0000000002007986 */ /* 0x000fe2000c101124 */
[----:B------:R-:W-:Y:S05]  /*c5b0*/  EXIT ;  /* 0x000000000000794d */ /* 0x000fea0003800000 */
.L_x_811:
[----:B------:R-:W-:-:S13]  /*c5c0*/  ISETP.NE.AND P0, PT, R0, 0x1c, PT ;  /* 0x0000001c0000780c */ /* 0x000fda0003f05270 */
[----:B------:R-:W-:Y:S05]  /*c5d0*/  @!P0 BRA `(.L_x_820) ;  /* 0x0000000000608947 */ /* 0x000fea0003800000 */
[----:B------:R-:W-:-:S13]  /*c5e0*/  ISETP.NE.AND P0, PT, R0, 0x1d, PT ;  /* 0x0000001d0000780c */ /* 0x000fda0003f05270 */
[----:B------:R-:W-:Y:S05]  /*c5f0*/  @!P0 BRA `(.L_x_821) ;  /* 0x0000000000488947 */ /* 0x000fea0003800000 */
[----:B------:R-:W-:-:S13]  /*c600*/  ISETP.NE.AND P0, PT, R0, 0x2c, PT ;  /* 0x0000002c0000780c */ /* 0x000fda0003f05270 */
[----:B------:R-:W-:Y:S05]  /*c610*/  @P0 BRA `(.L_x_803) ;  /* 0x0000000000bc0947 */ /* 0x000fea0003800000 */
[----:B------:R-:W-:Y:S02]  /*c620*/  IMAD.U32 R19, R19, 0x10000, RZ ;  /* 0x0001000013137824 */ /* 0x000fe400078e00ff */
        /* <DEDUP_REMOVED lines=15> */
.L_x_821:
[----:B------:R-:W-:-:S06]  /*c720*/  IMAD.U32 R4, R19, 0x10000, RZ ;  /* 0x0001000013047824 */ /* 0x000fcc00078e00ff */
[----:B------:R-:W0:Y:S02]  /*c730*/  F2I.U64.TRUNC R4, R4 ;  /* 0x0000000400047311 */ /* 0x000e24000020d800 */
[----:B0-----:R-:W-:Y:S01]  /*c740*/  STG.E.64 desc[UR36][R2.64], R4 ;  /* 0x0000000402007986 */ /* 0x001fe2000c101b24 */
[----:B------:R-:W-:Y:S05]  /*c750*/  EXIT ;  /* 0x000000000000794d */ /* 0x000fea0003800000 */
.L_x_820:
[----:B------:R-:W-:-:S06]  /*c760*/  IMAD.U32 R19, R19, 0x10000, RZ ;  /* 0x0001000013137824 */ /* 0x000fcc00078e00ff */
[----:B------:R-:W0:Y:S02]  /*c770*/  F2I.FTZ.U32.TRUNC.NTZ R19, R19 ;  /* 0x0000001300137305 */ /* 0x000e24000021f000 */
[----:B0-----:R-:W-:Y:S01]  /*c780*/  STG.E desc[UR36][R2.64], R19 ;  /* 0x0000001302007986 */ /* 0x001fe2000c101924 */
[----:B------:R-:W-:Y:S05]  /*c790*/  EXIT ;  /* 0x000000000000794d */ /* 0x000fea0003800000 */
.L_x_810:
        /* <DEDUP_REMOVED lines=9> */
[----:B------:R-:W-:Y:S01]  /*c830*/  STG.E.U8 desc[UR36][R2.64], R5 ;  /* 0x0000000502007986 */ /* 0x000fe2000c101124 */
[----:B------:R-:W-:Y:S05]  /*c840*/  EXIT ;  /* 0x000000000000794d */ /* 0x000fea0003800000 */
.L_x_823:
[----:B------:R-:W-:Y:S01]  /*c850*/  IMAD.U32 R19, R19, 0x10000, RZ ;  /* 0x0001000013137824 */ /* 0x000fe200078e00ff */
[----:B------:R-:W-:-:S03]  /*c860*/  CS2R R6, SRZ ;  /* 0x0000000000067805 */ /* 0x000fc6000001ff00 */
[----:B------:R-:W-:-:S06]  /*c870*/  FMUL.FTZ R4, R19, 1 ;  /* 0x3f80000013047820 */ /* 0x000fcc0000410000 */
[----:B------:R-:W0:Y:S02]  /*c880*/  F2F.F64.F32 R4, R4 ;  /* 0x0000000400047310 */ /* 0x000e240000201800 */
[----:B0-----:R-:W-:Y:S01]  /*c890*/  STG.E.128 desc[UR36][R2.64], R4 ;  /* 0x0000000402007986 */ /* 0x001fe2000c101d24 */
[----:B------:R-:W-:Y:S05]  /*c8a0*/  EXIT ;  /* 0x000000000000794d */ /* 0x000fea0003800000 */
.L_x_822:
[----:B------:R-:W-:-:S13]  /*c8b0*/  ISETP.NE.AND P0, PT, R0, 0xf, PT ;  /* 0x0000000f0000780c */ /* 0x000fda0003f05270 */
[----:B------:R-:W-:Y:S05]  /*c8c0*/  @!P0 BRA `(.L_x_824) ;  /* 0x0000000000e88947 */ /* 0x000fea0003800000 */
[----:B------:R-:W-:-:S13]  /*c8d0*/  ISETP.NE.AND P0, PT, R0, 0x17, PT ;  /* 0x000000170000780c */ /* 0x000fda0003f05270 */
[----:B------:R-:W-:Y:S05]  /*c8e0*/  @!P0 BRA `(.L_x_825) ;  /* 0x0000000000908947 */ /* 0x000fea0003800000 */
[----:B------:R-:W-:-:S13]  /*c8f0*/  ISETP.NE.AND P0, PT, R0, 0x18, PT ;  /* 0x000000180000780c */ /* 0x000fda0003f05270 */
[----:B------:R-:W-:Y:S05]  /*c900*/  @!P0 BRA `(.L_x_826) ;  /* 0x0000000000448947 */ /* 0x000fea0003800000 */
.L_x_803:
[----:B------:R-:W-:Y:S01]  /*c910*/  MOV R0, 0x0 ;  /* 0x0000000000007802 */ /* 0x000fe20000000f00 */
[----:B------:R-:W0:Y:S01]  /*c920*/  LDCU.64 UR4, c[0x4][0x128] ;  /* 0x01002500ff0477ac */ /* 0x000e220008000a00 */
[----:B------:R-:W-:Y:S02]  /*c930*/  IMAD.MOV.U32 R8, RZ, RZ, 0x65 ;  /* 0x00000065ff087424 */ /* 0x000fe400078e00ff */
[----:B------:R1:W2:Y:S01]  /*c940*/  LDC.64 R2, c[0x4][R0] ;  /* 0x0100000000027b82 */ /* 0x0002a20000000a00 */
[----:B------:R-:W3:Y:S01]  /*c950*/  LDCU.64 UR6, c[0x4][0x130] ;  /* 0x01002600ff0677ac */ /* 0x000ee20008000a00 */
[----:B------:R-:W-:Y:S02]  /*c960*/  IMAD.MOV.U32 R12, RZ, RZ, 0x1 ;  /* 0x00000001ff0c7424 */ /* 0x000fe400078e00ff */
[----:B------:R-:W-:Y:S01]  /*c970*/  IMAD.MOV.U32 R13, RZ, RZ, RZ ;  /* 0x000000ffff0d7224 */ /* 0x000fe200078e00ff */
[----:B------:R-:W4:Y:S01]  /*c980*/  LDCU.64 UR8, c[0x4][0x40] ;  /* 0x01000800ff0877ac */ /* 0x000f220008000a00 */
[----:B0-----:R-:W-:-:S02]  /*c990*/  IMAD.U32 R4, RZ, RZ, UR4 ;  /* 0x00000004ff047e24 */ /* 0x001fc4000f8e00ff */
[----:B------:R-:W-:Y:S02]  /*c9a0*/  IMAD.U32 R5, RZ, RZ, UR5 ;  /* 0x00000005ff057e24 */ /* 0x000fe4000f8e00ff */
[----:B---3--:R-:W-:Y:S02]  /*c9b0*/  IMAD.U32 R6, RZ, RZ, UR6 ;  /* 0x00000006ff067e24 */ /* 0x008fe4000f8e00ff */
[----:B------:R-:W-:Y:S02]  /*c9c0*/  IMAD.U32 R7, RZ, RZ, UR7 ;  /* 0x00000007ff077e24 */ /* 0x000fe4000f8e00ff */
[----:B----4-:R-:W-:Y:S02]  /*c9d0*/  IMAD.U32 R10, RZ, RZ, UR8 ;  /* 0x00000008ff0a7e24 */ /* 0x010fe4000f8e00ff */
[----:B-1----:R-:W-:-:S07]  /*c9e0*/  IMAD.U32 R11, RZ, RZ, UR9 ;  /* 0x00000009ff0b7e24 */ /* 0x002fce000f8e00ff */
[----:B------:R-:W-:-:S07]  /*c9f0*/  LEPC R20, `(.L_x_827) ;  /* 0x000000001014794e */ /* 0x000fce0000000000 */
[----:B--2---:R-:W-:Y:S05]  /*ca00*/  CALL.ABS.NOINC R2 ;  /* 0x0000000002007343 */ /* 0x004fea0003c00000 */
.L_x_827:
[----:B------:R-:W-:Y:S05]  /*ca10*/  EXIT ;  /* 0x000000000000794d */ /* 0x000fea0003800000 */
.L_x_826:
        /* <DEDUP_REMOVED lines=13> */
.L_x_829:
[----:B------:R-:W-:Y:S05]  /*caf0*/  BSYNC.RECONVERGENT B0 ;  /* 0x0000000000007941 */ /* 0x000fea0003800200 */
.L_x_828:
[----:B------:R-:W-:-:S05]  /*cb00*/  LOP3.LUT R5, R0, 0x80, R5, 0xf8, !PT ;  /* 0x0000008000057812 */ /* 0x000fca00078ef805 */
[----:B------:R-:W-:Y:S01]  /*cb10*/  STG.E.U8 desc[UR36][R2.64], R5 ;  /* 0x0000000502007986 */ /* 0x000fe2000c101124 */
[----:B------:R-:W-:Y:S05]  /*cb20*/  EXIT ;  /* 0x000000000000794d */ /* 0x000fea0003800000 */
.L_x_825:
        /* <DEDUP_REMOVED lines=12> */
.L_x_831:
[----:B------:R-:W-:Y:S01]  /*cbf0*/  IMAD.MOV.U32 R0, RZ, RZ, 0x7f ;  /* 0x0000007fff007424 */ /* 0x000fe200078e00ff */
[----:B------:R-:W-:-:S04]  /*cc00*/  ISETP.GT.U32.AND P0, PT, R4, 0x7f800000, PT ;  /* 0x7f8000000400780c */ /* 0x000fc80003f04070 */
[----:B------:R-:W-:-:S09]  /*cc10*/  SEL R0, R0, 0x7c, P0 ;  /* 0x0000007c00007807 */ /* 0x000fd20000000000 */
.L_x_832:
[----:B------:R-:W-:Y:S05]  /*cc20*/  BSYNC.RECONVERGENT B0 ;  /* 0x0000000000007941 */ /* 0x000fea0003800200 */
.L_x_830:
[----:B------:R-:W-:-:S04]  /*cc30*/  SHF.R.U32.HI R5, RZ, 0x18, R5 ;  /* 0x00000018ff057819 */ /* 0x000fc80000011605 */
[----:B------:R-:W-:-:S05]  /*cc40*/  LOP3.LUT R5, R0, 0x80, R5, 0xf8, !PT ;  /* 0x0000008000057812 */ /* 0x000fca00078ef805 */
[----:B------:R-:W-:Y:S01]  /*cc50*/  STG.E.U8 desc[UR36][R2.64], R5 ;  /* 0x0000000502007986 */ /* 0x000fe2000c101124 */
[----:B------:R-:W-:Y:S05]  /*cc60*/  EXIT ;  /* 0x000000000000794d */ /* 0x000fea0003800000 */
.L_x_824:
[----:B------:R-:W-:Y:S01]  /*cc70*/  STG.E.U16 desc[UR36][R2.64], R19 ;  /* 0x0000001302007986 */ /* 0x000fe2000c101524 */
[----:B------:R-:W-:Y:S05]  /*cc80*/  EXIT ;  /* 0x000000000000794d */ /* 0x000fea0003800000 */
.L_x_833:
        /* <DEDUP_REMOVED lines=15> */
.L_x_5791:


//--------------------- .text._ZN2at6native18elementwise_kernelILi128ELi4EZNS0_22gpu_kernel_impl_nocastIZZZNS0_68_GLOBAL__N__08176361_30_ActivationHardsigmoidKernel_cu_1520ed90_309927hardsigmoid_backward_kernelERNS_18TensorIteratorBaseEENKUlvE_clEvENKUlvE2_clEvEUlN3c108BFloat16ES9_E_EEvS5_RKT_EUliE_EEviT1_ --------------------------
	.section	.text._ZN2at6native18elementwise_kernelILi128ELi4EZNS0_22gpu_kernel_impl_nocastIZZZNS0_68_GLOBAL__N__08176361_30_ActivationHardsigmoidKernel_cu_1520ed90_309927hardsigmoid_backward_kernelERNS_18TensorIteratorBaseEENKUlvE_clEvENKUlvE2_clEvEUlN3c108BFloat16ES9_E_EEvS5_RKT_EUliE_EEviT1_,"ax",@progbits
	.align	128
        .global         _ZN2at6native18elementwise_kernelILi128ELi4EZNS0_22gpu_kernel_impl_nocastIZZZNS0_68_GLOBAL__N__08176361_30_ActivationHardsigmoidKernel_cu_1520ed90_309927hardsigmoid_backward_kernelERNS_18TensorIteratorBaseEENKUlvE_clEvENKUlvE2_clEvEUlN3c108BFloat16ES9_E_EEvS5_RKT_EUliE_EEviT1_
        .type           _ZN2at6native18elementwise_kernelILi128ELi4EZNS0_22gpu_kernel_impl_nocastIZZZNS0_68_GLOBAL__N__08176361_30_ActivationHardsigmoidKernel_cu_1520ed90_309927hardsigmoid_backward_kernelERNS_18TensorIteratorBaseEENKUlvE_clEvENKUlvE2_clEvEUlN3c108BFloat16ES9_E_EEvS5_RKT_EUliE_EEviT1_,@function
        .size           _ZN2at6native18elementwise_kernelILi128ELi4EZNS0_22gpu_kernel_impl_nocastIZZZNS0_68_GLOBAL__N__08176361_30_ActivationHardsigmoidKernel_cu_1520ed90_309927hardsigmoid_backward_kernelERNS_18TensorIteratorBaseEENKUlvE_clEvENKUlvE2_clEvEUlN3c108BFloat16ES9_E_EEvS5_RKT_EUliE_EEviT1_,(.L_x_5792 - _ZN2at6native18elementwise_kernelILi128ELi4EZNS0_22gpu_kernel_impl_nocastIZZZNS0_68_GLOBAL__N__08176361_30_ActivationHardsigmoidKernel_cu_1520ed90_309927hardsigmoid_backward_kernelERNS_18TensorIteratorBaseEENKUlvE_clEvENKUlvE2_clEvEUlN3c108BFloat16ES9_E_EEvS5_RKT_EUliE_EEviT1_)
        .other          _ZN2at6native18elementwise_kernelILi128ELi4EZNS0_22gpu_kernel_impl_nocastIZZZNS0_68_GLOBAL__N__08176361_30_ActivationHardsigmoidKernel_cu_1520ed90_309927hardsigmoid_backward_kernelERNS_18TensorIteratorBaseEENKUlvE_clEvENKUlvE2_clEvEUlN3c108BFloat16ES9_E_EEvS5_RKT_EUliE_EEviT1_,@"STO_CUDA_ENTRY STV_DEFAULT"
_ZN2at6native18elementwise_kernelILi128ELi4EZNS0_22gpu_kernel_impl_nocastIZZZNS0_68_GLOBAL__N__08176361_30_ActivationHardsigmoidKernel_cu_1520ed90_309927hardsigmoid_backward_kernelERNS_18TensorIteratorBaseEENKUlvE_clEvENKUlvE2_clEvEUlN3c108BFloat16ES9_E_EEvS5_RKT_EUliE_EEviT1_:
.text._ZN2at6native18elementwise_kernelILi128ELi4EZNS0_22gpu_kernel_impl_nocastIZZZNS0_68_GLOBAL__N__08176361_30_ActivationHardsigmoidKernel_cu_1520ed90_309927hardsigmoid_backward_kernelERNS_18TensorIteratorBaseEENKUlvE_clEvENKUlvE2_clEvEUlN3c108BFloat16ES9_E_EEvS5_RKT_EUliE_EEviT1_:
[----:B------:R-:W-:Y:S08]  /*0000*/  LDC R1, c[0x0][0x37c] ;  /* 0x0000df00ff017b82 */ /* 0x000ff00000000800 */
[----:B------:R-:W0:Y:S01]  /*0010*/  LDC R2, c[0x0][0x388] ;  /* 0x0000e200ff027b82 */ /* 0x000e220000000800 */
[----:B------:R-:W1:Y:S01]  /*0020*/  S2R R3, SR_TID.X ;  /* 0x0000000000037919 */ /* 0x000e620000002100 */
[----:B------:R-:W2:Y:S06]  /*0030*/  LDCU.64 UR6, c[0x0][0x358] ;  /* 0x00006b00ff0677ac */ /* 0x000eac0008000a00 */
[----:B------:R-:W3:Y:S01]  /*0040*/  S2UR UR4, SR_CTAID.X ;  /* 0x00000000000479c3 */ /* 0x000ee20000002500 */
[----:B0-----:R-:W-:Y:S01]  /*0050*/  ISETP.NE.AND P0, PT, R2, RZ, PT ;  /* 0x000000ff0200720c */ /* 0x001fe20003f05270 */
[----:B---3--:R-:W-:-:S06]  /*0060*/  USHF.L.U32 UR4, UR4, 0x9, URZ ;  /* 0x0000000904047899 */ /* 0x008fcc00080006ff */
[----:B-1----:R-:W-:-:S06]  /*0070*/  LOP3.LUT R3, R3, UR4, RZ, 0xfc, !PT ;  /* 0x0000000403037c12 */ /* 0x002fcc000f8efcff */
[----:B--2---:R-:W-:Y:S05]  /*0080*/  @P0 BRA `(.L_x_834) ;  /* 0x0000000400100947 */ /* 0x004fea0003800000 */
[----:B------:R-:W0:Y:S01]  /*0090*/  LDCU UR4, c[0x0][0x380] ;  /* 0x00007000ff0477ac */ /* 0x000e220008000800 */
[----:B------:R-:W-:Y:S04]  /*00a0*/  BSSY.RECONVERGENT B0, `(.L_x_835) ;  /* 0x0000032000007945 */ /* 0x000fe80003800200 */
[----:B------:R-:W-:Y:S01]  /*00b0*/  BSSY.RELIABLE B1, `(.L_x_836) ;  /* 0x0000023000017945 */ /* 0x000fe20003800100 */
[----:B0-----:R-:W-:-:S13]  /*00c0*/  ISETP.GE.AND P0, PT, R3, UR4, PT ;  /* 0x0000000403007c0c */ /* 0x001fda000bf06270 */
[----:B------:R-:W-:Y:S05]  /*00d0*/  @P0 BRA `(.L_x_837) ;  /* 0x0000000000740947 */ /* 0x000fea0003800000 */
[----:B------:R-:W0:Y:S08]  /*00e0*/  LDC.64 R4, c[0x0][0x5f0] ;  /* 0x00017c00ff047b82 */ /* 0x000e300000000a00 */
[----:B------:R-:W1:Y:S01]  /*00f0*/  LDC.64 R6, c[0x0][0x5f8] ;  /* 0x00017e00ff067b82 */ /* 0x000e620000000a00 */
[----:B0-----:R-:W2:Y:S04]  /*0100*/  LDG.E.U16 R4, desc[UR6][R4.64] ;  /* 0x0000000604047981 */ /* 0x001ea8000c1e1500 */
[----:B-1----:R-:W3:Y:S03]  /*0110*/  LDG.E.U16 R6, desc[UR6][R6.64] ;  /* 0x0000000606067981 */ /* 0x002ee6000c1e1500 */
[----:B------:R-:W0:Y:S01]  /*0120*/  LDC.64 R8, c[0x0][0x5e8] ;  /* 0x00017a00ff087b82 */ /* 0x000e220000000a00 */
[----:B------:R-:W-:-:S02]  /*0130*/  IADD3 R3, PT, PT, R3, 0x80, RZ ;  /* 0x0000008003037810 */ /* 0x000fc40007ffe0ff */
[----:B--2---:R-:W-:-:S05]  /*0140*/  SHF.L.U32 R0, R4, 0x10, RZ ;  /* 0x0000001004007819 */ /* 0x004fca00000006ff */
[----:B------:R-:W-:Y:S01]  /*0150*/  FMUL.FTZ R0, R0, 0.16666667163372039795 ;  /* 0x3e2aaaab00007820 */ /* 0x000fe20000410000 */
[----:B---3--:R-:W-:-:S04]  /*0160*/  SHF.L.U32 R2, R6, 0x10, RZ ;  /* 0x0000001006027819 */ /* 0x008fc800000006ff */
[----:B------:R-:W-:-:S04]  /*0170*/  FSETP.GEU.FTZ.AND P0, PT, |R2|, 3, PT ;  /* 0x404000000200780b */ /* 0x000fc80003f1e200 */
[----:B------:R-:W-:Y:S02]  /*0180*/  FSEL R0, R0, RZ, !P0 ;  /* 0x000000ff00007208 */ /* 0x000fe40004000000 */
[----:B------:R-:W-:Y:S02]  /*0190*/  ISETP.GE.AND P0, PT, R3, UR4, PT ;  /* 0x0000000403007c0c */ /* 0x000fe4000bf06270 */
[----:B------:R-:W-:-:S05]  /*01a0*/  F2FP.BF16.F32.PACK_AB R0, RZ, R0 ;  /* 0x00000000ff00723e */ /* 0x000fca00000010ff */
[----:B0-----:R0:W-:Y:S06]  /*01b0*/  STG.E.U16 desc[UR6][R8.64], R0 ;  /* 0x0000000008007986 */ /* 0x0011ec000c101506 */
[----:B------:R-:W-:Y:S05]  /*01c0*/  @P0 BREAK.RELIABLE B1 ;  /* 0x0000000000010942 */ /* 0x000fea0003800100 */
[----:B------:R-:W-:Y:S05]  /*01d0*/  @P0 BRA `(.L_x_838) ;  /* 0x0000000000780947 */ /* 0x000fea0003800000 */
[----:B------:R-:W1:Y:S08]  /*01e0*/  LDC.64 R4, c[0x0][0x5f0] ;  /* 0x00017c00ff047b82 */ /* 0x000e700000000a00 */
[----:B------:R-:W2:Y:S01]  /*01f0*/  LDC.64 R6, c[0x0][0x5f8] ;  /* 0x00017e00ff067b82 */ /* 0x000ea20000000a00 */
[----:B-1----:R-:W3:Y:S04]  /*0200*/  LDG.E.U16 R4, desc[UR6][R4.64] ;  /* 0x0000000604047981 */ /* 0x002ee8000c1e1500 */
[----:B--2---:R-:W2:Y:S03]  /*0210*/  LDG.E.U16 R6, desc[UR6][R6.64] ;  /* 0x0000000606067981 */ /* 0x004ea6000c1e1500 */
[----:B0-----:R-:W0:Y:S01]  /*0220*/  LDC.64 R8, c[0x0][0x5e8] ;  /* 0x00017a00ff087b82 */ /* 0x001e220000000a00 */
[----:B------:R-:W-:-:S02]  /*0230*/  IADD3 R3, PT, PT, R3, 0x80, RZ ;  /* 0x0000008003037810 */ /* 0x000fc40007ffe0ff */
[----:B---3--:R-:W-:-:S05]  /*0240*/  SHF.L.U32 R0, R4, 0x10, RZ ;  /* 0x0000001004007819 */ /* 0x008fca00000006ff */
[----:B------:R-:W-:Y:S01]  /*0250*/  FMUL.FTZ R0, R0, 0.16666667163372039795 ;  /* 0x3e2aaaab00007820 */ /* 0x000fe20000410000 */
[----:B--2---:R-:W-:-:S04]  /*0260*/  SHF.L.U32 R2, R6, 0x10, RZ ;  /* 0x0000001006027819 */ /* 0x004fc800000006ff */
[----:B------:R-:W-:-:S04]  /*0270*/  FSETP.GEU.FTZ.AND P0, PT, |R2|, 3, PT ;  /* 0x404000000200780b */ /* 0x000fc80003f1e200 */
[----:B------:R-:W-:-:S04]  /*0280*/  FSEL R0, R0, RZ, !P0 ;  /* 0x000000ff00007208 */ /* 0x000fc80004000000 */
[----:B------:R-:W-:-:S05]  /*0290*/  F2FP.BF16.F32.PACK_AB R0, RZ, R0 ;  /* 0x00000000ff00723e */ /* 0x000fca00000010ff */
[----:B0-----:R0:W-:Y:S02]  /*02a0*/  STG.E.U16 desc[UR6][R8.64], R0 ;  /* 0x0000000008007986 */ /* 0x0011e4000c101506 */
.L_x_837:
[----:B------:R-:W-:-:S13]  /*02b0*/  ISETP.GE.AND P0, PT, R3, UR4, PT ;  /* 0x0000000403007c0c */ /* 0x000fda000bf06270 */
[----:B------:R-:W-:Y:S05]  /*02c0*/  @P0 BREAK.RELIABLE B1 ;  /* 0x0000000000010942 */ /* 0x000fea0003800100 */
[----:B------:R-:W-:Y:S05]  /*02d0*/  @P0 BRA `(.L_x_838) ;  /* 0x0000000000380947 */ /* 0x000fea0003800000 */
[----:B------:R-:W-:Y:S05]  /*02e0*/  BSYNC.RELIABLE B1 ;  /* 0x0000000000017941 */ /* 0x000fea0003800100 */
.L_x_836:
        /* <DEDUP_REMOVED lines=13> */
.L_x_838:
[----:B------:R-:W-:Y:S05]  /*03c0*/  BSYNC.RECONVERGENT B0 ;  /* 0x0000000000007941 */ /* 0x000fea0003800200 */
.L_x_835:
[----:B------:R-:W-:Y:S05]  /*03d0*/  WARPSYNC.ALL ;  /* 0x0000000000007948 */ /* 0x000fea0003800000 */
[----:B------:R-:W-:-:S13]  /*03e0*/  ISETP.GE.AND P0, PT, R3, UR4, PT ;  /* 0x0000000403007c0c */ /* 0x000fda000bf06270 */
[----:B------:R-:W-:Y:S05]  /*03f0*/  @P0 EXIT ;  /* 0x000000000000094d */ /* 0x000fea0003800000 */
[----:B------:R-:W2:Y:S08]  /*0400*/  LDC.64 R2, c[0x0][0x5f0] ;  /* 0x00017c00ff027b82 */ /* 0x000eb00000000a00 */
[----:B------:R-:W3:Y:S01]  /*0410*/  LDC.64 R4, c[0x0][0x5f8] ;  /* 0x00017e00ff047b82 */ /* 0x000ee20000000a00 */
[----:B--2---:R-:W0:Y:S04]  /*0420*/  LDG.E.U16 R2, desc[UR6][R2.64] ;  /* 0x0000000602027981 */ /* 0x004e28000c1e1500 */
[----:B---3--:R-:W2:Y:S03]  /*0430*/  LDG.E.U16 R4, desc[UR6][R4.64] ;  /* 0x0000000604047981 */ /* 0x008ea6000c1e1500 */
[----:B------:R-:W3:Y:S01]  /*0440*/  LDC.64 R6, c[0x0][0x5e8] ;  /* 0x00017a00ff067b82 */ /* 0x000ee20000000a00 */
[----:B01----:R-:W-:-:S05]  /*0450*/  SHF.L.U32 R0, R2, 0x10, RZ ;  /* 0x0000001002007819 */ /* 0x003fca00000006ff */
[----:B------:R-:W-:Y:S01]  /*0460*/  FMUL.FTZ R0, R0, 0.16666667163372039795 ;  /* 0x3e2aaaab00007820 */ /* 0x000fe20000410000 */
[----:B--2---:R-:W-:-:S04]  /*0470*/  SHF.L.U32 R8, R4, 0x10, RZ ;  /* 0x0000001004087819 */ /* 0x004fc800000006ff */
[----:B------:R-:W-:-:S04]  /*0480*/  FSETP.GEU.FTZ.AND P0, PT, |R8|, 3, PT ;  /* 0x404000000800780b */ /* 0x000fc80003f1e200 */
[----:B------:R-:W-:-:S04]  /*0490*/  FSEL R0, R0, RZ, !P0 ;  /* 0x000000ff00007208 */ /* 0x000fc80004000000 */
[----:B------:R-:W-:-:S05]  /*04a0*/  F2FP.BF16.F32.PACK_AB R0, RZ, R0 ;  /* 0x00000000ff00723e */ /* 0x000fca00000010ff */
[----:B---3--:R-:W-:Y:S01]  /*04b0*/  STG.E.U16 desc[UR6][R6.64], R0 ;  /* 0x0000000006007986 */ /* 0x008fe2000c101506 */
[----:B------:R-:W-:Y:S05]  /*04c0*/  EXIT ;  /* 0x000000000000794d */ /* 0x000fea0003800000 */
.L_x_834:
[----:B------:R-:W0:Y:S01]  /*04d0*/  LDCU UR4, c[0x0][0x380] ;  /* 0x00007000ff0477ac */ /* 0x000e220008000800 */
[----:B------:R-:W-:Y:S01]  /*04e0*/  IADD3 R2, PT, PT, R2, -0x1, RZ ;  /* 0xffffffff02027810 */ /* 0x000fe20007ffe0ff */
[----:B------:R-:W-:Y:S04]  /*04f0*/  BSSY.RECONVERGENT B0, `(.L_x_839) ;  /* 0x0000457000007945 */ /* 0x000fe80003800200 */
[----:B------:R-:W-:Y:S01]  /*0500*/  BSSY.RELIABLE B1, `(.L_x_840) ;  /* 0x00002e7000017945 */ /* 0x000fe20003800100 */
[----:B------:R-:W-:-:S04]  /*0510*/  VIMNMX.U32 R0, PT, PT, R2, 0x18, PT ;  /* 0x0000001802007848 */ /* 0x000fc80003fe0000 */
[----:B------:R-:W-:Y:S02]  /*0520*/  IADD3 R0, PT, PT, R0, 0x1, RZ ;  /* 0x0000000100007810 */ /* 0x000fe40007ffe0ff */
[----:B0-----:R-:W-:-:S13]  /*0530*/  ISETP.GE.AND P0, PT, R3, UR4, PT ;  /* 0x0000000403007c0c */ /* 0x001fda000bf06270 */
[----:B------:R-:W-:Y:S05]  /*0540*/  @P0 BRA `(.L_x_841) ;  /* 0x0000002c007c0947 */ /* 0x000fea0003800000 */
[----:B------:R-:W0:Y:S01]  /*0550*/  LDCU.64 UR8, c[0x0][0x390] ;  /* 0x00007200ff0877ac */ /* 0x000e220008000a00 */
[----:B------:R-:W-:Y:S01]  /*0560*/  HFMA2 R4, -RZ, RZ, 0, 0 ;  /* 0x00000000ff047431 */ /* 0x000fe200000001ff */
[----:B------:R-:W-:Y:S01]  /*0570*/  MOV R5, R3 ;  /* 0x0000000300057202 */ /* 0x000fe20000000f00 */
[----:B------:R-:W1:Y:S01]  /*0580*/  LDCU UR5, c[0x0][0x38c] ;  /* 0x00007180ff0577ac */ /* 0x000e620008000800 */
[----:B------:R-:W-:Y:S01]  /*0590*/  ISETP.NE.AND P0, PT, R2, RZ, PT ;  /* 0x000000ff0200720c */ /* 0x000fe20003f05270 */
[----:B------:R-:W2:Y:S01]  /*05a0*/  LDCU.64 UR10, c[0x0][0x4b8] ;  /* 0x00009700ff0a77ac */ /* 0x000ea20008000a00 */
[----:B0-----:R-:W-:Y:S01]  /*05b0*/  IMAD.HI.U32 R8, R3, UR8, R4 ;  /* 0x0000000803087c27 */ /* 0x001fe2000f8e0004 */
[----:B------:R-:W0:Y:S04]  /*05c0*/  LDCU UR8, c[0x0][0x4c0] ;  /* 0x00009800ff0877ac */ /* 0x000e280008000800 */
[----:B------:R-:W-:-:S04]  /*05d0*/  SHF.R.U32.HI R9, RZ, UR9, R8 ;  /* 0x00000009ff097c19 */ /* 0x000fc80008011608 */
[----:B------:R-:W-:-:S05]  /*05e0*/  IADD3 R4, PT, PT, -R9, RZ, RZ ;  /* 0x000000ff09047210 */ /* 0x000fca0007ffe1ff */
[----:B-1----:R-:W-:-:S04]  /*05f0*/  IMAD R4, R4, UR5, R3 ;  /* 0x0000000504047c24 */ /* 0x002fc8000f8e0203 */
[C---:B--2---:R-:W-:Y:S02]  /*0600*/  IMAD R5, R4.reuse, UR10, RZ ;  /* 0x0000000a04057c24 */ /* 0x044fe4000f8e02ff */
[C---:B------:R-:W-:Y:S02]  /*0610*/  IMAD R6, R4.reuse, UR11, RZ ;  /* 0x0000000b04067c24 */ /* 0x040fe4000f8e02ff */
[----:B0-----:R-:W-:Y:S01]  /*0620*/  IMAD R4, R4, UR8, RZ ;  /* 0x0000000804047c24 */ /* 0x001fe2000f8e02ff */
[----:B------:R-:W-:Y:S06]  /*0630*/  @!P0 BRA `(.L_x_842) ;  /* 0x0000001400348947 */ /* 0x000fec0003800000 */
[----:B------:R-:W0:Y:S01]  /*0640*/  LDCU.64 UR8, c[0x0][0x398] ;  /* 0x00007300ff0877ac */ /* 0x000e220008000a00 */
[----:B------:R-:W-:Y:S02]  /*0650*/  MOV R8, RZ ;  /* 0x000000ff00087202 */ /* 0x000fe40000000f00 */
[----:B------:R-:W-:Y:S01]  /*0660*/  ISETP.NE.AND P0, PT, R0, 0x2, PT ;  /* 0x000000020000780c */ /* 0x000fe20003f05270 */
[----:B------:R-:W1:Y:S01]  /*0670*/  LDCU UR5, c[0x0][0x3a0] ;  /* 0x00007400ff0577ac */ /* 0x000e620008000800 */
[----:B------:R-:W2:Y:S01]  /*0680*/  LDCU UR10, c[0x0][0x4c4] ;  /* 0x00009880ff0a77ac */ /* 0x000ea20008000800 */
[----:B------:R-:W3:Y:S01]  /*0690*/  LDCU.64 UR12, c[0x0][0x4c8] ;  /* 0x00009900ff0c77ac */ /* 0x000ee20008000a00 */
[----:B0-----:R-:W-:-:S05]  /*06a0*/  IMAD.HI.U32 R10, R9, UR9, R8 ;  /* 0x00000009090a7c27 */ /* 0x001fca000f8e0008 */
[----:B-1----:R-:W-:-:S04]  /*06b0*/  SHF.R.U32.HI R11, RZ, UR5, R10 ;  /* 0x00000005ff0b7c19 */ /* 0x002fc8000801160a */
[----:B------:R-:W-:-:S05]  /*06c0*/  IADD3 R7, PT, PT, -R11, RZ, RZ ;  /* 0x000000ff0b077210 */ /* 0x000fca0007ffe1ff */
[----:B------:R-:W-:-:S04]  /*06d0*/  IMAD R9, R7, UR8, R9 ;  /* 0x0000000807097c24 */ /* 0x000fc8000f8e0209 */
[C---:B--2---:R-:W-:Y:S02]  /*06e0*/  IMAD R5, R9.reuse, UR10, R5 ;  /* 0x0000000a09057c24 */ /* 0x044fe4000f8e0205 */
[C---:B---3--:R-:W-:Y:S02]  /*06f0*/  IMAD R6, R9.reuse, UR12, R6 ;  /* 0x0000000c09067c24 */ /* 0x048fe4000f8e0206 */
[----:B------:R-:W-:Y:S01]  /*0700*/  IMAD R4, R9, UR13, R4 ;  /* 0x0000000d09047c24 */ /* 0x000fe2000f8e0204 */
[----:B------:R-:W-:Y:S06]  /*0710*/  @!P0 BRA `(.L_x_842) ;  /* 0x0000001000fc8947 */ /* 0x000fec0003800000 */
[----:B------:R-:W0:Y:S01]  /*0720*/  LDCU.64 UR8, c[0x0][0x3a8] ;  /* 0x00007500ff0877ac */ /* 0x000e220008000a00 */
[----:B------:R-:W-:Y:S01]  /*0730*/  HFMA2 R10, -RZ, RZ, 0, 0 ;  /* 0x00000000ff0a7431 */ /* 0x000fe200000001ff */
[----:B------:R-:W-:Y:S01]  /*0740*/  ISETP.NE.AND P0, PT, R0, 0x3, PT ;  /* 0x000000030000780c */ /* 0x000fe20003f05270 */
[----:B------:R-:W1:Y:S01]  /*0750*/  LDCU UR5, c[0x0][0x3a4] ;  /* 0x00007480ff0577ac */ /* 0x000e620008000800 */
[----:B------:R-:W2:Y:S02]  /*0760*/  LDCU.64 UR10, c[0x0][0x4d0] ;  /* 0x00009a00ff0a77ac */ /* 0x000ea40008000a00 */
        /* <DEDUP_REMOVED lines=24> */
[----:B------:R-:W-:Y:S02]  /*08f0*/  MOV R10, RZ ;  /* 0x000000ff000a7202 */ /* 0x000fe40000000f00 */
[----:B------:R-:W-:Y:S01]  /*0900*/  ISETP.NE.AND P0, PT, R0, 0x5, PT ;  /* 0x000000050000780c */ /* 0x000fe20003f05270 */
[----:B------:R-:W1:Y:S01]  /*0910*/  LDCU UR5, c[0x0][0x3bc] ;  /* 0x00007780ff0577ac */ /* 0x000e620008000800 */
[----:B------:R-:W2:Y:S01]  /*0920*/  LDCU.64 UR10, c[0x0][0x4e8] ;  /* 0x00009d00ff0a77ac */ /* 0x000ea20008000a00 */
        /* <DEDUP_REMOVED lines=10> */
[----:B------:R-:W-:Y:S01]  /*09d0*/  HFMA2 R8, -RZ, RZ, 0, 0 ;  /* 0x00000000ff087431 */ /* 0x000fe200000001ff */
        /* <DEDUP_REMOVED lines=250> */
[----:B------:R-:W-:Y:S01]  /*1980*/  ISETP.NE.AND P0, PT, R0, 0x18, PT ;  /* 0x000000180000780c */ /* 0x000fe20003f05270 */
[----:B------:R-:W0:Y:S01]  /*1990*/  LDCU.64 UR8, c[0x0][0x4a0] ;  /* 0x00009400ff0877ac */ /* 0x000e220008000a00 */
[----:B------:R-:W-:Y:S01]  /*19a0*/  HFMA2 R8, -RZ, RZ, 0, 0 ;  /* 0x00000000ff087431 */ /* 0x000fe200000001ff */
[----:B------:R-:W1:Y:S01]  /*19b0*/  LDCU UR5, c[0x0][0x4a8] ;  /* 0x00009500ff0577ac */ /* 0x000e620008000800 */
[----:B------:R-:W2:Y:S09]  /*19c0*/  LDCU.64 UR10, c[0x0][0x5d0] ;  /* 0x0000ba00ff0a77ac */ /* 0x000eb20008000a00 */
[----:B------:R-:W3:Y:S01]  /*19d0*/  @P0 LDC.64 R14, c[0x0][0x4b0] ;  /* 0x00012c00ff0e0b82 */ /* 0x000ee20000000a00 */
[----:B0-----:R-:W-:Y:S01]  /*19e0*/  IMAD.HI.U32 R12, R9, UR9, R8 ;  /* 0x00000009090c7c27 */ /* 0x001fe2000f8e0008 */
[----:B------:R-:W0:Y:S06]  /*19f0*/  LDCU UR9, c[0x0][0x5cc] ;  /* 0x0000b980ff0977ac */ /* 0x000e2c0008000800 */
[----:B------:R-:W4:Y:S01]  /*1a00*/  @P0 LDC R17, c[0x0][0x4ac] ;  /* 0x00012b00ff110b82 */ /* 0x000f220000000800 */
[----:B-1----:R-:W-:-:S02]  /*1a10*/  SHF.R.U32.HI R13, RZ, UR5, R12 ;  /* 0x00000005ff0d7c19 */ /* 0x002fc4000801160c */
[----:B------:R-:W-:Y:S02]  /*1a20*/  @P0 MOV R12, RZ ;  /* 0x000000ff000c0202 */ /* 0x000fe40000000f00 */
[----:B------:R-:W-:-:S03]  /*1a30*/  IADD3 R7, PT, PT, -R13, RZ, RZ ;  /* 0x000000ff0d077210 */ /* 0x000fc60007ffe1ff */
[----:B------:R-:W1:Y:S02]  /*1a40*/  @P0 LDC.64 R10, c[0x0][0x5d8] ;  /* 0x00017600ff0a0b82 */ /* 0x000e640000000a00 */
[----:B------:R-:W-:-:S06]  /*1a50*/  IMAD R9, R7, UR8, R9 ;  /* 0x0000000807097c24 */ /* 0x000fcc000f8e0209 */
[----:B------:R-:W5:Y:S01]  /*1a60*/  @P0 LDC R16, c[0x0][0x5e0] ;  /* 0x00017800ff100b82 */ /* 0x000f620000000800 */
[----:B---3--:R-:W-:-:S04]  /*1a70*/  @P0 IMAD.HI.U32 R8, R13, R14, R12 ;  /* 0x0000000e0d080227 */ /* 0x008fc800078e000c */
[C---:B0-----:R-:W-:Y:S01]  /*1a80*/  IMAD R5, R9.reuse, UR9, R5 ;  /* 0x0000000909057c24 */ /* 0x041fe2000f8e0205 */
[----:B------:R-:W-:Y:S01]  /*1a90*/  @P0 SHF.R.U32.HI R8, RZ, R15, R8 ;  /* 0x0000000fff080219 */ /* 0x000fe20000011608 */
[C---:B--2---:R-:W-:Y:S02]  /*1aa0*/  IMAD R6, R9.reuse, UR10, R6 ;  /* 0x0000000a09067c24 */ /* 0x044fe4000f8e0206 */
[----:B------:R-:W-:Y:S01]  /*1ab0*/  IMAD R4, R9, UR11, R4 ;  /* 0x0000000b09047c24 */ /* 0x000fe2000f8e0204 */
[----:B------:R-:W-:-:S05]  /*1ac0*/  @P0 IADD3 R12, PT, PT, -R8, RZ, RZ ;  /* 0x000000ff080c0210 */ /* 0x000fca0007ffe1ff */
[----:B----4-:R-:W-:-:S04]  /*1ad0*/  @P0 IMAD R13, R12, R17, R13 ;  /* 0x000000110c0d0224 */ /* 0x010fc800078e020d */
[C---:B-1----:R-:W-:Y:S02]  /*1ae0*/  @P0 IMAD R5, R13.reuse, R10, R5 ;  /* 0x0000000a0d050224 */ /* 0x042fe400078e0205 */
[C---:B------:R-:W-:Y:S02]  /*1af0*/  @P0 IMAD R6, R13.reuse, R11, R6 ;  /* 0x0000000b0d060224 */ /* 0x040fe400078e0206 */
[----:B-----5:R-:W-:-:S07]  /*1b00*/  @P0 IMAD R4, R13, R16, R4 ;  /* 0x000000100d040224 */ /* 0x020fce00078e0204 */
.L_x_842:
[----:B------:R-:W0:Y:S02]  /*1b10*/  LDCU.128 UR8, c[0x0][0x5f0] ;  /* 0x0000be00ff0877ac */ /* 0x000e240008000c00 */
[----:B0-----:R-:W-:Y:S02]  /*1b20*/  IADD3 R6, P0, PT, R6, UR8, RZ ;  /* 0x0000000806067c10 */ /* 0x001fe4000ff1e0ff */
[----:B------:R-:W-:Y:S02]  /*1b30*/  IADD3 R8, P1, PT, R4, UR10, RZ ;  /* 0x0000000a04087c10 */ /* 0x000fe4000ff3e0ff */
[----:B------:R-:W-:Y:S01]  /*1b40*/  IADD3.X R7, PT, PT, RZ, UR9, RZ, P0, !PT ;  /* 0x00000009ff077c10 */ /* 0x000fe200087fe4ff */
[----:B------:R-:W0:Y:S01]  /*1b50*/  LDCU.64 UR8, c[0x0][0x5e8] ;  /* 0x0000bd00ff0877ac */ /* 0x000e220008000a00 */
[----:B------:R-:W-:-:S03]  /*1b60*/  IADD3.X R9, PT, PT, RZ, UR11, RZ, P1, !PT ;  /* 0x0000000bff097c10 */ /* 0x000fc60008ffe4ff */
[----:B------:R-:W2:Y:S04]  /*1b70*/  LDG.E.U16 R6, desc[UR6][R6.64] ;  /* 0x0000000606067981 */ /* 0x000ea8000c1e1500 */
[----:B------:R-:W3:Y:S01]  /*1b80*/  LDG.E.U16 R8, desc[UR6][R8.64] ;  /* 0x0000000608087981 */ /* 0x000ee2000c1e1500 */
[----:B------:R-:W-:Y:S02]  /*1b90*/  IADD3 R3, PT, PT, R3, 0x80, RZ ;  /* 0x0000008003037810 */ /* 0x000fe40007ffe0ff */
[----:B--2---:R-:W-:Y:S02]  /*1ba0*/  SHF.L.U32 R4, R6, 0x10, RZ ;  /* 0x0000001006047819 */ /* 0x004fe400000006ff */
[----:B---3--:R-:W-:-:S03]  /*1bb0*/  SHF.L.U32 R10, R8, 0x10, RZ ;  /* 0x00000010080a7819 */ /* 0x008fc600000006ff */
[----:B------:R-:W-:Y:S01]  /*1bc0*/  FMUL.FTZ R4, R4, 0.16666667163372039795 ;  /* 0x3e2aaaab04047820 */ /* 0x000fe20000410000 */
[----:B------:R-:W-:-:S04]  /*1bd0*/  FSETP.GEU.FTZ.AND P0, PT, |R10|, 3, PT ;  /* 0x404000000a00780b */ /* 0x000fc80003f1e200 */
[----:B------:R-:W-:Y:S02]  /*1be0*/  FSEL R10, R4, RZ, !P0 ;  /* 0x000000ff040a7208 */ /* 0x000fe40004000000 */
[----:B0-----:R-:W-:Y:S02]  /*1bf0*/  IADD3 R4, P0, PT, R5, UR8, RZ ;  /* 0x0000000805047c10 */ /* 0x001fe4000ff1e0ff */
[----:B------:R-:W-:Y:S02]  /*1c00*/  F2FP.BF16.F32.PACK_AB R10, RZ, R10 ;  /* 0x0000000aff0a723e */ /* 0x000fe400000010ff */
[----:B------:R-:W-:Y:S02]  /*1c10*/  IADD3.X R5, PT, PT, RZ, UR9, RZ, P0, !PT ;  /* 0x00000009ff057c10 */ /* 0x000fe400087fe4ff */
[----:B------:R-:W-:-:S03]  /*1c20*/  ISETP.GE.AND P0, PT, R3, UR4, PT ;  /* 0x0000000403007c0c */ /* 0x000fc6000bf06270 */
[----:B------:R0:W-:Y:S10]  /*1c30*/  STG.E.U16 desc[UR6][R4.64], R10 ;  /* 0x0000000a04007986 */ /* 0x0001f4000c101506 */
[----:B------:R-:W-:Y:S05]  /*1c40*/  @P0 BREAK.RELIABLE B1 ;  /* 0x0000000000010942 */ /* 0x000fea0003800100 */
[----:B------:R-:W-:Y:S05]  /*1c50*/  @P0 BRA `(.L_x_843) ;  /* 0x0000002c00800947 */ /* 0x000fea0003800000 */
[----:B------:R-:W1:Y:S01]  /*1c60*/  LDCU.64 UR8, c[0x0][0x390] ;  /* 0x00007200ff0877ac */ /* 0x000e620008000a00 */
[----:B0-----:R-:W-:Y:S01]  /*1c70*/  HFMA2 R4, -RZ, RZ, 0, 0 ;  /* 0x00000000ff047431 */ /* 0x001fe200000001ff */
[----:B------:R-:W-:Y:S01]  /*1c80*/  MOV R5, R3 ;  /* 0x0000000300057202 */ /* 0x000fe20000000f00 */
[----:B------:R-:W0:Y:S01]  /*1c90*/  LDCU UR5, c[0x0][0x38c] ;  /* 0x00007180ff0577ac */ /* 0x000e220008000800 */
[----:B------:R-:W-:Y:S01]  /*1ca0*/  ISETP.NE.AND P0, PT, R2, RZ, PT ;  /* 0x000000ff0200720c */ /* 0x000fe20003f05270 */
[----:B------:R-:W2:Y:S01]  /*1cb0*/  LDCU.64 UR10, c[0x0][0x4b8] ;  /* 0x00009700ff0a77ac */ /* 0x000ea20008000a00 */
[----:B-1----:R-:W-:Y:S01]  /*1cc0*/  IMAD.HI.U32 R8, R3, UR8, R4 ;  /* 0x0000000803087c27 */ /* 0x002fe2000f8e0004 */
[----:B------:R-:W1:Y:S04]  /*1cd0*/  LDCU UR8, c[0x0][0x4c0] ;  /* 0x00009800ff0877ac */ /* 0x000e680008000800 */
[----:B------:R-:W-:-:S04]  /*1ce0*/  SHF.R.U32.HI R9, RZ, UR9, R8 ;  /* 0x00000009ff097c19 */ /* 0x000fc80008011608 */
[----:B------:R-:W-:-:S05]  /*1cf0*/  IADD3 R4, PT, PT, -R9, RZ, RZ ;  /* 0x000000ff09047210 */ /* 0x000fca0007ffe1ff */
[----:B0-----:R-:W-:-:S04]  /*1d00*/  IMAD R4, R4, UR5, R3 ;  /* 0x0000000504047c24 */ /* 0x001fc8000f8e0203 */
[C---:B--2---:R-:W-:Y:S02]  /*1d10*/  IMAD R5, R4.reuse, UR10, RZ ;  /* 0x0000000a04057c24 */ /* 0x044fe4000f8e02ff */
[C---:B------:R-:W-:Y:S02]  /*1d20*/  IMAD R6, R4.reuse, UR11, RZ ;  /* 0x0000000b04067c24 */ /* 0x040fe4000f8e02ff */
[----:B-1----:R-:W-:Y:S01]  /*1d30*/  IMAD R4, R4, UR8, RZ ;  /* 0x0000000804047c24 */ /* 0x002fe2000f8e02ff */
        /* <DEDUP_REMOVED lines=334> */
.L_x_844:
        /* <DEDUP_REMOVED lines=16> */
[----:B------:R-:W-:-:S05]  /*3320*/  IADD3.X R5, PT, PT, RZ, UR9, RZ, P0, !PT ;  /* 0x00000009ff057c10 */ /* 0x000fca00087fe4ff */
[----:B------:R0:W-:Y:S04]  /*3330*/  STG.E.U16 desc[UR6][R4.64], R10 ;  /* 0x0000000a04007986 */ /* 0x0001e8000c101506 */
.L_x_841:
[----:B------:R-:W-:-:S13]  /*3340*/  ISETP.GE.AND P0, PT, R3, UR4, PT ;  /* 0x0000000403007c0c */ /* 0x000fda000bf06270 */
[----:B------:R-:W-:Y:S05]  /*3350*/  @P0 BREAK.RELIABLE B1 ;  /* 0x0000000000010942 */ /* 0x000fea0003800100 */
[----:B------:R-:W-:Y:S05]  /*3360*/  @P0 BRA `(.L_x_843) ;  /* 0x0000001400bc0947 */ /* 0x000fea0003800000 */
[----:B------:R-:W-:Y:S05]  /*3370*/  BSYNC.RELIABLE B1 ;  /* 0x0000000000017941 */ /* 0x000fea0003800100 */
.L_x_840:
        /* <DEDUP_REMOVED lines=348> */
.L_x_845:
        /* <DEDUP_REMOVED lines=18> */
.L_x_843:
[----:B------:R-:W-:Y:S05]  /*4a60*/  BSYNC.RECONVERGENT B0 ;  /* 0x0000000000007941 */ /* 0x000fea0003800200 */
.L_x_839:
[----:B------:R-:W-:Y:S05]  /*4a70*/  WARPSYNC.ALL ;  /* 0x0000000000007948 */ /* 0x000fea0003800000 */
[----:B------:R-:W-:-:S13]  /*4a80*/  ISETP.GE.AND P0, PT, R3, UR4, PT ;  /* 0x0000000403007c0c */ /* 0x000fda000bf06270 */
[----:B------:R-:W-:Y:S05]  /*4a90*/  @P0 EXIT ;  /* 0x000000000000094d */ /* 0x000fea0003800000 */
[----:B------:R-:W2:Y:S01]  /*4aa0*/  LDCU.64 UR4, c[0x0][0x390] ;  /* 0x00007200ff0477ac */ /* 0x000ea20008000a00 */
[----:B01----:R-:W-:Y:S01]  /*4ab0*/  HFMA2 R4, -RZ, RZ, 0, 0 ;  /* 0x00000000ff047431 */ /* 0x003fe200000001ff */
[----:B------:R-:W-:Y:S01]  /*4ac0*/  MOV R5, R3 ;  /* 0x0000000300057202 */ /* 0x000fe20000000f00 */
[----:B------:R-:W0:Y:S01]  /*4ad0*/  LDCU UR8, c[0x0][0x38c] ;  /* 0x00007180ff0877ac */ /* 0x000e220008000800 */
[----:B------:R-:W-:Y:S01]  /*4ae0*/  ISETP.NE.AND P0, PT, R2, RZ, PT ;  /* 0x000000ff0200720c */ /* 0x000fe20003f05270 */
[----:B------:R-:W1:Y:S01]  /*4af0*/  LDCU.64 UR10, c[0x0][0x4b8] ;  /* 0x00009700ff0a77ac */ /* 0x000e620008000a00 */
[----:B--2---:R-:W-:Y:S01]  /*4b00*/  IMAD.HI.U32 R6, R3, UR4, R4 ;  /* 0x0000000403067c27 */ /* 0x004fe2000f8e0004 */
[----:B------:R-:W2:Y:S04]  /*4b10*/  LDCU UR4, c[0x0][0x4c0] ;  /* 0x00009800ff0477ac */ /* 0x000ea80008000800 */
[----:B------:R-:W-:-:S04]  /*4b20*/  SHF.R.U32.HI R7, RZ, UR5, R6 ;  /* 0x00000005ff077c19 */ /* 0x000fc80008011606 */
[----:B------:R-:W-:-:S05]  /*4b30*/  IADD3 R4, PT, PT, -R7, RZ, RZ ;  /* 0x000000ff07047210 */ /* 0x000fca0007ffe1ff */
[----:B0-----:R-:W-:-:S04]  /*4b40*/  IMAD R2, R4, UR8, R3 ;  /* 0x0000000804027c24 */ /* 0x001fc8000f8e0203 */
[C---:B-1----:R-:W-:Y:S02]  /*4b50*/  IMAD R3, R2.reuse, UR10, RZ ;  /* 0x0000000a02037c24 */ /* 0x042fe4000f8e02ff */
[C---:B------:R-:W-:Y:S02]  /*4b60*/  IMAD R4, R2.reuse, UR11, RZ ;  /* 0x0000000b02047c24 */ /* 0x040fe4000f8e02ff */
[----:B--2---:R-:W-:Y:S01]  /*4b70*/  IMAD R2, R2, UR4, RZ ;  /* 0x0000000402027c24 */ /* 0x004fe2000f8e02ff */
        /* <DEDUP_REMOVED lines=313> */
[----:B------:R-:W2:Y:S09]  /*5f10*/  LDCU UR5, c[0x0][0x5cc] ;  /* 0x0000b980ff0577ac */ /* 0x000eb20008000800 */
[----:B------:R-:W3:Y:S01]  /*5f20*/  @P0 LDC.64 R12, c[0x0][0x4b0] ;  /* 0x00012c00ff0c0b82 */ /* 0x000ee20000000a00 */
[----:B------:R-:W4:Y:S01]  /*5f30*/  LDCU.64 UR10, c[0x0][0x5d0] ;  /* 0x0000ba00ff0a77ac */ /* 0x000f220008000a00 */
[----:B0-----:R-:W-:-:S06]  /*5f40*/  IMAD.HI.U32 R10, R7, UR9, R6 ;  /* 0x00000009070a7c27 */ /* 0x001fcc000f8e0006 */
[----:B------:R-:W0:Y:S01]  /*5f50*/  @P0 LDC R15, c[0x0][0x4ac] ;  /* 0x00012b00ff0f0b82 */ /* 0x000e220000000800 */
[----:B-1----:R-:W-:Y:S02]  /*5f60*/  SHF.R.U32.HI R11, RZ, UR4, R10 ;  /* 0x00000004ff0b7c19 */ /* 0x002fe4000801160a */
[----:B------:R-:W-:Y:S02]  /*5f70*/  @P0 MOV R10, RZ ;  /* 0x000000ff000a0202 */ /* 0x000fe40000000f00 */
[----:B------:R-:W-:-:S03]  /*5f80*/  IADD3 R5, PT, PT, -R11, RZ, RZ ;  /* 0x000000ff0b057210 */ /* 0x000fc60007ffe1ff */
[----:B------:R-:W1:Y:S02]  /*5f90*/  @P0 LDC.64 R8, c[0x0][0x5d8] ;  /* 0x00017600ff080b82 */ /* 0x000e640000000a00 */
[----:B------:R-:W-:-:S06]  /*5fa0*/  IMAD R7, R5, UR8, R7 ;  /* 0x0000000805077c24 */ /* 0x000fcc000f8e0207 */
[----:B------:R-:W5:Y:S01]  /*5fb0*/  @P0 LDC R6, c[0x0][0x5e0] ;  /* 0x00017800ff060b82 */ /* 0x000f620000000800 */
[----:B---3--:R-:W-:-:S04]  /*5fc0*/  @P0 IMAD.HI.U32 R0, R11, R12, R10 ;  /* 0x0000000c0b000227 */ /* 0x008fc800078e000a */
[C---:B--2---:R-:W-:Y:S01]  /*5fd0*/  IMAD R3, R7.reuse, UR5, R3 ;  /* 0x0000000507037c24 */ /* 0x044fe2000f8e0203 */
[----:B------:R-:W-:Y:S01]  /*5fe0*/  @P0 SHF.R.U32.HI R0, RZ, R13, R0 ;  /* 0x0000000dff000219 */ /* 0x000fe20000011600 */
[C---:B----4-:R-:W-:Y:S02]  /*5ff0*/  IMAD R4, R7.reuse, UR10, R4 ;  /* 0x0000000a07047c24 */ /* 0x050fe4000f8e0204 */
[----:B------:R-:W-:Y:S01]  /*6000*/  IMAD R2, R7, UR11, R2 ;  /* 0x0000000b07027c24 */ /* 0x000fe2000f8e0202 */
[----:B------:R-:W-:-:S05]  /*6010*/  @P0 IADD3 R10, PT, PT, -R0, RZ, RZ ;  /* 0x000000ff000a0210 */ /* 0x000fca0007ffe1ff */
[----:B0-----:R-:W-:-:S04]  /*6020*/  @P0 IMAD R11, R15, R10, R11 ;  /* 0x0000000a0f0b0224 */ /* 0x001fc800078e020b */
[C---:B-1----:R-:W-:Y:S02]  /*6030*/  @P0 IMAD R3, R11.reuse, R8, R3 ;  /* 0x000000080b030224 */ /* 0x042fe400078e0203 */
[C---:B------:R-:W-:Y:S02]  /*6040*/  @P0 IMAD R4, R11.reuse, R9, R4 ;  /* 0x000000090b040224 */ /* 0x040fe400078e0204 */
[----:B-----5:R-:W-:-:S07]  /*6050*/  @P0 IMAD R2, R11, R6, R2 ;  /* 0x000000060b020224 */ /* 0x020fce00078e0202 */
.L_x_846:
[----:B------:R-:W0:Y:S01]  /*6060*/  LDCU.128 UR8, c[0x0][0x5f0] ;  /* 0x0000be00ff0877ac */ /* 0x000e220008000c00 */
[----:B------:R-:W1:Y:S01]  /*6070*/  LDCU.64 UR4, c[0x0][0x5e8] ;  /* 0x0000bd00ff0477ac */ /* 0x000e620008000a00 */
[----:B0-----:R-:W-:Y:S02]  /*6080*/  IADD3 R4, P0, PT, R4, UR8, RZ ;  /* 0x0000000804047c10 */ /* 0x001fe4000ff1e0ff */
[----:B------:R-:W-:Y:S02]  /*6090*/  IADD3 R6, P1, PT, R2, UR10, RZ ;  /* 0x0000000a02067c10 */ /* 0x000fe4000ff3e0ff */
[----:B------:R-:W-:Y:S02]  /*60a0*/  IADD3.X R5, PT, PT, RZ, UR9, RZ, P0, !PT ;  /* 0x00000009ff057c10 */ /* 0x000fe400087fe4ff */
[----:B------:R-:W-:-:S03]  /*60b0*/  IADD3.X R7, PT, PT, RZ, UR11, RZ, P1, !PT ;  /* 0x0000000bff077c10 */ /* 0x000fc60008ffe4ff */
[----:B------:R-:W2:Y:S04]  /*60c0*/  LDG.E.U16 R4, desc[UR6][R4.64] ;  /* 0x0000000604047981 */ /* 0x000ea8000c1e1500 */
[----:B------:R-:W3:Y:S01]  /*60d0*/  LDG.E.U16 R6, desc[UR6][R6.64] ;  /* 0x0000000606067981 */ /* 0x000ee2000c1e1500 */
[----:B--2---:R-:W-:Y:S02]  /*60e0*/  SHF.L.U32 R0, R4, 0x10, RZ ;  /* 0x0000001004007819 */ /* 0x004fe400000006ff */
[----:B---3--:R-:W-:-:S03]  /*60f0*/  SHF.L.U32 R2, R6, 0x10, RZ ;  /* 0x0000001006027819 */ /* 0x008fc600000006ff */
[----:B------:R-:W-:Y:S01]  /*6100*/  FMUL.FTZ R0, R0, 0.16666667163372039795 ;  /* 0x3e2aaaab00007820 */ /* 0x000fe20000410000 */
[----:B------:R-:W-:-:S04]  /*6110*/  FSETP.GEU.FTZ.AND P0, PT, |R2|, 3, PT ;  /* 0x404000000200780b */ /* 0x000fc80003f1e200 */
[----:B------:R-:W-:Y:S02]  /*6120*/  FSEL R0, R0, RZ, !P0 ;  /* 0x000000ff00007208 */ /* 0x000fe40004000000 */
[----:B-1----:R-:W-:Y:S02]  /*6130*/  IADD3 R2, P0, PT, R3, UR4, RZ ;  /* 0x0000000403027c10 */ /* 0x002fe4000ff1e0ff */
[----:B------:R-:W-:Y:S02]  /*6140*/  F2FP.BF16.F32.PACK_AB R0, RZ, R0 ;  /* 0x00000000ff00723e */ /* 0x000fe400000010ff */
[----:B------:R-:W-:-:S05]  /*6150*/  IADD3.X R3, PT, PT, RZ, UR5, RZ, P0, !PT ;  /* 0x00000005ff037c10 */ /* 0x000fca00087fe4ff */
[----:B------:R-:W-:Y:S01]  /*6160*/  STG.E.U16 desc[UR6][R2.64], R0 ;  /* 0x0000000002007986 */ /* 0x000fe2000c101506 */
[----:B------:R-:W-:Y:S05]  /*6170*/  EXIT ;  /* 0x000000000000794d */ /* 0x000fea0003800000 */
.L_x_847:
        /* <DEDUP_REMOVED lines=16> */
.L_x_5792:


//--------------------- .text._ZN2at6native27unrolled_elementwise_kernelIZZZNS0_68_GLOBAL__N__08176361_30_ActivationHardsigmoidKernel_cu_1520ed90_309927hardsigmoid_backward_kernelERNS_18TensorIteratorBaseEENKUlvE_clEvENKUlvE2_clEvEUlN3c108BFloat16ES8_E_St5arrayIPcLm3EELi4E23TrivialOffsetCalculatorILi2EjESD_ILi1EjENS0_6memory15LoadWithoutCastENSG_16StoreWithoutCastEEEviT_T0_T2_T3_T4_T5_ --------------------------
	.section	.text._ZN2at6native27unrolled_elementwise_kernelIZZZNS0_68_GLOBAL__N__08176361_30_ActivationHardsigmoidKernel_cu_1520ed90_309927hardsigmoid_backward_kernelERNS_18TensorIteratorBaseEENKUlvE_clEvENKUlvE2_clEvEUlN3c108BFloat16ES8_E_St5arrayIPcLm3EELi4E23TrivialOffsetCalculatorILi2EjESD_ILi1EjENS0_6memory15LoadWithoutCastENSG_16StoreWithoutCastEEEviT_T0_T2_T3_T4_T5_,"ax",@progbits
	.align	128
        .global         _ZN2at6native27unrolled_elementwise_kernelIZZZNS0_68_GLOBAL__N__08176361_30_ActivationHardsigmoidKernel_cu_1520ed90_309927hardsigmoid_backward_kernelERNS_18TensorIteratorBaseEENKUlvE_clEvENKUlvE2_clEvEUlN3c108BFloat16ES8_E_St5arrayIPcLm3EELi4E23TrivialOffsetCalculatorILi2EjESD_ILi1EjENS0_6memory15LoadWithoutCastENSG_16StoreWithoutCastEEEviT_T0_T2_T3_T4_T5_
        .type           _ZN2at6native27unrolled_elementwise_kernelIZZZNS0_68_GLOBAL__N__08176361_30_ActivationHardsigmoidKernel_cu_1520ed90_309927hardsigmoid_backward_kernelERNS_18TensorIteratorBaseEENKUlvE_clEvENKUlvE2_clEvEUlN3c108BFloat16ES8_E_St5arrayIPcLm3EELi4E23TrivialOffsetCalculatorILi2EjESD_ILi1EjENS0_6memory15LoadWithoutCastENSG_16StoreWithoutCastEEEviT_T0_T2_T3_T4_T5_,@function
        .size           _ZN2at6native27unrolled_elementwise_kernelIZZZNS0_68_GLOBAL__N__08176361_30_ActivationHardsigmoidKernel_cu_1520ed90_309927hardsigmoid_backward_kernelERNS_18TensorIteratorBaseEENKUlvE_clEvENKUlvE2_clEvEUlN3c108BFloat16ES8_E_St5arrayIPcLm3EELi4E23TrivialOffsetCalculatorILi2EjESD_ILi1EjENS0_6memory15LoadWithoutCastENSG_16StoreWithoutCastEEEviT_T0_T2_T3_T4_T5_,(.L_x_5793 - _ZN2at6native27unrolled_elementwise_kernelIZZZNS0_68_GLOBAL__N__08176361_30_ActivationHardsigmoidKernel_cu_1520ed90_309927hardsigmoid_backward_kernelERNS_18TensorIteratorBaseEENKUlvE_clEvENKUlvE2_clEvEUlN3c108BFloat16ES8_E_St5arrayIPcLm3EELi4E23TrivialOffsetCalculatorILi2EjESD_ILi1EjENS0_6memory15LoadWithoutCastENSG_16StoreWithoutCastEEEviT_T0_T2_T3_T4_T5_)
        .other          _ZN2at6native27unrolled_elementwise_kernelIZZZNS0_68_GLOBAL__N__08176361_30_ActivationHardsigmoidKernel_cu_1520ed90_309927hardsigmoid_backward_kernelERNS_18TensorIteratorBaseEENKUlvE_clEvENKUlvE2_clEvEUlN3c108BFloat16ES8_E_St5arrayIPcLm3EELi4E23TrivialOffsetCalculatorILi2EjESD_ILi1EjENS0_6memory15LoadWithoutCastENSG_16StoreWithoutCastEEEviT_T0_T2_T3_T4_T5_,@"STO_CUDA_ENTRY STV_DEFAULT"
_ZN2at6native27unrolled_elementwise_kernelIZZZNS0_68_GLOBAL__N__08176361_30_ActivationHardsigmoidKernel_cu_1520ed90_309927hardsigmoid_backward_kernelERNS_18TensorIteratorBaseEENKUlvE_clEvENKUlvE2_clEvEUlN3c108BFloat16ES8_E_St5arrayIPcLm3EELi4E23TrivialOffsetCalculatorILi2EjESD_ILi1EjENS0_6memory15LoadWithoutCastENSG_16StoreWithoutCastEEEviT_T0_T2_T3_T4_T5_:
.text._ZN2at6native27unrolled_elementwise_kernelIZZZNS0_68_GLOBAL__N__08176361_30_ActivationHardsigmoidKernel_cu_1520ed90_309927hardsigmoid_backward_kernelERNS_18TensorIteratorBaseEENKUlvE_clEvENKUlvE2_clEvEUlN3c108BFloat16ES8_E_St5arrayIPcLm3EELi4E23TrivialOffsetCalculatorILi2EjESD_ILi1EjENS0_6memory15LoadWithoutCastENSG_16StoreWithoutCastEEEviT_T0_T2_T3_T4_T5_:
[----:B------:R-:W-:Y:S01]  /*0000*/  LDC R1, c[0x0][0x37c] ;  /* 0x0000df00ff017b82 */ /* 0x000fe20000000800 */
[----:B------:R-:W0:Y:S07]  /*0010*/  S2R R15, SR_CTAID.X ;  /* 0x00000000000f7919 */ /* 0x000e2e0000002500 */
[----:B------:R-:W0:Y:S01]  /*0020*/  LDC R2, c[0x0][0x380] ;  /* 0x0000e000ff027b82 */ /* 0x000e220000000800 */
[----:B------:R-:W1:Y:S01]  /*0030*/  LDCU.64 UR4, c[0x0][0x358] ;  /* 0x00006b00ff0477ac */ /* 0x000e620008000a00 */
[----:B------:R-:W-:Y:S01]  /*0040*/  PRMT R22, RZ, 0x7610, R22 ;  /* 0x00007610ff167816 */ /* 0x000fe20000000016 */
[----:B------:R-:W2:Y:S01]  /*0050*/  S2R R0, SR_TID.X ;  /* 0x0000000000007919 */ /* 0x000ea20000002100 */
[----:B------:R-:W-:-:S02]  /*0060*/  PRMT R16, RZ, 0x7610, R16 ;  /* 0x00007610ff107816 */ /* 0x000fc40000000010 */
[----:B------:R-:W-:Y:S01]  /*0070*/  PRMT R18, RZ, 0x7610, R18 ;  /* 0x00007610ff127816 */ /* 0x000fe20000000012 */
[----:B0-----:R-:W-:Y:S02]  /*0080*/  IMAD R17, R15, -0x200, R2 ;  /* 0xfffffe000f117824 */ /* 0x001fe400078e0202 */
[----:B--2---:R-:W-:-:S03]  /*0090*/  IMAD.MOV.U32 R14, RZ, RZ, R0 ;  /* 0x000000ffff0e7224 */ /* 0x004fc600078e0000 */
[----:B------:R-:W-:-:S13]  /*00a0*/  ISETP.GE.AND P0, PT, R0, R17, PT ;  /* 0x000000110000720c */ /* 0x000fda0003f06270 */
[----:B------:R-:W-:Y:S01]  /*00b0*/  @!P0 VIADD R0, R14, 0x80 ;  /* 0x000000800e008836 */ /* 0x000fe20000000000 */
[----:B------:R-:W0:Y:S01]  /*00c0*/  @!P0 LDC.64 R8, c[0x0][0x3a8] ;  /* 0x0000ea00ff088b82 */ /* 0x000e220000000a00 */
[----:B------:R-:W-:-:S03]  /*00d0*/  @!P0 IMAD R25, R15, 0x200, R14 ;  /* 0x000002000f198824 */ /* 0x000fc600078e020e */
[----:B------:R-:W-:-:S04]  /*00e0*/  ISETP.GE.AND P1, PT, R0, R17, PT ;  /* 0x000000110000720c */ /* 0x000fc80003f26270 */
[----:B------:R-:W2:Y:S09]  /*00f0*/  @!P0 LDC.64 R10, c[0x0][0x3b0] ;  /* 0x0000ec00ff0a8b82 */ /* 0x000eb20000000a00 */
[----:B------:R-:W-:Y:S01]  /*0100*/  @!P1 IMAD R23, R15, 0x200, R0 ;  /* 0x000002000f179824 */ /* 0x000fe200078e0200 */
[----:B------:R-:W-:Y:S01]  /*0110*/  @!P1 IADD3 R0, PT, PT, R0, 0x80, RZ ;  /* 0x0000008000009810 */ /* 0x000fe20007ffe0ff */
[----:B------:R-:W3:Y:S03]  /*0120*/  @!P1 LDC.64 R12, c[0x0][0x3b0] ;  /* 0x0000ec00ff0c9b82 */ /* 0x000ee60000000a00 */
[----:B------:R-:W-:Y:S01]  /*0130*/  ISETP.GE.AND P2, PT, R0, R17, PT ;  /* 0x000000110000720c */ /* 0x000fe20003f46270 */
[----:B0-----:R-:W-:-:S04]  /*0140*/  @!P0 IMAD.WIDE.U32 R8, R25, 0x2, R8 ;  /* 0x0000000219088825 */ /* 0x001fc800078e0008 */
[----:B------:R-:W0:Y:S01]  /*0150*/  @!P1 LDC.64 R6, c[0x0][0x3a8] ;  /* 0x0000ea00ff069b82 */ /* 0x000e220000000a00 */
[----:B-1----:R-:W4:Y:S01]  /*0160*/  @!P0 LDG.E.U16 R22, desc[UR4][R8.64] ;  /* 0x0000000408168981 */ /* 0x002f22000c1e1500 */
[----:B--2---:R-:W-:-:S06]  /*0170*/  @!P0 IMAD.WIDE.U32 R10, R25, 0x2, R10 ;  /* 0x00000002190a8825 */ /* 0x004fcc00078e000a */
[----:B------:R-:W1:Y:S01]  /*0180*/  @!P2 LDC.64 R2, c[0x0][0x3a8] ;  /* 0x0000ea00ff02ab82 */ /* 0x000e620000000a00 */
[----:B------:R-:W-:Y:S01]  /*0190*/  @!P2 IMAD R25, R15, 0x200, R0 ;  /* 0x000002000f19a824 */ /* 0x000fe200078e0200 */
[----:B------:R2:W4:Y:S06]  /*01a0*/  @!P0 LDG.E.U16 R16, desc[UR4][R10.64] ;  /* 0x000000040a108981 */ /* 0x00052c000c1e1500 */
[----:B------:R-:W2:Y:S01]  /*01b0*/  @!P2 LDC.64 R4, c[0x0][0x3b0] ;  /* 0x0000ec00ff04ab82 */ /* 0x000ea20000000a00 */
[----:B---3--:R-:W-:Y:S01]  /*01c0*/  @!P1 IMAD.WIDE.U32 R12, R23, 0x2, R12 ;  /* 0x00000002170c9825 */ /* 0x008fe200078e000c */
[----:B------:R-:W-:-:S04]  /*01d0*/  PRMT R24, RZ, 0x7610, R24 ;  /* 0x00007610ff187816 */ /* 0x000fc80000000018 */
[----:B------:R-:W3:Y:S01]  /*01e0*/  @!P1 LDG.E.U16 R18, desc[UR4][R12.64] ;  /* 0x000000040c129981 */ /* 0x000ee2000c1e1500 */
[----:B0-----:R-:W-:Y:S01]  /*01f0*/  @!P1 IMAD.WIDE.U32 R6, R23, 0x2, R6 ;  /* 0x0000000217069825 */ /* 0x001fe200078e0006 */
[----:B------:R-:W-:-:S04]  /*0200*/  PRMT R23, RZ, 0x7610, R23 ;  /* 0x00007610ff177816 */ /* 0x000fc80000000017 */
[----:B------:R-:W3:Y:S01]  /*0210*/  @!P1 LDG.E.U16 R24, desc[UR4][R6.64] ;  /* 0x0000000406189981 */ /* 0x000ee2000c1e1500 */
[----:B-1----:R-:W-:-:S04]  /*0220*/  @!P2 IMAD.WIDE.U32 R2, R25, 0x2, R2 ;  /* 0x000000021902a825 */ /* 0x002fc800078e0002 */
[----:B--2---:R-:W-:Y:S01]  /*0230*/  @!P2 IMAD.WIDE.U32 R4, R25, 0x2, R4 ;  /* 0x000000021904a825 */ /* 0x004fe200078e0004 */
[----:B------:R-:W-:-:S04]  /*0240*/  PRMT R25, RZ, 0x7610, R25 ;  /* 0x00007610ff197816 */ /* 0x000fc80000000019 */
[----:B------:R-:W2:Y:S04]  /*0250*/  @!P2 LDG.E.U16 R23, desc[UR4][R4.64] ;  /* 0x000000040417a981 */ /* 0x000ea8000c1e1500 */
[----:B------:R0:W2:Y:S01]  /*0260*/  @!P2 LDG.E.U16 R25, desc[UR4][R2.64] ;  /* 0x000000040219a981 */ /* 0x0000a2000c1e1500 */
[----:B------:R-:W-:-:S05]  /*0270*/  @!P2 VIADD R0, R0, 0x80 ;  /* 0x000000800000a836 */ /* 0x000fca0000000000 */
[-C--:B------:R-:W-:Y:S02]  /*0280*/  ISETP.GE.AND P0, PT, R0, R17.reuse, PT ;  /* 0x000000110000720c */ /* 0x080fe40003f06270 */
[----:B------:R-:W-:-:S11]  /*0290*/  ISETP.GE.AND P2, PT, R14, R17, PT ;  /* 0x000000110e00720c */ /* 0x000fd60003f46270 */
[----:B------:R-:W1:Y:S08]  /*02a0*/  @!P0 LDC.64 R10, c[0x0][0x3a8] ;  /* 0x0000ea00ff0a8b82 */ /* 0x000e700000000a00 */
[----:B------:R-:W1:Y:S08]  /*02b0*/  @!P0 LDC.64 R8, c[0x0][0x3b0] ;  /* 0x0000ec00ff088b82 */ /* 0x000e700000000a00 */
[----:B0-----:R-:W0:Y:S01]  /*02c0*/  @!P2 LDC.64 R2, c[0x0][0x3a0] ;  /* 0x0000e800ff02ab82 */ /* 0x001e220000000a00 */
[----:B------:R-:W-:-:S02]  /*02d0*/  @!P0 LEA R13, R15, R0, 0x9 ;  /* 0x000000000f0d8211 */ /* 0x000fc400078e48ff */
[----:B------:R-:W-:Y:S02]  /*02e0*/  PRMT R0, RZ, 0x7610, R0 ;  /* 0x00007610ff007816 */ /* 0x000fe40000000000 */
[----:B------:R-:W-:Y:S01]  /*02f0*/  PRMT R12, RZ, 0x7610, R12 ;  /* 0x00007610ff0c7816 */ /* 0x000fe2000000000c */
[----:B------:R-:W-:Y:S02]  /*0300*/  VIADD R4, R14, 0x100 ;  /* 0x000001000e047836 */ /* 0x000fe40000000000 */
[----:B-1----:R-:W-:-:S04]  /*0310*/  @!P0 IMAD.WIDE.U32 R10, R13, 0x2, R10 ;  /* 0x000000020d0a8825 */ /* 0x002fc800078e000a */
[----:B------:R-:W-:Y:S01]  /*0320*/  VIADD R6, R14, 0x80 ;  /* 0x000000800e067836 */ /* 0x000fe20000000000 */
[----:B------:R1:W5:Y:S01]  /*0330*/  @!P0 LDG.E.U16 R0, desc[UR4][R10.64] ;  /* 0x000000040a008981 */ /* 0x000362000c1e1500 */
[----:B------:R-:W-:-:S03]  /*0340*/  @!P0 IMAD.WIDE.U32 R8, R13, 0x2, R8 ;  /* 0x000000020d088825 */ /* 0x000fc600078e0008 */
[-C--:B------:R-:W-:Y:S01]  /*0350*/  ISETP.GE.AND P1, PT, R6, R17.reuse, PT ;  /* 0x000000110600720c */ /* 0x080fe20003f26270 */
[----:B------:R-:W-:Y:S01]  /*0360*/  @!P2 IMAD R5, R15, 0x200, R14 ;  /* 0x000002000f05a824 */ /* 0x000fe200078e020e */
[----:B------:R1:W5:Y:S01]  /*0370*/  @!P0 LDG.E.U16 R12, desc[UR4][R8.64] ;  /* 0x00000004080c8981 */ /* 0x000362000c1e1500 */
[----:B------:R-:W-:Y:S02]  /*0380*/  ISETP.GE.AND P0, PT, R4, R17, PT ;  /* 0x000000110400720c */ /* 0x000fe40003f06270 */
[----:B0-----:R-:W-:-:S04]  /*0390*/  @!P2 IMAD.WIDE.U32 R2, R5, 0x2, R2 ;  /* 0x000000020502a825 */ /* 0x001fc800078e0002 */
[----:B------:R-:W-:Y:S01]  /*03a0*/  VIADD R4, R14, 0x180 ;  /* 0x000001800e047836 */ /* 0x000fe20000000000 */
[----:B------:R-:W-:-:S04]  /*03b0*/  @!P2 MOV R14, R6 ;  /* 0x00000006000ea202 */ /* 0x000fc80000000f00 */
[----:B------:R-:W-:Y:S01]  /*03c0*/  ISETP.GE.AND P5, PT, R14, R17, PT ;  /* 0x000000110e00720c */ /* 0x000fe20003fa6270 */
[----:B------:R-:W-:Y:S01]  /*03d0*/  BSSY.RECONVERGENT B0, `(.L_x_848) ;  /* 0x000001f000007945 */ /* 0x000fe20003800200 */
[----:B----4-:R-:W-:Y:S01]  /*03e0*/  @!P2 SHF.L.U32 R22, R22, 0x10, RZ ;  /* 0x000000101616a819 */ /* 0x010fe200000006ff */
[----:B------:R-:W-:-:S04]  /*03f0*/  @!P2 IMAD.U32 R16, R16, 0x10000, RZ ;  /* 0x000100001010a824 */ /* 0x000fc800078e00ff */
[----:B------:R-:W-:Y:S01]  /*0400*/  @!P2 FMUL.FTZ R22, R22, 0.16666667163372039795 ;  /* 0x3e2aaaab1616a820 */ /* 0x000fe20000410000 */
[----:B------:R-:W-:-:S04]  /*0410*/  @!P2 FSETP.GEU.FTZ.AND P4, PT, |R16|, 3, PT ;  /* 0x404000001000a80b */ /* 0x000fc80003f9e200 */
[----:B------:R-:W-:-:S04]  /*0420*/  @!P2 FSEL R22, R22, RZ, !P4 ;  /* 0x000000ff1616a208 */ /* 0x000fc80006000000 */
[----:B------:R-:W-:-:S05]  /*0430*/  @!P2 F2FP.BF16.F32.PACK_AB R21, RZ, R22 ;  /* 0x00000016ff15a23e */ /* 0x000fca00000010ff */
[----:B------:R1:W-:Y:S01]  /*0440*/  @!P2 STG.E.U16 desc[UR4][R2.64], R21 ;  /* 0x000000150200a986 */ /* 0x0003e2000c101504 */
[----:B---3--:R-:W-:Y:S02]  /*0450*/  @!P1 IMAD.U32 R18, R18, 0x10000, RZ ;  /* 0x0001000012129824 */ /* 0x008fe400078e00ff */
[----:B------:R-:W-:-:S03]  /*0460*/  @!P1 IMAD.U32 R24, R24, 0x10000, RZ ;  /* 0x0001000018189824 */ /* 0x000fc600078e00ff */
[----:B------:R-:W-:Y:S01]  /*0470*/  @!P1 FSETP.GEU.FTZ.AND P3, PT, |R18|, 3, PT ;  /* 0x404000001200980b */ /* 0x000fe20003f7e200 */
[----:B------:R-:W-:Y:S01]  /*0480*/  @!P1 FMUL.FTZ R24, R24, 0.16666667163372039795 ;  /* 0x3e2aaaab18189820 */ /* 0x000fe20000410000 */
[----:B--2---:R-:W-:Y:S01]  /*0490*/  @!P0 IMAD.U32 R23, R23, 0x10000, RZ ;  /* 0x0001000017178824 */ /* 0x004fe200078e00ff */
[----:B------:R-:W-:-:S04]  /*04a0*/  @!P0 SHF.L.U32 R25, R25, 0x10, RZ ;  /* 0x0000001019198819 */ /* 0x000fc800000006ff */
[----:B------:R-:W-:Y:S01]  /*04b0*/  @!P0 FSETP.GEU.FTZ.AND P4, PT, |R23|, 3, PT ;  /* 0x404000001700880b */ /* 0x000fe20003f9e200 */
[----:B------:R-:W-:Y:S01]  /*04c0*/  @!P0 FMUL.FTZ R25, R25, 0.16666667163372039795 ;  /* 0x3e2aaaab19198820 */ /* 0x000fe20000410000 */
[----:B------:R-:W-:-:S04]  /*04d0*/  @!P1 FSEL R24, R24, RZ, !P3 ;  /* 0x000000ff18189208 */ /* 0x000fc80005800000 */
[----:B------:R-:W-:Y:S02]  /*04e0*/  @!P0 FSEL R25, R25, RZ, !P4 ;  /* 0x000000ff19198208 */ /* 0x000fe40006000000 */
[----:B------:R-:W-:Y:S02]  /*04f0*/  @!P1 F2FP.BF16.F32.PACK_AB R19, RZ, R24 ;  /* 0x00000018ff13923e */ /* 0x000fe400000010ff */
[----:B------:R-:W-:Y:S01]  /*0500*/  @!P0 F2FP.BF16.F32.PACK_AB R20, RZ, R25 ;  /* 0x00000019ff14823e */ /* 0x000fe200000010ff */
[----:B-1----:R-:W-:Y:S06]  /*0510*/  @P5 BRA `(.L_x_849) ;  /* 0x0000000000285947 */ /* 0x002fec0003800000 */
[----:B------:R-:W0:Y:S01]  /*0520*/  LDC.64 R2, c[0x0][0x3a0] ;  /* 0x0000e800ff027b82 */ /* 0x000e220000000a00 */
[----:B------:R-:W-:Y:S02]  /*0530*/  IMAD R7, R15, 0x200, R14 ;  /* 0x000002000f077824 */ /* 0x000fe400078e020e */
[----:B------:R-:W-:-:S05]  /*0540*/  VIADD R14, R14, 0x80 ;  /* 0x000000800e0e7836 */ /* 0x000fca0000000000 */
[----:B------:R-:W-:-:S13]  /*0550*/  ISETP.GE.AND P0, PT, R14, R17, PT ;  /* 0x000000110e00720c */ /* 0x000fda0003f06270 */
[----:B------:R-:W-:Y:S01]  /*0560*/  @!P0 LEA R5, R15, R14, 0x9 ;  /* 0x0000000e0f058211 */ /* 0x000fe200078e48ff */
[----:B------:R-:W-:Y:S02]  /*0570*/  @!P0 VIADD R14, R14, 0x80 ;  /* 0x000000800e0e8836 */ /* 0x000fe40000000000 */
[----:B0-----:R-:W-:-:S04]  /*0580*/  IMAD.WIDE.U32 R6, R7, 0x2, R2 ;  /* 0x0000000207067825 */ /* 0x001fc800078e0002 */
[----:B------:R-:W-:Y:S01]  /*0590*/  @!P0 IMAD.WIDE.U32 R2, R5, 0x2, R2 ;  /* 0x0000000205028825 */ /* 0x000fe200078e0002 */
[----:B------:R0:W-:Y:S04]  /*05a0*/  STG.E.U16 desc[UR4][R6.64], R19 ;  /* 0x0000001306007986 */ /* 0x0001e8000c101504 */
[----:B------:R0:W-:Y:S02]  /*05b0*/  @!P0 STG.E.U16 desc[UR4][R2.64], R20 ;  /* 0x0000001402008986 */ /* 0x0001e4000c101504 */
.L_x_849:
[----:B------:R-:W-:Y:S05]  /*05c0*/  BSYNC.RECONVERGENT B0 ;  /* 0x0000000000007941 */ /* 0x000fea0003800200 */
.L_x_848:
[-C--:B------:R-:W-:Y:S02]  /*05d0*/  ISETP.GE.AND P1, PT, R14, R17.reuse, PT ;  /* 0x000000110e00720c */ /* 0x080fe40003f26270 */
[----:B------:R-:W-:-:S11]  /*05e0*/  ISETP.GE.AND P0, PT, R4, R17, PT ;  /* 0x000000110400720c */ /* 0x000fd60003f06270 */
[----:B------:R-:W-:Y:S05]  /*05f0*/  @P1 EXIT ;  /* 0x000000000000194d */ /* 0x000fea0003800000 */
[----:B0-----:R-:W0:Y:S01]  /*0600*/  LDC.64 R2, c[0x0][0x3a0] ;  /* 0x0000e800ff027b82 */ /* 0x001e220000000a00 */
[----:B-----5:R-:W-:Y:S01]  /*0610*/  @!P0 IMAD.U32 R0, R0, 0x10000, RZ ;  /* 0x0001000000008824 */ /* 0x020fe200078e00ff */
[----:B------:R-:W-:Y:S01]  /*0620*/  @!P0 SHF.L.U32 R12, R12, 0x10, RZ ;  /* 0x000000100c0c8819 */ /* 0x000fe200000006ff */
[----:B------:R-:W-:Y:S02]  /*0630*/  IMAD R15, R15, 0x200, R14 ;  /* 0x000002000f0f7824 */ /* 0x000fe400078e020e */
[----:B------:R-:W-:Y:S01]  /*0640*/  @!P0 FMUL.FTZ R0, R0, 0.16666667163372039795 ;  /* 0x3e2aaaab00008820 */ /* 0x000fe20000410000 */
[----:B------:R-:W-:-:S04]  /*0650*/  @!P0 FSETP.GEU.FTZ.AND P1, PT, |R12|, 3, PT ;  /* 0x404000000c00880b */ /* 0x000fc80003f3e200 */
[----:B------:R-:W-:-:S04]  /*0660*/  @!P0 FSEL R0, R0, RZ, !P1 ;  /* 0x000000ff00008208 */ /* 0x000fc80004800000 */
[----:B------:R-:W-:Y:S01]  /*0670*/  @!P0 F2FP.BF16.F32.PACK_AB R4, RZ, R0 ;  /* 0x00000000ff04823e */ /* 0x000fe200000010ff */
[----:B0-----:R-:W-:-:S05]  /*0680*/  IMAD.WIDE.U32 R2, R15, 0x2, R2 ;  /* 0x000000020f027825 */ /* 0x001fca00078e0002 */
[----:B------:R-:W-:Y:S01]  /*0690*/  STG.E.U16 desc[UR4][R2.64], R4 ;  /* 0x0000000402007986 */ /* 0x000fe2000c101504 */
[----:B------:R-:W-:Y:S05]  /*06a0*/  EXIT ;  /* 0x000000000000794d */ /* 0x000fea0003800000 */
.L_x_850:
        /* <DEDUP_REMOVED lines=13> */
.L_x_5793:


//--------------------- .text._ZN2at6native29vectorized_elementwise_kernelILi2EZZZNS0_68_GLOBAL__N__08176361_30_ActivationHardsigmoidKernel_cu_1520ed90_309927hardsigmoid_backward_kernelERNS_18TensorIteratorBaseEENKUlvE_clEvENKUlvE2_clEvEUlN3c108BFloat16ES8_E_St5arrayIPcLm3EEEEviT0_T1_ --------------------------
	.section	.text._ZN2at6native29vectorized_elementwise_kernelILi2EZZZNS0_68_GLOBAL__N__08176361_30_ActivationHardsigmoidKernel_cu_1520ed90_309927hardsigmoid_backward_kernelERNS_18TensorIteratorBaseEENKUlvE_clEvENKUlvE2_clEvEUlN3c108BFloat16ES8_E_St5arrayIPcLm3EEEEviT0_T1_,"ax",@progbits
	.align	128
        .global         _ZN2at6native29vectorized_elementwise_kernelILi2EZZZNS0_68_GLOBAL__N__08176361_30_ActivationHardsigmoidKernel_cu_1520ed90_309927hardsigmoid_backward_kernelERNS_18TensorIteratorBaseEENKUlvE_clEvENKUlvE2_clEvEUlN3c108BFloat16ES8_E_St5arrayIPcLm3EEEEviT0_T1_
        .type           _ZN2at6native29vectorized_elementwise_kernelILi2EZZZNS0_68_GLOBAL__N__08176361_30_ActivationHardsigmoidKernel_cu_1520ed90_309927hardsigmoid_backward_kernelERNS_18TensorIteratorBaseEENKUlvE_clEvENKUlvE2_clEvEUlN3c108BFloat16ES8_E_St5arrayIPcLm3EEEEviT0_T1_,@function
        .size           _ZN2at6native29vectorized_elementwise_kernelILi2EZZZNS0_68_GLOBAL__N__08176361_30_ActivationHardsigmoidKernel_cu_1520ed90_309927hardsigmoid_backward_kernelERNS_18TensorIteratorBaseEENKUlvE_clEvENKUlvE2_clEvEUlN3c108BFloat16ES8_E_St5arrayIPcLm3EEEEviT0_T1_,(.L_x_5794 - _ZN2at6native29vectorized_elementwise_kernelILi2EZZZNS0_68_GLOBAL__N__08176361_30_ActivationHardsigmoidKernel_cu_1520ed90_309927hardsigmoid_backward_kernelERNS_18TensorIteratorBaseEENKUlvE_clEvENKUlvE2_clEvEUlN3c108BFloat16ES8_E_St5arrayIPcLm3EEEEviT0_T1_)
        .other          _ZN2at6native29vectorized_elementwise_kernelILi2EZZZNS0_68_GLOBAL__N__08176361_30_ActivationHardsigmoidKernel_cu_1520ed90_309927hardsigmoid_backward_kernelERNS_18TensorIteratorBaseEENKUlvE_clEvENKUlvE2_clEvEUlN3c108BFloat16ES8_E_St5arrayIPcLm3EEEEviT0_T1_,@"STO_CUDA_ENTRY STV_DEFAULT"
_ZN2at6native29vectorized_elementwise_kernelILi2EZZZNS0_68_GLOBAL__N__08176361_30_ActivationHardsigmoidKernel_cu_1520ed90_309927hardsigmoid_backward_kernelERNS_18TensorIteratorBaseEENKUlvE_clEvENKUlvE2_clEvEUlN3c108BFloat16ES8_E_St5arrayIPcLm3EEEEviT0_T1_:
.text._ZN2at6native29vectorized_elementwise_kernelILi2EZZZNS0_68_GLOBAL__N__08176361_30_ActivationHardsigmoidKernel_cu_1520ed90_309927hardsigmoid_backward_kernelERNS_18TensorIteratorBaseEENKUlvE_clEvENKUlvE2_clEvEUlN3c108BFloat16ES8_E_St5arrayIPcLm3EEEEviT0_T1_:
[----:B------:R-:W-:Y:S01]  /*0000*/  LDC R1, c[0x0][0x37c] ;  /* 0x0000df00ff017b82 */ /* 0x000fe20000000800 */
[----:B------:R-:W0:Y:S01]  /*0010*/  S2R R0, SR_CTAID.X ;  /* 0x0000000000007919 */ /* 0x000e220000002500 */
[----:B------:R-:W1:Y:S01]  /*0020*/  LDCU UR6, c[0x0][0x380] ;  /* 0x00007000ff0677ac */ /* 0x000e620008000800 */
[----:B------:R-:W2:Y:S01]  /*0030*/  LDCU.64 UR4, c[0x0][0x358] ;  /* 0x00006b00ff0477ac */ /* 0x000ea20008000a00 */
[----:B0-----:R-:W-:-:S05]  /*0040*/  IMAD.SHL.U32 R0, R0, 0x400, RZ ;  /* 0x0000040000007824 */ /* 0x001fca00078e00ff */
[----:B-1----:R-:W-:-:S04]  /*0050*/  IADD3 R2, PT, PT, -R0, UR6, RZ ;  /* 0x0000000600027c10 */ /* 0x002fc8000fffe1ff */
[----:B------:R-:W-:-:S13]  /*0060*/  ISETP.GT.U32.AND P0, PT, R2, 0x3ff, PT ;  /* 0x000003ff0200780c */ /* 0x000fda0003f04070 */
[----:B--2---:R-:W-:Y:S05]  /*0070*/  @P0 BRA `(.L_x_851) ;  /* 0x0000000c004c0947 */ /* 0x004fea0003800000 */
[----:B------:R-:W0:Y:S01]  /*0080*/  S2R R27, SR_TID.X ;  /* 0x00000000001b7919 */ /* 0x000e220000002100 */
[----:B------:R-:W-:Y:S02]  /*0090*/  PRMT R25, RZ, 0x7610, R25 ;  /* 0x00007610ff197816 */ /* 0x000fe40000000019 */
[----:B0-----:R-:W-:Y:S01]  /*00a0*/  ISETP.GE.U32.AND P0, PT, R27, R2, PT ;  /* 0x000000021b00720c */ /* 0x001fe20003f06070 */
[----:B------:R-:W-:-:S12]  /*00b0*/  IMAD.MOV.U32 R3, RZ, RZ, R27 ;  /* 0x000000ffff037224 */ /* 0x000fd800078e001b */
[----:B------:R-:W-:Y:S01]  /*00c0*/  @!P0 VIADD R27, R3, 0x80 ;  /* 0x00000080031b8836 */ /* 0x000fe20000000000 */
[----:B------:R-:W0:Y:S01]  /*00d0*/  @!P0 LDC.64 R20, c[0x0][0x3a8] ;  /* 0x0000ea00ff148b82 */ /* 0x000e220000000a00 */
[----:B------:R-:W-:-:S03]  /*00e0*/  @!P0 IADD3 R11, PT, PT, R0, R3, RZ ;  /* 0x00000003000b8210 */ /* 0x000fc60007ffe0ff */
[----:B------:R-:W-:-:S04]  /*00f0*/  ISETP.GE.U32.AND P1, PT, R27, R2, PT ;  /* 0x000000021b00720c */ /* 0x000fc80003f26070 */
[----:B------:R-:W1:Y:S09]  /*0100*/  @!P0 LDC.64 R14, c[0x0][0x3b0] ;  /* 0x0000ec00ff0e8b82 */ /* 0x000e720000000a00 */
[----:B------:R-:W-:Y:S01]  /*0110*/  @!P1 IMAD.IADD R13, R0, 0x1, R27 ;  /* 0x00000001000d9824 */ /* 0x000fe200078e021b */
[----:B------:R-:W2:Y:S01]  /*0120*/  @!P1 LDC.64 R32, c[0x0][0x3a8] ;  /* 0x0000ea00ff209b82 */ /* 0x000ea20000000a00 */
[----:B------:R-:W-:-:S05]  /*0130*/  @!P1 VIADD R27, R27, 0x80 ;  /* 0x000000801b1b9836 */ /* 0x000fca0000000000 */
[----:B------:R-:W-:Y:S01]  /*0140*/  ISETP.GE.U32.AND P2, PT, R27, R2, PT ;  /* 0x000000021b00720c */ /* 0x000fe20003f46070 */
[----:B0-----:R-:W-:Y:S01]  /*0150*/  @!P0 IMAD.WIDE.U32 R20, R11, 0x2, R20 ;  /* 0x000000020b148825 */ /* 0x001fe200078e0014 */
[----:B------:R-:W0:Y:S01]  /*0160*/  @!P1 LDC.64 R30, c[0x0][0x3b0] ;  /* 0x0000ec00ff1e9b82 */ /* 0x000e220000000a00 */
[----:B------:R-:W-:-:S03]  /*0170*/  PRMT R17, RZ, 0x7610, R17 ;  /* 0x00007610ff117816 */ /* 0x000fc60000000011 */
[----:B------:R-:W3:Y:S07]  /*0180*/  @!P0 LDG.E.U16 R25, desc[UR4][R20.64] ;  /* 0x0000000414198981 */ /* 0x000eee000c1e1500 */
[----:B------:R-:W-:Y:S01]  /*0190*/  @!P2 IMAD.IADD R19, R0, 0x1, R27 ;  /* 0x000000010013a824 */ /* 0x000fe200078e021b */
[----:B------:R-:W4:Y:S01]  /*01a0*/  @!P2 LDC.64 R28, c[0x0][0x3a8] ;  /* 0x0000ea00ff1cab82 */ /* 0x000f220000000a00 */
[----:B------:R-:W-:-:S05]  /*01b0*/  @!P2 VIADD R27, R27, 0x80 ;  /* 0x000000801b1ba836 */ /* 0x000fca0000000000 */
[-C--:B------:R-:W-:Y:S01]  /*01c0*/  ISETP.GE.U32.AND P3, PT, R27, R2.reuse, PT ;  /* 0x000000021b00720c */ /* 0x080fe20003f66070 */
[----:B-1----:R-:W-:Y:S01]  /*01d0*/  @!P0 IMAD.WIDE.U32 R14, R11, 0x2, R14 ;  /* 0x000000020b0e8825 */ /* 0x002fe200078e000e */
[----:B------:R-:W1:Y:S04]  /*01e0*/  @!P2 LDC.64 R36, c[0x0][0x3b0] ;  /* 0x0000ec00ff24ab82 */ /* 0x000e680000000a00 */
[----:B------:R5:W3:Y:S07]  /*01f0*/  @!P0 LDG.E.U16 R17, desc[UR4][R14.64] ;  /* 0x000000040e118981 */ /* 0x000aee000c1e1500 */
[----:B------:R-:W-:Y:S01]  /*0200*/  @!P3 IMAD.IADD R11, R0, 0x1, R27 ;  /* 0x00000001000bb824 */ /* 0x000fe200078e021b */
[----:B------:R-:W-:Y:S01]  /*0210*/  PRMT R26, RZ, 0x7610, R26 ;  /* 0x00007610ff1a7816 */ /* 0x000fe2000000001a */
[----:B------:R-:W-:Y:S01]  /*0220*/  @!P3 VIADD R27, R27, 0x80 ;  /* 0x000000801b1bb836 */ /* 0x000fe20000000000 */
[----:B-----5:R-:W5:Y:S04]  /*0230*/  @!P3 LDC.64 R14, c[0x0][0x3b0] ;  /* 0x0000ec00ff0ebb82 */ /* 0x020f680000000a00 */
[----:B------:R-:W-:Y:S01]  /*0240*/  ISETP.GE.U32.AND P0, PT, R27, R2, PT ;  /* 0x000000021b00720c */ /* 0x000fe20003f06070 */
[----:B--2---:R-:W-:-:S03]  /*0250*/  @!P1 IMAD.WIDE.U32 R32, R13, 0x2, R32 ;  /* 0x000000020d209825 */ /* 0x004fc600078e0020 */
[----:B------:R-:W2:Y:S01]  /*0260*/  @!P3 LDC.64 R34, c[0x0][0x3a8] ;  /* 0x0000ea00ff22bb82 */ /* 0x000ea20000000a00 */
[----:B0-----:R-:W-:Y:S01]  /*0270*/  @!P1 IMAD.WIDE.U32 R30, R13, 0x2, R30 ;  /* 0x000000020d1e9825 */ /* 0x001fe200078e001e */
[----:B------:R-:W-:Y:S01]  /*0280*/  PRMT R13, RZ, 0x7610, R13 ;  /* 0x00007610ff0d7816 */ /* 0x000fe2000000000d */
[----:B------:R0:W3:Y:S05]  /*0290*/  @!P1 LDG.E.U16 R26, desc[UR4][R32.64] ;  /* 0x00000004201a9981 */ /* 0x0000ea000c1e1500 */
[----:B------:R1:W3:Y:S01]  /*02a0*/  @!P1 LDG.E.U16 R13, desc[UR4][R30.64] ;  /* 0x000000041e0d9981 */ /* 0x0002e2000c1e1500 */
[----:B------:R-:W-:Y:S01]  /*02b0*/  PRMT R21, RZ, 0x7610, R21 ;  /* 0x00007610ff157816 */ /* 0x000fe20000000015 */
[----:B----4-:R-:W-:Y:S01]  /*02c0*/  @!P2 IMAD.WIDE.U32 R28, R19, 0x2, R28 ;  /* 0x00000002131ca825 */ /* 0x010fe200078e001c */
[----:B------:R-:W-:Y:S01]  /*02d0*/  PRMT R22, RZ, 0x7610, R22 ;  /* 0x00007610ff167816 */ /* 0x000fe20000000016 */
[----:B0-----:R-:W0:Y:S03]  /*02e0*/  @!P0 LDC.64 R32, c[0x0][0x3a8] ;  /* 0x0000ea00ff208b82 */ /* 0x001e260000000a00 */
[----:B------:R4:W3:Y:S01]  /*02f0*/  @!P2 LDG.E.U16 R21, desc[UR4][R28.64] ;  /* 0x000000041c15a981 */ /* 0x0008e2000c1e1500 */
[----:B-1----:R-:W-:Y:S01]  /*0300*/  @!P0 IMAD.IADD R31, R0, 0x1, R27 ;  /* 0x00000001001f8824 */ /* 0x002fe200078e021b */
[----:B------:R-:W-:-:S04]  /*0310*/  @!P0 IADD3 R27, PT, PT, R27, 0x80, RZ ;  /* 0x000000801b1b8810 */ /* 0x000fc80007ffe0ff */
[----:B------:R-:W-:Y:S01]  /*0320*/  ISETP.GE.U32.AND P1, PT, R27, R2, PT ;  /* 0x000000021b00720c */ /* 0x000fe20003f26070 */
[----:B-----5:R-:W-:Y:S01]  /*0330*/  @!P3 IMAD.WIDE.U32 R14, R11, 0x2, R14 ;  /* 0x000000020b0eb825 */ /* 0x020fe200078e000e */
[----:B----4-:R-:W1:Y:S03]  /*0340*/  @!P0 LDC.64 R28, c[0x0][0x3b0] ;  /* 0x0000ec00ff1c8b82 */ /* 0x010e660000000a00 */
[----:B------:R-:W-:Y:S01]  /*0350*/  @!P2 IMAD.WIDE.U32 R36, R19, 0x2, R36 ;  /* 0x000000021324a825 */ /* 0x000fe200078e0024 */
[----:B------:R-:W-:Y:S01]  /*0360*/  PRMT R19, RZ, 0x7610, R19 ;  /* 0x00007610ff137816 */ /* 0x000fe20000000013 */
[----:B------:R4:W5:Y:S01]  /*0370*/  @!P3 LDG.E.U16 R22, desc[UR4][R14.64] ;  /* 0x000000040e16b981 */ /* 0x000962000c1e1500 */
[----:B------:R-:W-:Y:S01]  /*0380*/  PRMT R24, RZ, 0x7610, R24 ;  /* 0x00007610ff187816 */ /* 0x000fe20000000018 */
[----:B--2---:R-:W-:-:S03]  /*0390*/  @!P3 IMAD.WIDE.U32 R34, R11, 0x2, R34 ;  /* 0x000000020b22b825 */ /* 0x004fc600078e0022 */
[----:B------:R2:W5:Y:S04]  /*03a0*/  @!P2 LDG.E.U16 R19, desc[UR4][R36.64] ;  /* 0x000000042413a981 */ /* 0x000568000c1e1500 */
[----:B------:R2:W5:Y:S01]  /*03b0*/  @!P3 LDG.E.U16 R24, desc[UR4][R34.64] ;  /* 0x000000042218b981 */ /* 0x000562000c1e1500 */
[----:B----4-:R-:W-:Y:S02]  /*03c0*/  @!P1 IMAD.IADD R15, R0, 0x1, R27 ;  /* 0x00000001000f9824 */ /* 0x010fe400078e021b */
[----:B------:R-:W-:Y:S01]  /*03d0*/  @!P1 VIADD R27, R27, 0x80 ;  /* 0x000000801b1b9836 */ /* 0x000fe20000000000 */
[----:B--2---:R-:W2:Y:S04]  /*03e0*/  @!P1 LDC.64 R36, c[0x0][0x3b0] ;  /* 0x0000ec00ff249b82 */ /* 0x004ea80000000a00 */
[----:B------:R-:W-:-:S04]  /*03f0*/  ISETP.GE.U32.AND P2, PT, R27, R2, PT ;  /* 0x000000021b00720c */ /* 0x000fc80003f46070 */
[----:B------:R-:W4:Y:S01]  /*0400*/  @!P1 LDC.64 R34, c[0x0][0x3a8] ;  /* 0x0000ea00ff229b82 */ /* 0x000f220000000a00 */
[----:B------:R-:W-:Y:S01]  /*0410*/  PRMT R11, RZ, 0x7610, R11 ;  /* 0x00007610ff0b7816 */ /* 0x000fe2000000000b */
[----:B0-----:R-:W-:Y:S01]  /*0420*/  @!P0 IMAD.WIDE.U32 R32, R31, 0x2, R32 ;  /* 0x000000021f208825 */ /* 0x001fe200078e0020 */
[----:B------:R-:W-:-:S03]  /*0430*/  PRMT R20, RZ, 0x7610, R20 ;  /* 0x00007610ff147816 */ /* 0x000fc60000000014 */
[----:B-1----:R-:W-:Y:S01]  /*0440*/  @!P0 IMAD.WIDE.U32 R28, R31, 0x2, R28 ;  /* 0x000000021f1c8825 */ /* 0x002fe200078e001c */
[----:B------:R0:W5:Y:S03]  /*0450*/  @!P0 LDG.E.U16 R11, desc[UR4][R32.64] ;  /* 0x00000004200b8981 */ /* 0x000166000c1e1500 */
[----:B------:R-:W-:Y:S01]  /*0460*/  @!P2 IMAD.IADD R30, R0, 0x1, R27 ;  /* 0x00000001001ea824 */ /* 0x000fe200078e021b */
[----:B------:R1:W5:Y:S01]  /*0470*/  @!P0 LDG.E.U16 R20, desc[UR4][R28.64] ;  /* 0x000000041c148981 */ /* 0x000362000c1e1500 */
[----:B------:R-:W-:-:S05]  /*0480*/  @!P2 VIADD R27, R27, 0x80 ;  /* 0x000000801b1ba836 */ /* 0x000fca0000000000 */
[----:B------:R-:W-:Y:S01]  /*0490*/  ISETP.GE.U32.AND P0, PT, R27, R2, PT ;  /* 0x000000021b00720c */ /* 0x000fe20003f06070 */
[C---:B--2---:R-:W-:Y:S01]  /*04a0*/  @!P1 IMAD.WIDE.U32 R36, R15.reuse, 0x2, R36 ;  /* 0x000000020f249825 */ /* 0x044fe200078e0024 */
[----:B0-----:R-:W0:Y:S03]  /*04b0*/  @!P2 LDC.64 R32, c[0x0][0x3a8] ;  /* 0x0000ea00ff20ab82 */ /* 0x001e260000000a00 */
[----:B----4-:R-:W-:-:S05]  /*04c0*/  @!P1 IMAD.WIDE.U32 R34, R15, 0x2, R34 ;  /* 0x000000020f229825 */ /* 0x010fca00078e0022 */
[----:B-1----:R-:W1:Y:S08]  /*04d0*/  @!P2 LDC.64 R28, c[0x0][0x3b0] ;  /* 0x0000ec00ff1cab82 */ /* 0x002e700000000a00 */
[----:B------:R-:W2:Y:S01]  /*04e0*/  @!P0 LDC.64 R14, c[0x0][0x3a8] ;  /* 0x0000ea00ff0e8b82 */ /* 0x000ea20000000a00 */
[----:B------:R-:W-:Y:S01]  /*04f0*/  PRMT R12, RZ, 0x7610, R12 ;  /* 0x00007610ff0c7816 */ /* 0x000fe2000000000c */
[----:B------:R-:W-:-:S05]  /*0500*/  @!P0 IMAD.IADD R27, R0, 0x1, R27 ;  /* 0x00000001001b8824 */ /* 0x000fca00078e021b */
[----:B------:R2:W4:Y:S01]  /*0510*/  @!P1 LDG.E.U16 R12, desc[UR4][R34.64] ;  /* 0x00000004220c9981 */ /* 0x000522000c1e1500 */
[----:B0-----:R-:W-:Y:S01]  /*0520*/  @!P2 IMAD.WIDE.U32 R32, R30, 0x2, R32 ;  /* 0x000000021e20a825 */ /* 0x001fe200078e0020 */
[----:B------:R-:W-:Y:S02]  /*0530*/  PRMT R16, RZ, 0x7610, R16 ;  /* 0x00007610ff107816 */ /* 0x000fe40000000010 */
[----:B------:R-:W-:-:S04]  /*0540*/  PRMT R18, RZ, 0x7610, R18 ;  /* 0x00007610ff127816 */ /* 0x000fc80000000012 */
[----:B------:R0:W4:Y:S01]  /*0550*/  @!P2 LDG.E.U16 R16, desc[UR4][R32.64] ;  /* 0x000000042010a981 */ /* 0x000122000c1e1500 */
[----:B--2---:R-:W-:-:S03]  /*0560*/  @!P0 IMAD.WIDE.U32 R34, R27, 0x2, R14 ;  /* 0x000000021b228825 */ /* 0x004fc600078e000e */
[----:B------:R-:W2:Y:S01]  /*0570*/  @!P1 LDG.E.U16 R18, desc[UR4][R36.64] ;  /* 0x0000000424129981 */ /* 0x000ea2000c1e1500 */
[----:B------:R-:W0:Y:S01]  /*0580*/  @!P0 LDC.64 R14, c[0x0][0x3b0] ;  /* 0x0000ec00ff0e8b82 */ /* 0x000e220000000a00 */
[----:B-1----:R-:W-:Y:S01]  /*0590*/  @!P2 IMAD.WIDE.U32 R30, R30, 0x2, R28 ;  /* 0x000000021e1ea825 */ /* 0x002fe200078e001c */
[----:B------:R-:W-:-:S06]  /*05a0*/  PRMT R28, RZ, 0x7610, R28 ;  /* 0x00007610ff1c7816 */ /* 0x000fcc000000001c */
[----:B------:R-:W2:Y:S01]  /*05b0*/  @!P2 LDG.E.U16 R28, desc[UR4][R30.64] ;  /* 0x000000041e1ca981 */ /* 0x000ea2000c1e1500 */
[----:B------:R-:W-:-:S06]  /*05c0*/  PRMT R29, RZ, 0x7610, R29 ;  /* 0x00007610ff1d7816 */ /* 0x000fcc000000001d */
[----:B------:R-:W2:Y:S01]  /*05d0*/  @!P0 LDG.E.U16 R29, desc[UR4][R34.64] ;  /* 0x00000004221d8981 */ /* 0x000ea2000c1e1500 */
[----:B0-----:R-:W-:Y:S01]  /*05e0*/  @!P0 IMAD.WIDE.U32 R14, R27, 0x2, R14 ;  /* 0x000000021b0e8825 */ /* 0x001fe200078e000e */
[----:B------:R-:W-:-:S06]  /*05f0*/  PRMT R27, RZ, 0x7610, R27 ;  /* 0x00007610ff1b7816 */ /* 0x000fcc000000001b */
[----:B------:R0:W2:Y:S01]  /*0600*/  @!P0 LDG.E.U16 R27, desc[UR4][R14.64] ;  /* 0x000000040e1b8981 */ /* 0x0000a2000c1e1500 */
[C---:B------:R-:W-:Y:S02]  /*0610*/  IADD3 R33, PT, PT, R3.reuse, 0x100, RZ ;  /* 0x0000010003217810 */ /* 0x040fe40007ffe0ff */
[-C--:B------:R-:W-:Y:S02]  /*0620*/  ISETP.GE.U32.AND P2, PT, R3, R2.reuse, PT ;  /* 0x000000020300720c */ /* 0x080fe40003f46070 */
[----:B------:R-:W-:Y:S01]  /*0630*/  ISETP.GE.U32.AND P3, PT, R33, R2, PT ;  /* 0x000000022100720c */ /* 0x000fe20003f66070 */
[----:B------:R-:W-:-:S05]  /*0640*/  VIADD R33, R3, 0x80 ;  /* 0x0000008003217836 */ /* 0x000fca0000000000 */
[----:B------:R-:W-:-:S05]  /*0650*/  ISETP.GE.U32.AND P5, PT, R33, R2, PT ;  /* 0x000000022100720c */ /* 0x000fca0003fa6070 */
[----:B0-----:R-:W0:Y:S01]  /*0660*/  @!P2 LDC.64 R14, c[0x0][0x3a0] ;  /* 0x0000e800ff0eab82 */ /* 0x001e220000000a00 */
[----:B------:R-:W-:Y:S04]  /*0670*/  BSSY.RECONVERGENT B0, `(.L_x_852) ;  /* 0x000006b000007945 */ /* 0x000fe80003800200 */
[----:B------:R-:W-:Y:S01]  /*0680*/  BSSY.RELIABLE B1, `(.L_x_853) ;  /* 0x0000063000017945 */ /* 0x000fe20003800100 */
[----:B---3--:R-:W-:Y:S02]  /*0690*/  @!P2 IMAD.U32 R25, R25, 0x10000, RZ ;  /* 0x000100001919a824 */ /* 0x008fe400078e00ff */
[----:B------:R-:W-:-:S05]  /*06a0*/  @!P2 IMAD.U32 R17, R17, 0x10000, RZ ;  /* 0x000100001111a824 */ /* 0x000fca00078e00ff */
[----:B------:R-:W-:Y:S01]  /*06b0*/  @!P2 FSETP.GEU.FTZ.AND P4, PT, |R17|, 3, PT ;  /* 0x404000001100a80b */ /* 0x000fe20003f9e200 */
[----:B------:R-:W-:Y:S02]  /*06c0*/  @!P5 IMAD.U32 R17, R26, 0x10000, RZ ;  /* 0x000100001a11d824 */ /* 0x000fe400078e00ff */
[----:B------:R-:W-:Y:S02]  /*06d0*/  @!P5 IMAD.U32 R13, R13, 0x10000, RZ ;  /* 0x000100000d0dd824 */ /* 0x000fe400078e00ff */
[----:B------:R-:W-:-:S03]  /*06e0*/  @!P5 FMUL.FTZ R17, R17, 0.16666667163372039795 ;  /* 0x3e2aaaab1111d820 */ /* 0x000fc60000410000 */
[----:B------:R-:W-:Y:S02]  /*06f0*/  @!P5 FSETP.GEU.FTZ.AND P1, PT, |R13|, 3, PT ;  /* 0x404000000d00d80b */ /* 0x000fe40003f3e200 */
[----:B------:R-:W-:Y:S01]  /*0700*/  IADD3 R13, PT, PT, R3, 0x180, RZ ;  /* 0x00000180030d7810 */ /* 0x000fe20007ffe0ff */
[----:B------:R-:W-:Y:S01]  /*0710*/  @!P3 IMAD.U32 R21, R21, 0x10000, RZ ;  /* 0x000100001515b824 */ /* 0x000fe200078e00ff */
[----:B------:R-:W-:Y:S02]  /*0720*/  @!P5 FSEL R17, R17, RZ, !P1 ;  /* 0x000000ff1111d208 */ /* 0x000fe40004800000 */
[----:B------:R-:W-:Y:S01]  /*0730*/  ISETP.GE.U32.AND P0, PT, R13, R2, PT ;  /* 0x000000020d00720c */ /* 0x000fe20003f06070 */
[----:B------:R-:W-:Y:S01]  /*0740*/  VIADD R13, R3, 0x200 ;  /* 0x00000200030d7836 */ /* 0x000fe20000000000 */
[----:B------:R-:W-:Y:S01]  /*0750*/  @!P5 F2FP.BF16.F32.PACK_AB R4, RZ, R17 ;  /* 0x00000011ff04d23e */ /* 0x000fe200000010ff */
[----:B------:R-:W-:Y:S01]  /*0760*/  @!P3 FMUL.FTZ R21, R21, 0.16666667163372039795 ;  /* 0x3e2aaaab1515b820 */ /* 0x000fe20000410000 */
[----:B------:R-:W-:-:S02]  /*0770*/  VIADD R17, R3, 0x300 ;  /* 0x0000030003117836 */ /* 0x000fc40000000000 */
[----:B------:R-:W-:Y:S01]  /*0780*/  ISETP.GE.U32.AND P1, PT, R13, R2, PT ;  /* 0x000000020d00720c */ /* 0x000fe20003f26070 */
[----:B------:R-:W-:Y:S01]  /*0790*/  @!P2 FMUL.FTZ R25, R25, 0.16666667163372039795 ;  /* 0x3e2aaaab1919a820 */ /* 0x000fe20000410000 */
[----:B-----5:R-:W-:-:S05]  /*07a0*/  @!P3 IMAD.U32 R19, R19, 0x10000, RZ ;  /* 0x000100001313b824 */ /* 0x020fca00078e00ff */
[----:B------:R-:W-:-:S04]  /*07b0*/  @!P3 FSETP.GEU.FTZ.AND P5, PT, |R19|, 3, PT ;  /* 0x404000001300b80b */ /* 0x000fc80003fbe200 */
[----:B------:R-:W-:Y:S02]  /*07c0*/  @!P3 FSEL R21, R21, RZ, !P5 ;  /* 0x000000ff1515b208 */ /* 0x000fe40006800000 */
[-C--:B------:R-:W-:Y:S01]  /*07d0*/  ISETP.GE.U32.AND P5, PT, R17, R2.reuse, PT ;  /* 0x000000021100720c */ /* 0x080fe20003fa6070 */
[----:B------:R-:W-:Y:S01]  /*07e0*/  @!P2 IMAD.IADD R19, R0, 0x1, R3 ;  /* 0x000000010013a824 */ /* 0x000fe200078e0203 */
[----:B------:R-:W-:Y:S02]  /*07f0*/  IADD3 R13, PT, PT, R3, 0x280, RZ ;  /* 0x00000280030d7810 */ /* 0x000fe40007ffe0ff */
[----:B------:R-:W-:Y:S01]  /*0800*/  @!P2 FSEL R25, R25, RZ, !P4 ;  /* 0x000000ff1919a208 */ /* 0x000fe20006000000 */
[----:B0-----:R-:W-:Y:S01]  /*0810*/  @!P2 IMAD.WIDE.U32 R14, R19, 0x2, R14 ;  /* 0x00000002130ea825 */ /* 0x001fe200078e000e */
[----:B------:R-:W-:Y:S02]  /*0820*/  ISETP.GE.U32.AND P4, PT, R13, R2, PT ;  /* 0x000000020d00720c */ /* 0x000fe40003f86070 */
[----:B------:R-:W-:Y:S01]  /*0830*/  @!P2 F2FP.BF16.F32.PACK_AB R23, RZ, R25 ;  /* 0x00000019ff17a23e */ /* 0x000fe200000010ff */
[----:B------:R-:W-:Y:S01]  /*0840*/  VIADD R13, R3, 0x380 ;  /* 0x00000380030d7836 */ /* 0x000fe20000000000 */
[----:B------:R-:W-:Y:S01]  /*0850*/  @!P3 F2FP.BF16.F32.PACK_AB R5, RZ, R21 ;  /* 0x00000015ff05b23e */ /* 0x000fe200000010ff */
[----:B------:R-:W-:-:S02]  /*0860*/  @!P0 IMAD.U32 R24, R24, 0x10000, RZ ;  /* 0x0001000018188824 */ /* 0x000fc400078e00ff */
[----:B------:R-:W-:Y:S02]  /*0870*/  @!P1 IMAD.U32 R11, R11, 0x10000, RZ ;  /* 0x000100000b0b9824 */ /* 0x000fe400078e00ff */
[----:B------:R-:W-:Y:S01]  /*0880*/  @!P1 IMAD.U32 R20, R20, 0x10000, RZ ;  /* 0x0001000014149824 */ /* 0x000fe200078e00ff */
[----:B------:R-:W-:Y:S01]  /*0890*/  @!P0 SHF.L.U32 R22, R22, 0x10, RZ ;  /* 0x0000001016168819 */ /* 0x000fe200000006ff */
[----:B------:R0:W-:Y:S01]  /*08a0*/  @!P2 STG.E.U16 desc[UR4][R14.64], R23 ;  /* 0x000000170e00a986 */ /* 0x0001e2000c101504 */
[----:B------:R-:W-:Y:S01]  /*08b0*/  ISETP.GE.U32.AND P3, PT, R13, R2, PT ;  /* 0x000000020d00720c */ /* 0x000fe20003f66070 */
[----:B------:R-:W-:Y:S02]  /*08c0*/  @!P2 IMAD.MOV.U32 R3, RZ, RZ, R33 ;  /* 0x000000ffff03a224 */ /* 0x000fe400078e0021 */
[----:B------:R-:W-:Y:S01]  /*08d0*/  @!P1 FMUL.FTZ R11, R11, 0.16666667163372039795 ;  /* 0x3e2aaaab0b0b9820 */ /* 0x000fe20000410000 */
[----:B------:R-:W-:Y:S01]  /*08e0*/  @!P1 FSETP.GEU.FTZ.AND P2, PT, |R20|, 3, PT ;  /* 0x404000001400980b */ /* 0x000fe20003f5e200 */
[----:B------:R-:W-:Y:S01]  /*08f0*/  @!P0 FMUL.FTZ R24, R24, 0.16666667163372039795 ;  /* 0x3e2aaaab18188820 */ /* 0x000fe20000410000 */
[----:B------:R-:W-:-:S02]  /*0900*/  @!P0 FSETP.GEU.FTZ.AND P6, PT, |R22|, 3, PT ;  /* 0x404000001600880b */ /* 0x000fc40003fde200 */
[----:B------:R-:W-:Y:S02]  /*0910*/  @!P1 FSEL R11, R11, RZ, !P2 ;  /* 0x000000ff0b0b9208 */ /* 0x000fe40005000000 */
[----:B------:R-:W-:-:S04]  /*0920*/  @!P0 FSEL R24, R24, RZ, !P6 ;  /* 0x000000ff18188208 */ /* 0x000fc80007000000 */
[----:B------:R-:W-:Y:S02]  /*0930*/  @!P0 F2FP.BF16.F32.PACK_AB R6, RZ, R24 ;  /* 0x00000018ff06823e */ /* 0x000fe400000010ff */
[----:B----4-:R-:W-:Y:S01]  /*0940*/  @!P4 SHF.L.U32 R12, R12, 0x10, RZ ;  /* 0x000000100c0cc819 */ /* 0x010fe200000006ff */
[----:B------:R-:W-:-:S04]  /*0950*/  @!P5 IMAD.U32 R16, R16, 0x10000, RZ ;  /* 0x000100001010d824 */ /* 0x000fc800078e00ff */
[----:B------:R-:W-:Y:S01]  /*0960*/  @!P5 FMUL.FTZ R16, R16, 0.16666667163372039795 ;  /* 0x3e2aaaab1010d820 */ /* 0x000fe20000410000 */
[----:B------:R-:W-:Y:S01]  /*0970*/  @!P4 FMUL.FTZ R12, R12, 0.16666667163372039795 ;  /* 0x3e2aaaab0c0cc820 */ /* 0x000fe20000410000 */
[----:B--2---:R-:W-:Y:S02]  /*0980*/  @!P4 IMAD.U32 R18, R18, 0x10000, RZ ;  /* 0x000100001212c824 */ /* 0x004fe400078e00ff */
[----:B------:R-:W-:-:S05]  /*0990*/  @!P5 IMAD.U32 R28, R28, 0x10000, RZ ;  /* 0x000100001c1cd824 */ /* 0x000fca00078e00ff */
[----:B------:R-:W-:-:S04]  /*09a0*/  @!P5 FSETP.GEU.FTZ.AND P2, PT, |R28|, 3, PT ;  /* 0x404000001c00d80b */ /* 0x000fc80003f5e200 */
[----:B------:R-:W-:Y:S02]  /*09b0*/  @!P5 FSEL R16, R16, RZ, !P2 ;  /* 0x000000ff1010d208 */ /* 0x000fe40005000000 */
[----:B------:R-:W-:Y:S01]  /*09c0*/  ISETP.GE.U32.AND P2, PT, R3, R2, PT ;  /* 0x000000020300720c */ /* 0x000fe20003f46070 */
[----:B------:R-:W-:Y:S01]  /*09d0*/  @!P3 IMAD.U32 R29, R29, 0x10000, RZ ;  /* 0x000100001d1db824 */ /* 0x000fe200078e00ff */
[----:B------:R-:W-:-:S03]  /*09e0*/  @!P4 FSETP.GEU.FTZ.AND P0, PT, |R18|, 3, PT ;  /* 0x404000001200c80b */ /* 0x000fc60003f1e200 */
[----:B------:R-:W-:Y:S01]  /*09f0*/  @!P3 FMUL.FTZ R29, R29, 0.16666667163372039795 ;  /* 0x3e2aaaab1d1db820 */ /* 0x000fe20000410000 */
[----:B------:R-:W-:Y:S01]  /*0a00*/  @!P4 FSEL R12, R12, RZ, !P0 ;  /* 0x000000ff0c0cc208 */ /* 0x000fe20004000000 */
[----:B------:R-:W-:-:S05]  /*0a10*/  @!P3 IMAD.U32 R27, R27, 0x10000, RZ ;  /* 0x000100001b1bb824 */ /* 0x000fca00078e00ff */
[----:B------:R-:W-:-:S04]  /*0a20*/  @!P3 FSETP.GEU.FTZ.AND P0, PT, |R27|, 3, PT ;  /* 0x404000001b00b80b */ /* 0x000fc80003f1e200 */
[----:B------:R-:W-:Y:S02]  /*0a30*/  @!P3 FSEL R29, R29, RZ, !P0 ;  /* 0x000000ff1d1db208 */ /* 0x000fe40004000000 */
[----:B------:R-:W-:Y:S02]  /*0a40*/  @!P1 F2FP.BF16.F32.PACK_AB R7, RZ, R11 ;  /* 0x0000000bff07923e */ /* 0x000fe400000010ff */
[----:B------:R-:W-:Y:S02]  /*0a50*/  @!P4 F2FP.BF16.F32.PACK_AB R8, RZ, R12 ;  /* 0x0000000cff08c23e */ /* 0x000fe400000010ff */
[----:B------:R-:W-:Y:S02]  /*0a60*/  @!P5 F2FP.BF16.F32.PACK_AB R9, RZ, R16 ;  /* 0x00000010ff09d23e */ /* 0x000fe400000010ff */
[----:B------:R-:W-:Y:S01]  /*0a70*/  @!P3 F2FP.BF16.F32.PACK_AB R10, RZ, R29 ;  /* 0x0000001dff0ab23e */ /* 0x000fe200000010ff */
[----:B0-----:R-:W-:Y:S06]  /*0a80*/  @P2 BRA `(.L_x_854) ;  /* 0x0000000000302947 */ /* 0x001fec0003800000 */
[----:B------:R-:W0:Y:S01]  /*0a90*/  LDC.64 R12, c[0x0][0x3a0] ;  /* 0x0000e800ff0c7b82 */ /* 0x000e220000000a00 */
[----:B------:R-:W-:Y:S01]  /*0aa0*/  IADD3 R11, PT, PT, R0, R3, RZ ;  /* 0x00000003000b7210 */ /* 0x000fe20007ffe0ff */
[----:B------:R-:W-:-:S05]  /*0ab0*/  VIADD R3, R3, 0x80 ;  /* 0x0000008003037836 */ /* 0x000fca0000000000 */
[----:B------:R-:W-:Y:S01]  /*0ac0*/  ISETP.GE.U32.AND P0, PT, R3, R2, PT ;  /* 0x000000020300720c */ /* 0x000fe20003f06070 */
[----:B0-----:R-:W-:-:S05]  /*0ad0*/  IMAD.WIDE.U32 R12, R11, 0x2, R12 ;  /* 0x000000020b0c7825 */ /* 0x001fca00078e000c */
[----:B------:R0:W-:Y:S07]  /*0ae0*/  STG.E.U16 desc[UR4][R12.64], R4 ;  /* 0x000000040c007986 */ /* 0x0001ee000c101504 */
[----:B------:R-:W-:Y:S05]  /*0af0*/  @P0 BRA `(.L_x_855) ;  /* 0x0000000000300947 */ /* 0x000fea0003800000 */
[----:B0-----:R-:W0:Y:S01]  /*0b00*/  LDC.64 R12, c[0x0][0x3a0] ;  /* 0x0000e800ff0c7b82 */ /* 0x001e220000000a00 */
[----:B------:R-:W-:Y:S02]  /*0b10*/  IMAD.IADD R11, R0, 0x1, R3 ;  /* 0x00000001000b7824 */ /* 0x000fe400078e0203 */
[----:B------:R-:W-:Y:S02]  /*0b20*/  VIADD R3, R3, 0x80 ;  /* 0x0000008003037836 */ /* 0x000fe40000000000 */
[----:B0-----:R-:W-:-:S05]  /*0b30*/  IMAD.WIDE.U32 R12, R11, 0x2, R12 ;  /* 0x000000020b0c7825 */ /* 0x001fca00078e000c */
[----:B------:R0:W-:Y:S02]  /*0b40*/  STG.E.U16 desc[UR4][R12.64], R5 ;  /* 0x000000050c007986 */ /* 0x0001e4000c101504 */
.L_x_854:
[----:B------:R-:W-:-:S13]  /*0b50*/  ISETP.GE.U32.AND P0, PT, R3, R2, PT ;  /* 0x000000020300720c */ /* 0x000fda0003f06070 */
[----:B------:R-:W-:Y:S05]  /*0b60*/  @P0 BRA `(.L_x_856) ;  /* 0x0000000000300947 */ /* 0x000fea0003800000 */
[----:B0-----:R-:W0:Y:S01]  /*0b70*/  LDC.64 R4, c[0x0][0x3a0] ;  /* 0x0000e800ff047b82 */ /* 0x001e220000000a00 */
[----:B------:R-:W-:Y:S01]  /*0b80*/  IMAD.IADD R11, R0, 0x1, R3 ;  /* 0x00000001000b7824 */ /* 0x000fe200078e0203 */
[----:B------:R-:W-:-:S03]  /*0b90*/  IADD3 R3, PT, PT, R3, 0x80, RZ ;  /* 0x0000008003037810 */ /* 0x000fc60007ffe0ff */
[----:B0-----:R-:W-:-:S05]  /*0ba0*/  IMAD.WIDE.U32 R4, R11, 0x2, R4 ;  /* 0x000000020b047825 */ /* 0x001fca00078e0004 */
[----:B------:R1:W-:Y:S02]  /*0bb0*/  STG.E.U16 desc[UR4][R4.64], R6 ;  /* 0x0000000604007986 */ /* 0x0003e4000c101504 */
.L_x_855:
[----:B------:R-:W-:-:S13]  /*0bc0*/  ISETP.GE.U32.AND P0, PT, R3, R2, PT ;  /* 0x000000020300720c */ /* 0x000fda0003f06070 */
[----:B------:R-:W-:Y:S05]  /*0bd0*/  @P0 BRA `(.L_x_857) ;  /* 0x0000000000340947 */ /* 0x000fea0003800000 */
[----:B01----:R-:W0:Y:S01]  /*0be0*/  LDC.64 R4, c[0x0][0x3a0] ;  /* 0x0000e800ff047b82 */ /* 0x003e220000000a00 */
[----:B------:R-:W-:Y:S02]  /*0bf0*/  IMAD.IADD R11, R0, 0x1, R3 ;  /* 0x00000001000b7824 */ /* 0x000fe400078e0203 */
[----:B------:R-:W-:Y:S02]  /*0c00*/  VIADD R3, R3, 0x80 ;  /* 0x0000008003037836 */ /* 0x000fe40000000000 */
[----:B0-----:R-:W-:-:S05]  /*0c10*/  IMAD.WIDE.U32 R4, R11, 0x2, R4 ;  /* 0x000000020b047825 */ /* 0x001fca00078e0004 */
[----:B------:R1:W-:Y:S02]  /*0c20*/  STG.E.U16 desc[UR4][R4.64], R7 ;  /* 0x0000000704007986 */ /* 0x0003e4000c101504 */
.L_x_856:
[----:B------:R-:W-:-:S13]  /*0c30*/  ISETP.GE.U32.AND P0, PT, R3, R2, PT ;  /* 0x000000020300720c */ /* 0x000fda0003f06070 */
[----:B------:R-:W-:Y:S05]  /*0c40*/  @P0 BREAK.RELIABLE B1 ;  /* 0x0000000000010942 */ /* 0x000fea0003800100 */
[----:B------:R-:W-:Y:S05]  /*0c50*/  @P0 BRA `(.L_x_858) ;  /* 0x0000000000300947 */ /* 0x000fea0003800000 */
[----:B01----:R-:W0:Y:S01]  /*0c60*/  LDC.64 R4, c[0x0][0x3a0] ;  /* 0x0000e800ff047b82 */ /* 0x003e220000000a00 */
[----:B------:R-:W-:Y:S02]  /*0c70*/  IMAD.IADD R7, R0, 0x1, R3 ;  /* 0x0000000100077824 */ /* 0x000fe400078e0203 */
[----:B------:R-:W-:Y:S02]  /*0c80*/  VIADD R3, R3, 0x80 ;  /* 0x0000008003037836 */ /* 0x000fe40000000000 */
[----:B0-----:R-:W-:-:S05]  /*0c90*/  IMAD.WIDE.U32 R4, R7, 0x2, R4 ;  /* 0x0000000207047825 */ /* 0x001fca00078e0004 */
[----:B------:R2:W-:Y:S02]  /*0ca0*/  STG.E.U16 desc[UR4][R4.64], R8 ;  /* 0x0000000804007986 */ /* 0x0005e4000c101504 */
.L_x_857:
[----:B------:R-:W-:Y:S05]  /*0cb0*/  BSYNC.RELIABLE B1 ;  /* 0x0000000000017941 */ /* 0x000fea0003800100 */
.L_x_853:
[----:B------:R-:W-:-:S13]  /*0cc0*/  ISETP.GE.U32.AND P0, PT, R3, R2, PT ;  /* 0x000000020300720c */ /* 0x000fda0003f06070 */
[----:B012---:R-:W0:Y:S01]  /*0cd0*/  @!P0 LDC.64 R4, c[0x0][0x3a0] ;  /* 0x0000e800ff048b82 */ /* 0x007e220000000a00 */
[----:B------:R-:W-:Y:S01]  /*0ce0*/  @!P0 IADD3 R7, PT, PT, R0, R3, RZ ;  /* 0x0000000300078210 */ /* 0x000fe20007ffe0ff */
[----:B------:R-:W-:-:S04]  /*0cf0*/  @!P0 VIADD R3, R3, 0x80 ;  /* 0x0000008003038836 */ /* 0x000fc80000000000 */
[----:B0-----:R-:W-:-:S05]  /*0d00*/  @!P0 IMAD.WIDE.U32 R4, R7, 0x2, R4 ;  /* 0x0000000207048825 */ /* 0x001fca00078e0004 */
[----:B------:R2:W-:Y:S02]  /*0d10*/  @!P0 STG.E.U16 desc[UR4][R4.64], R9 ;  /* 0x0000000904008986 */ /* 0x0005e4000c101504 */
.L_x_858:
[----:B------:R-:W-:Y:S05]  /*0d20*/  BSYNC.RECONVERGENT B0 ;  /* 0x0000000000007941 */ /* 0x000fea0003800200 */
.L_x_852:
[----:B------:R-:W-:Y:S05]  /*0d30*/  WARPSYNC.ALL ;  /* 0x0000000000007948 */ /* 0x000fea0003800000 */
[----:B------:R-:W-:-:S13]  /*0d40*/  ISETP.GE.U32.AND P0, PT, R3, R2, PT ;  /* 0x000000020300720c */ /* 0x000fda0003f06070 */
[----:B------:R-:W-:Y:S05]  /*0d50*/  @P0 EXIT ;  /* 0x000000000000094d */ /* 0x000fea0003800000 */
[----:B012---:R-:W0:Y:S01]  /*0d60*/  LDC.64 R4, c[0x0][0x3a0] ;  /* 0x0000e800ff047b82 */ /* 0x007e220000000a00 */
[----:B------:R-:W-:-:S04]  /*0d70*/  IMAD.IADD R3, R0, 0x1, R3 ;  /* 0x0000000100037824 */ /* 0x000fc800078e0203 */
[----:B0-----:R-:W-:-:S05]  /*0d80*/  IMAD.WIDE.U32 R2, R3, 0x2, R4 ;  /* 0x0000000203027825 */ /* 0x001fca00078e0004 */
[----:B------:R-:W-:Y:S01]  /*0d90*/  STG.E.U16 desc[UR4][R2.64], R10 ;  /* 0x0000000a02007986 */ /* 0x000fe2000c101504 */
[----:B------:R-:W-:Y:S05]  /*0da0*/  EXIT ;  /* 0x000000000000794d */ /* 0x000fea0003800000 */
.L_x_851:
[----:B------:R-:W0:Y:S01]  /*0db0*/  S2R R2, SR_TID.X ;  /* 0x0000000000027919 */ /* 0x000e220000002100 */
[----:B------:R-:W1:Y:S08]  /*0dc0*/  LDC.64 R4, c[0x0][0x3a8] ;  /* 0x0000ea00ff047b82 */ /* 0x000e700000000a00 */
[----:B------:R-:W2:Y:S01]  /*0dd0*/  LDC.64 R6, c[0x0][0x3b0] ;  /* 0x0000ec00ff067b82 */ /* 0x000ea20000000a00 */
[----:B-1----:R-:W-:-:S04]  /*0de0*/  IMAD.WIDE.U32 R4, R0, 0x2, R4 ;  /* 0x0000000200047825 */ /* 0x002fc800078e0004 */
[----:B0-----:R-:W-:-:S03]  /*0df0*/  IMAD.WIDE.U32 R10, R2, 0x4, R4 ;  /* 0x00000004020a7825 */ /* 0x001fc600078e0004 */
[----:B------:R-:W0:Y:S01]  /*0e00*/  LDC.64 R4, c[0x0][0x3a0] ;  /* 0x0000e800ff047b82 */ /* 0x000e220000000a00 */
[----:B--2---:R-:W-:Y:S01]  /*0e10*/  IMAD.WIDE.U32 R6, R0, 0x2, R6 ;  /* 0x0000000200067825 */ /* 0x004fe200078e0006 */
[----:B------:R-:W2:Y:S04]  /*0e20*/  LDG.E R14, desc[UR4][R10.64] ;  /* 0x000000040a0e7981 */ /* 0x000ea8000c1e1900 */
[----:B------:R-:W3:Y:S01]  /*0e30*/  LDG.E R8, desc[UR4][R10.64+0x200] ;  /* 0x000200040a087981 */ /* 0x000ee2000c1e1900 */
[----:B------:R-:W-:-:S03]  /*0e40*/  IMAD.WIDE.U32 R12, R2, 0x4, R6 ;  /* 0x00000004020c7825 */ /* 0x000fc600078e0006 */
[----:B------:R-:W4:Y:S04]  /*0e50*/  LDG.E R3, desc[UR4][R10.64+0x400] ;  /* 0x000400040a037981 */ /* 0x000f28000c1e1900 */
[----:B------:R-:W5:Y:S04]  /*0e60*/  LDG.E R16, desc[UR4][R12.64] ;  /* 0x000000040c107981 */ /* 0x000f68000c1e1900 */
[----:B------:R-:W3:Y:S04]  /*0e70*/  LDG.E R17, desc[UR4][R12.64+0x200] ;  /* 0x000200040c117981 */ /* 0x000ee8000c1e1900 */
[----:B------:R-:W4:Y:S04]  /*0e80*/  LDG.E R9, desc[UR4][R12.64+0x600] ;  /* 0x000600040c097981 */ /* 0x000f28000c1e1900 */
[----:B------:R-:W4:Y:S04]  /*0e90*/  LDG.E R6, desc[UR4][R12.64+0x400] ;  /* 0x000400040c067981 */ /* 0x000f28000c1e1900 */
[----:B------:R3:W4:Y:S01]  /*0ea0*/  LDG.E R7, desc[UR4][R10.64+0x600] ;  /* 0x000600040a077981 */ /* 0x000722000c1e1900 */
[----:B0-----:R-:W-:-:S04]  /*0eb0*/  IMAD.WIDE.U32 R4, R0, 0x2, R4 ;  /* 0x0000000200047825 */ /* 0x001fc800078e0004 */
[----:B------:R-:W-:Y:S01]  /*0ec0*/  IMAD.WIDE.U32 R4, R2, 0x4, R4 ;  /* 0x0000000402047825 */ /* 0x000fe200078e0004 */
[----:B--2---:R-:W-:-:S03]  /*0ed0*/  PRMT R15, R14, 0x7632, R15 ;  /* 0x000076320e0f7816 */ /* 0x004fc6000000000f */
[----:B------:R-:W-:Y:S01]  /*0ee0*/  IMAD.U32 R18, R14, 0x10000, RZ ;  /* 0x000100000e127824 */ /* 0x000fe200078e00ff */
[----:B------:R-:W-:Y:S02]  /*0ef0*/  SHF.L.U32 R15, R15, 0x10, RZ ;  /* 0x000000100f0f7819 */ /* 0x000fe400000006ff */
[----:B-----5:R-:W-:Y:S02]  /*0f00*/  PRMT R14, R16, 0x7632, R14 ;  /* 0x00007632100e7816 */ /* 0x020fe4000000000e */
[----:B---3--:R-:W-:-:S03]  /*0f10*/  PRMT R10, R17, 0x7632, R10 ;  /* 0x00007632110a7816 */ /* 0x008fc6000000000a */
[----:B------:R-:W-:Y:S02]  /*0f20*/  IMAD.U32 R14, R14, 0x10000, RZ ;  /* 0x000100000e0e7824 */ /* 0x000fe400078e00ff */
[----:B------:R-:W-:Y:S01]  /*0f30*/  FMUL.FTZ R15, R15, 0.16666667163372039795 ;  /* 0x3e2aaaab0f0f7820 */ /* 0x000fe20000410000 */
[----:B------:R-:W-:Y:S02]  /*0f40*/  IMAD.U32 R11, R10, 0x10000, RZ ;  /* 0x000100000a0b7824 */ /* 0x000fe400078e00ff */
[----:B------:R-:W-:Y:S02]  /*0f50*/  FSETP.GEU.FTZ.AND P1, PT, |R14|, 3, PT ;  /* 0x404000000e00780b */ /* 0x000fe40003f3e200 */
[----:B----4-:R-:W-:Y:S02]  /*0f60*/  PRMT R0, R9, 0x7632, R0 ;  /* 0x0000763209007816 */ /* 0x010fe40000000000 */
[----:B------:R-:W-:Y:S02]  /*0f70*/  FSEL R15, R15, RZ, !P1 ;  /* 0x000000ff0f0f7208 */ /* 0x000fe40004800000 */
[----:B------:R-:W-:Y:S01]  /*0f80*/  FSETP.GEU.FTZ.AND P1, PT, |R11|, 3, PT ;  /* 0x404000000b00780b */ /* 0x000fe20003f3e200 */
[----:B------:R-:W-:Y:S01]  /*0f90*/  IMAD.U32 R9, R9, 0x10000, RZ ;  /* 0x0001000009097824 */ /* 0x000fe200078e00ff */
[C---:B------:R-:W-:Y:S01]  /*0fa0*/  PRMT R11, R6.reuse, 0x7632, R11 ;  /* 0x00007632060b7816 */ /* 0x040fe2000000000b */
[----:B------:R-:W-:-:S02]  /*0fb0*/  IMAD.U32 R6, R6, 0x10000, RZ ;  /* 0x0001000006067824 */ /* 0x000fc400078e00ff */
[----:B------:R-:W-:Y:S01]  /*0fc0*/  IMAD.U32 R0, R0, 0x10000, RZ ;  /* 0x0001000000007824 */ /* 0x000fe200078e00ff */
[----:B------:R-:W-:Y:S01]  /*0fd0*/  FSETP.GEU.FTZ.AND P4, PT, |R9|, 3, PT ;  /* 0x404000000900780b */ /* 0x000fe20003f9e200 */
[C---:B------:R-:W-:Y:S01]  /*0fe0*/  IMAD.U32 R9, R3.reuse, 0x10000, RZ ;  /* 0x0001000003097824 */ /* 0x040fe200078e00ff */
[----:B------:R-:W-:Y:S02]  /*0ff0*/  FSETP.GEU.FTZ.AND P2, PT, |R6|, 3, PT ;  /* 0x404000000600780b */ /* 0x000fe40003f5e200 */
[----:B------:R-:W-:Y:S01]  /*1000*/  FSETP.GEU.FTZ.AND P5, PT, |R0|, 3, PT ;  /* 0x404000000000780b */ /* 0x000fe20003fbe200 */
[----:B------:R-:W-:Y:S01]  /*1010*/  IMAD.U32 R16, R16, 0x10000, RZ ;  /* 0x0001000010107824 */ /* 0x000fe200078e00ff */
[----:B------:R-:W-:Y:S02]  /*1020*/  PRMT R0, R8, 0x7632, R0 ;  /* 0x0000763208007816 */ /* 0x000fe40000000000 */
[----:B------:R-:W-:Y:S02]  /*1030*/  PRMT R6, R3, 0x7632, R6 ;  /* 0x0000763203067816 */ /* 0x000fe40000000006 */
[----:B------:R-:W-:Y:S01]  /*1040*/  PRMT R3, R7, 0x7632, R3 ;  /* 0x0000763207037816 */ /* 0x000fe20000000003 */
[----:B------:R-:W-:Y:S01]  /*1050*/  FMUL.FTZ R18, R18, 0.16666667163372039795 ;  /* 0x3e2aaaab12127820 */ /* 0x000fe20000410000 */
[----:B------:R-:W-:Y:S01]  /*1060*/  SHF.L.U32 R11, R11, 0x10, RZ ;  /* 0x000000100b0b7819 */ /* 0x000fe200000006ff */
[----:B------:R-:W-:Y:S01]  /*1070*/  IMAD.U32 R0, R0, 0x10000, RZ ;  /* 0x0001000000007824 */ /* 0x000fe200078e00ff */
[----:B------:R-:W-:Y:S01]  /*1080*/  SHF.L.U32 R7, R7, 0x10, RZ ;  /* 0x0000001007077819 */ /* 0x000fe200000006ff */
[----:B------:R-:W-:Y:S01]  /*1090*/  IMAD.U32 R17, R17, 0x10000, RZ ;  /* 0x0001000011117824 */ /* 0x000fe200078e00ff */
[----:B------:R-:W-:Y:S01]  /*10a0*/  FSETP.GEU.FTZ.AND P0, PT, |R16|, 3, PT ;  /* 0x404000001000780b */ /* 0x000fe20003f1e200 */
[----:B------:R-:W-:-:S02]  /*10b0*/  IMAD.U32 R8, R8, 0x10000, RZ ;  /* 0x0001000008087824 */ /* 0x000fc400078e00ff */
[----:B------:R-:W-:Y:S02]  /*10c0*/  IMAD.U32 R6, R6, 0x10000, RZ ;  /* 0x0001000006067824 */ /* 0x000fe400078e00ff */
[----:B------:R-:W-:Y:S01]  /*10d0*/  IMAD.U32 R3, R3, 0x10000, RZ ;  /* 0x0001000003037824 */ /* 0x000fe200078e00ff */
[----:B------:R-:W-:Y:S01]  /*10e0*/  FSETP.GEU.FTZ.AND P3, PT, |R11|, 3, PT ;  /* 0x404000000b00780b */ /* 0x000fe20003f7e200 */
[----:B------:R-:W-:Y:S01]  /*10f0*/  FMUL.FTZ R0, R0, 0.16666667163372039795 ;  /* 0x3e2aaaab00007820 */ /* 0x000fe20000410000 */
[----:B------:R-:W-:Y:S01]  /*1100*/  FSEL R18, R18, RZ, !P0 ;  /* 0x000000ff12127208 */ /* 0x000fe20004000000 */
[----:B------:R-:W-:Y:S01]  /*1110*/  FMUL.FTZ R8, R8, 0.16666667163372039795 ;  /* 0x3e2aaaab08087820 */ /* 0x000fe20000410000 */
[----:B------:R-:W-:Y:S01]  /*1120*/  FMUL.FTZ R9, R9, 0.16666667163372039795 ;  /* 0x3e2aaaab09097820 */ /* 0x000fe20000410000 */
[----:B------:R-:W-:Y:S01]  /*1130*/  FMUL.FTZ R7, R7, 0.16666667163372039795 ;  /* 0x3e2aaaab07077820 */ /* 0x000fe20000410000 */
[----:B------:R-:W-:Y:S01]  /*1140*/  FMUL.FTZ R6, R6, 0.16666667163372039795 ;  /* 0x3e2aaaab06067820 */ /* 0x000fe20000410000 */
[----:B------:R-:W-:Y:S01]  /*1150*/  FMUL.FTZ R11, R3, 0.16666667163372039795 ;  /* 0x3e2aaaab030b7820 */ /* 0x000fe20000410000 */
[----:B------:R-:W-:-:S02]  /*1160*/  FSETP.GEU.FTZ.AND P0, PT, |R17|, 3, PT ;  /* 0x404000001100780b */ /* 0x000fc40003f1e200 */
[----:B------:R-:W-:Y:S02]  /*1170*/  FSEL R3, R0, RZ, !P1 ;  /* 0x000000ff00037208 */ /* 0x000fe40004800000 */
[----:B------:R-:W-:Y:S02]  /*1180*/  FSEL R8, R8, RZ, !P0 ;  /* 0x000000ff08087208 */ /* 0x000fe40004000000 */
[----:B------:R-:W-:Y:S02]  /*1190*/  FSEL R9, R9, RZ, !P2 ;  /* 0x000000ff09097208 */ /* 0x000fe40005000000 */
[----:B------:R-:W-:Y:S02]  /*11a0*/  FSEL R7, R7, RZ, !P4 ;  /* 0x000000ff07077208 */ /* 0x000fe40006000000 */
[----:B------:R-:W-:Y:S02]  /*11b0*/  FSEL R6, R6, RZ, !P3 ;  /* 0x000000ff06067208 */ /* 0x000fe40005800000 */
[----:B------:R-:W-:-:S02]  /*11c0*/  FSEL R0, R11, RZ, !P5 ;  /* 0x000000ff0b007208 */ /* 0x000fc40006800000 */
[----:B------:R-:W-:Y:S02]  /*11d0*/  F2FP.BF16.F32.PACK_AB R10, R15, R18 ;  /* 0x000000120f0a723e */ /* 0x000fe400000010ff */
[----:B------:R-:W-:Y:S02]  /*11e0*/  F2FP.BF16.F32.PACK_AB R3, R3, R8 ;  /* 0x000000080303723e */ /* 0x000fe400000010ff */
[----:B------:R-:W-:Y:S02]  /*11f0*/  F2FP.BF16.F32.PACK_AB R9, R6, R9 ;  /* 0x000000090609723e */ /* 0x000fe400000010ff */
[----:B------:R-:W-:Y:S01]  /*1200*/  F2FP.BF16.F32.PACK_AB R7, R0, R7 ;  /* 0x000000070007723e */ /* 0x000fe200000010ff */
[----:B------:R-:W-:Y:S04]  /*1210*/  STG.E desc[UR4][R4.64], R10 ;  /* 0x0000000a04007986 */ /* 0x000fe8000c101904 */
[----:B------:R-:W-:Y:S04]  /*1220*/  STG.E desc[UR4][R4.64+0x200], R3 ;  /* 0x0002000304007986 */ /* 0x000fe8000c101904 */
[----:B------:R-:W-:Y:S04]  /*1230*/  STG.E desc[UR4][R4.64+0x400], R9 ;  /* 0x0004000904007986 */ /* 0x000fe8000c101904 */
[----:B------:R-:W-:Y:S01]  /*1240*/  STG.E desc[UR4][R4.64+0x600], R7 ;  /* 0x0006000704007986 */ /* 0x000fe2000c101904 */
[----:B------:R-:W-:Y:S05]  /*1250*/  EXIT ;  /* 0x000000000000794d */ /* 0x000fea0003800000 */
.L_x_859:
        /* <DEDUP_REMOVED lines=10> */
.L_x_5794:


//--------------------- .text._ZN2at6native29vectorized_elementwise_kernelILi4EZZZNS0_68_GLOBAL__N__08176361_30_ActivationHardsigmoidKernel_cu_1520ed90_309927hardsigmoid_backward_kernelERNS_18TensorIteratorBaseEENKUlvE_clEvENKUlvE2_clEvEUlN3c108BFloat16ES8_E_St5arrayIPcLm3EEEEviT0_T1_ --------------------------
	.section	.text._ZN2at6native29vectorized_elementwise_kernelILi4EZZZNS0_68_GLOBAL__N__08176361_30_ActivationHardsigmoidKernel_cu_1520ed90_309927hardsigmoid_backward_kernelERNS_18TensorIteratorBaseEENKUlvE_clEvENKUlvE2_clEvEUlN3c108BFloat16ES8_E_St5arrayIPcLm3EEEEviT0_T1_,"ax",@progbits
	.align	128
        .global         _ZN2at6native29vectorized_elementwise_kernelILi4EZZZNS0_68_GLOBAL__N__08176361_30_ActivationHardsigmoidKernel_cu_1520ed90_309927hardsigmoid_backward_kernelERNS_18TensorIteratorBaseEENKUlvE_clEvENKUlvE2_clEvEUlN3c108BFloat16ES8_E_St5arrayIPcLm3EEEEviT0_T1_
        .type           _ZN2at6native29vectorized_elementwise_kernelILi4EZZZNS0_68_GLOBAL__N__08176361_30_ActivationHardsigmoidKernel_cu_1520ed90_309927hardsigmoid_backward_kernelERNS_18TensorIteratorBaseEENKUlvE_clEvENKUlvE2_clEvEUlN3c108BFloat16ES8_E_St5arrayIPcLm3EEEEviT0_T1_,@function
        .size           _ZN2at6native29vectorized_elementwise_kernelILi4EZZZNS0_68_GLOBAL__N__08176361_30_ActivationHardsigmoidKernel_cu_1520ed90_309927hardsigmoid_backward_kernelERNS_18TensorIteratorBaseEENKUlvE_clEvENKUlvE2_clEvEUlN3c108BFloat16ES8_E_St5arrayIPcLm3EEEEviT0_T1_,(.L_x_5795 - _ZN2at6native29vectorized_elementwise_kernelILi4EZZZNS0_68_GLOBAL__N__08176361_30_ActivationHardsigmoidKernel_cu_1520ed90_309927hardsigmoid_backward_kernelERNS_18TensorIteratorBaseEENKUlvE_clEvENKUlvE2_clEvEUlN3c108BFloat16ES8_E_St5arrayIPcLm3EEEEviT0_T1_)
        .other          _ZN2at6native29vectorized_elementwise_kernelILi4EZZZNS0_68_GLOBAL__N__08176361_30_ActivationHardsigmoidKernel_cu_1520ed90_309927hardsigmoid_backward_kernelERNS_18TensorIteratorBaseEENKUlvE_clEvENKUlvE2_clEvEUlN3c108BFloat16ES8_E_St5arrayIPcLm3EEEEviT0_T1_,@"STO_CUDA_ENTRY STV_DEFAULT"
_ZN2at6native29vectorized_elementwise_kernelILi4EZZZNS0_68_GLOBAL__N__08176361_30_ActivationHardsigmoidKernel_cu_1520ed90_309927hardsigmoid_backward_kernelERNS_18TensorIteratorBaseEENKUlvE_clEvENKUlvE2_clEvEUlN3c108BFloat16ES8_E_St5arrayIPcLm3EEEEviT0_T1_:
.text._ZN2at6native29vectorized_elementwise_kernelILi4EZZZNS0_68_GLOBAL__N__08176361_30_ActivationHardsigmoidKernel_cu_1520ed90_309927hardsigmoid_backward_kernelERNS_18TensorIteratorBaseEENKUlvE_clEvENKUlvE2_clEvEUlN3c108BFloat16ES8_E_St5arrayIPcLm3EEEEviT0_T1_:
        /* <DEDUP_REMOVED lines=181> */
.L_x_863:
[----:B------:R-:W-:-:S13]  /*0b50*/  ISETP.GE.U32.AND P0, PT, R3, R2, PT ;  /* 0x000000020300720c */ /* 0x000fda0003f06070 */
[----:B------:R-:W-:Y:S05]  /*0b60*/  @P0 BRA `(.L_x_865) ;  /* 0x0000000000300947 */ /* 0x000fea0003800000 */
[----:B0-----:R-:W0:Y:S01]  /*0b70*/  LDC.64 R4, c[0x0][0x3a0] ;  /* 0x0000e800ff047b82 */ /* 0x001e220000000a00 */
[----:B------:R-:W-:Y:S01]  /*0b80*/  IMAD.IADD R11, R0, 0x1, R3 ;  /* 0x00000001000b7824 */ /* 0x000fe200078e0203 */
[----:B------:R-:W-:-:S03]  /*0b90*/  IADD3 R3, PT, PT, R3, 0x80, RZ ;  /* 0x0000008003037810 */ /* 0x000fc60007ffe0ff */
[----:B0-----:R-:W-:-:S05]  /*0ba0*/  IMAD.WIDE.U32 R4, R11, 0x2, R4 ;  /* 0x000000020b047825 */ /* 0x001fca00078e0004 */
[----:B------:R1:W-:Y:S02]  /*0bb0*/  STG.E.U16 desc[UR4][R4.64], R6 ;  /* 0x0000000604007986 */ /* 0x0003e4000c101504 */
.L_x_864:
[----:B------:R-:W-:-:S13]  /*0bc0*/  ISETP.GE.U32.AND P0, PT, R3, R2, PT ;  /* 0x000000020300720c */ /* 0x000fda0003f06070 */
[----:B------:R-:W-:Y:S05]  /*0bd0*/  @P0 BRA `(.L_x_866) ;  /* 0x0000000000340947 */ /* 0x000fea0003800000 */
[----:B01----:R-:W0:Y:S01]  /*0be0*/  LDC.64 R4, c[0x0][0x3a0] ;  /* 0x0000e800ff047b82 */ /* 0x003e220000000a00 */
[----:B------:R-:W-:Y:S02]  /*0bf0*/  IMAD.IADD R11, R0, 0x1, R3 ;  /* 0x00000001000b7824 */ /* 0x000fe400078e0203 */
[----:B------:R-:W-:Y:S02]  /*0c00*/  VIADD R3, R3, 0x80 ;  /* 0x0000008003037836 */ /* 0x000fe40000000000 */
[----:B0-----:R-:W-:-:S05]  /*0c10*/  IMAD.WIDE.U32 R4, R11, 0x2, R4 ;  /* 0x000000020b047825 */ /* 0x001fca00078e0004 */
[----:B------:R1:W-:Y:S02]  /*0c20*/  STG.E.U16 desc[UR4][R4.64], R7 ;  /* 0x0000000704007986 */ /* 0x0003e4000c101504 */
.L_x_865:
        /* <DEDUP_REMOVED lines=8> */
.L_x_866:
[----:B------:R-:W-:Y:S05]  /*0cb0*/  BSYNC.RELIABLE B1 ;  /* 0x0000000000017941 */ /* 0x000fea0003800100 */
.L_x_862:
[----:B------:R-:W-:-:S13]  /*0cc0*/  ISETP.GE.U32.AND P0, PT, R3, R2, PT ;  /* 0x000000020300720c */ /* 0x000fda0003f06070 */
[----:B012---:R-:W0:Y:S01]  /*0cd0*/  @!P0 LDC.64 R4, c[0x0][0x3a0] ;  /* 0x0000e800ff048b82 */ /* 0x007e220000000a00 */
[----:B------:R-:W-:Y:S01]  /*0ce0*/  @!P0 IADD3 R7, PT, PT, R0, R3, RZ ;  /* 0x0000000300078210 */ /* 0x000fe20007ffe0ff */
[----:B------:R-:W-:-:S04]  /*0cf0*/  @!P0 VIADD R3, R3, 0x80 ;  /* 0x0000008003038836 */ /* 0x000fc80000000000 */
[----:B0-----:R-:W-:-:S05]  /*0d00*/  @!P0 IMAD.WIDE.U32 R4, R7, 0x2, R4 ;  /* 0x0000000207048825 */ /* 0x001fca00078e0004 */
[----:B------:R2:W-:Y:S02]  /*0d10*/  @!P0 STG.E.U16 desc[UR4][R4.64], R9 ;  /* 0x0000000904008986 */ /* 0x0005e4000c101504 */
.L_x_867:
[----:B------:R-:W-:Y:S05]  /*0d20*/  BSYNC.RECONVERGENT B0 ;  /* 0x0000000000007941 */ /* 0x000fea0003800200 */
.L_x_861:
        /* <DEDUP_REMOVED lines=8> */
.L_x_860:
[----:B------:R-:W0:Y:S01]  /*0db0*/  S2R R6, SR_TID.X ;  /* 0x0000000000067919 */ /* 0x000e220000002100 */
[----:B------:R-:W1:Y:S08]  /*0dc0*/  LDC.64 R2, c[0x0][0x3b0] ;  /* 0x0000ec00ff027b82 */ /* 0x000e700000000a00 */
[----:B------:R-:W2:Y:S08]  /*0dd0*/  LDC.64 R4, c[0x0][0x3a8] ;  /* 0x0000ea00ff047b82 */ /* 0x000eb00000000a00 */
[----:B------:R-:W3:Y:S01]  /*0de0*/  LDC.64 R8, c[0x0][0x3a0] ;  /* 0x0000e800ff087b82 */ /* 0x000ee20000000a00 */
[----:B-1----:R-:W-:-:S04]  /*0df0*/  IMAD.WIDE.U32 R2, R0, 0x2, R2 ;  /* 0x0000000200027825 */ /* 0x002fc800078e0002 */
[----:B0-----:R-:W-:-:S04]  /*0e00*/  IMAD.WIDE.U32 R14, R6, 0x8, R2 ;  /* 0x00000008060e7825 */ /* 0x001fc800078e0002 */
[----:B--2---:R-:W-:Y:S01]  /*0e10*/  IMAD.WIDE.U32 R2, R0, 0x2, R4 ;  /* 0x0000000200027825 */ /* 0x004fe200078e0004 */
[----:B------:R-:W2:Y:S04]  /*0e20*/  LDG.E.64 R18, desc[UR4][R14.64] ;  /* 0x000000040e127981 */ /* 0x000ea8000c1e1b00 */
[----:B------:R-:W4:Y:S01]  /*0e30*/  LDG.E.64 R10, desc[UR4][R14.64+0x400] ;  /* 0x000400040e0a7981 */ /* 0x000f22000c1e1b00 */
[----:B------:R-:W-:-:S05]  /*0e40*/  IMAD.WIDE.U32 R12, R6, 0x8, R2 ;  /* 0x00000008060c7825 */ /* 0x000fca00078e0002 */
[----:B------:R-:W5:Y:S04]  /*0e50*/  LDG.E.64 R4, desc[UR4][R12.64] ;  /* 0x000000040c047981 */ /* 0x000f68000c1e1b00 */
[----:B------:R-:W4:Y:S01]  /*0e60*/  LDG.E.64 R2, desc[UR4][R12.64+0x400] ;  /* 0x000400040c027981 */ /* 0x000f22000c1e1b00 */
[----:B---3--:R-:W-:Y:S01]  /*0e70*/  IMAD.WIDE.U32 R8, R0, 0x2, R8 ;  /* 0x0000000200087825 */ /* 0x008fe200078e0008 */
[----:B--2---:R-:W-:-:S04]  /*0e80*/  PRMT R7, R18, 0x7632, R7 ;  /* 0x0000763212077816 */ /* 0x004fc80000000007 */
[----:B------:R-:W-:Y:S01]  /*0e90*/  SHF.L.U32 R7, R7, 0x10, RZ ;  /* 0x0000001007077819 */ /* 0x000fe200000006ff */
[----:B------:R-:W-:-:S03]  /*0ea0*/  IMAD.U32 R17, R18, 0x10000, RZ ;  /* 0x0001000012117824 */ /* 0x000fc600078e00ff */
[----:B------:R-:W-:Y:S01]  /*0eb0*/  FSETP.GEU.FTZ.AND P2, PT, |R7|, 3, PT ;  /* 0x404000000700780b */ /* 0x000fe20003f5e200 */
[----:B-----5:R-:W-:Y:S02]  /*0ec0*/  IMAD.U32 R7, R4, 0x10000, RZ ;  /* 0x0001000004077824 */ /* 0x020fe400078e00ff */
[C---:B----4-:R-:W-:Y:S01]  /*0ed0*/  IMAD.U32 R14, R10.reuse, 0x10000, RZ ;  /* 0x000100000a0e7824 */ /* 0x050fe200078e00ff */
[----:B------:R-:W-:Y:S01]  /*0ee0*/  PRMT R10, R10, 0x7632, R10 ;  /* 0x000076320a0a7816 */ /* 0x000fe2000000000a */
[----:B------:R-:W-:Y:S01]  /*0ef0*/  FMUL.FTZ R7, R7, 0.16666667163372039795 ;  /* 0x3e2aaaab07077820 */ /* 0x000fe20000410000 */
[----:B------:R-:W-:Y:S02]  /*0f00*/  FSETP.GEU.FTZ.AND P6, PT, |R17|, 3, PT ;  /* 0x404000001100780b */ /* 0x000fe40003fde200 */
[----:B------:R-:W-:Y:S02]  /*0f10*/  PRMT R4, R11, 0x7632, R4 ;  /* 0x000076320b047816 */ /* 0x000fe40000000004 */
[----:B------:R-:W-:-:S02]  /*0f20*/  SHF.L.U32 R10, R10, 0x10, RZ ;  /* 0x000000100a0a7819 */ /* 0x000fc400000006ff */
[----:B------:R-:W-:Y:S01]  /*0f30*/  FSEL R0, R7, RZ, !P6 ;  /* 0x000000ff07007208 */ /* 0x000fe20007000000 */
[----:B------:R-:W-:Y:S01]  /*0f40*/  IMAD.WIDE.U32 R6, R6, 0x8, R8 ;  /* 0x0000000806067825 */ /* 0x000fe200078e0008 */
[----:B------:R-:W-:Y:S02]  /*0f50*/  FSETP.GEU.FTZ.AND P0, PT, |R10|, 3, PT ;  /* 0x404000000a00780b */ /* 0x000fe40003f1e200 */
[C---:B------:R-:W-:Y:S01]  /*0f60*/  PRMT R8, R5.reuse, 0x7632, R8 ;  /* 0x0000763205087816 */ /* 0x040fe20000000008 */
[----:B------:R-:W-:Y:S01]  /*0f70*/  IMAD.U32 R9, R5, 0x10000, RZ ;  /* 0x0001000005097824 */ /* 0x000fe200078e00ff */
[----:B------:R-:W-:Y:S01]  /*0f80*/  PRMT R5, R2, 0x7632, R5 ;  /* 0x0000763202057816 */ /* 0x000fe20000000005 */
[----:B------:R-:W-:Y:S01]  /*0f90*/  IMAD.U32 R12, R4, 0x10000, RZ ;  /* 0x00010000040c7824 */ /* 0x000fe200078e00ff */
[----:B------:R-:W-:Y:S01]  /*0fa0*/  PRMT R16, R19, 0x7632, R16 ;  /* 0x0000763213107816 */ /* 0x000fe20000000010 */
[----:B------:R-:W-:Y:S01]  /*0fb0*/  IMAD.U32 R10, R2, 0x10000, RZ ;  /* 0x00010000020a7824 */ /* 0x000fe200078e00ff */
[----:B------:R-:W-:-:S02]  /*0fc0*/  PRMT R4, R4, 0x7632, R4 ;  /* 0x0000763204047816 */ /* 0x000fc40000000004 */
[----:B------:R-:W-:Y:S01]  /*0fd0*/  PRMT R2, R3, 0x7632, R2 ;  /* 0x0000763203027816 */ /* 0x000fe20000000002 */
[----:B------:R-:W-:Y:S01]  /*0fe0*/  IMAD.U32 R11, R11, 0x10000, RZ ;  /* 0x000100000b0b7824 */ /* 0x000fe200078e00ff */
[----:B------:R-:W-:Y:S01]  /*0ff0*/  SHF.L.U32 R4, R4, 0x10, RZ ;  /* 0x0000001004047819 */ /* 0x000fe200000006ff */
[----:B------:R-:W-:Y:S02]  /*1000*/  IMAD.U32 R3, R3, 0x10000, RZ ;  /* 0x0001000003037824 */ /* 0x000fe400078e00ff */
[----:B------:R-:W-:Y:S02]  /*1010*/  IMAD.U32 R18, R19, 0x10000, RZ ;  /* 0x0001000013127824 */ /* 0x000fe400078e00ff */
[----:B------:R-:W-:Y:S02]  /*1020*/  IMAD.U32 R16, R16, 0x10000, RZ ;  /* 0x0001000010107824 */ /* 0x000fe400078e00ff */
[----:B------:R-:W-:Y:S02]  /*1030*/  IMAD.U32 R8, R8, 0x10000, RZ ;  /* 0x0001000008087824 */ /* 0x000fe400078e00ff */
[----:B------:R-:W-:-:S02]  /*1040*/  IMAD.U32 R5, R5, 0x10000, RZ ;  /* 0x0001000005057824 */ /* 0x000fc400078e00ff */
[----:B------:R-:W-:Y:S01]  /*1050*/  IMAD.U32 R2, R2, 0x10000, RZ ;  /* 0x0001000002027824 */ /* 0x000fe200078e00ff */
[----:B------:R-:W-:Y:S01]  /*1060*/  FSETP.GEU.FTZ.AND P3, PT, |R11|, 3, PT ;  /* 0x404000000b00780b */ /* 0x000fe20003f7e200 */
[----:B------:R-:W-:Y:S01]  /*1070*/  FMUL.FTZ R3, R3, 0.16666667163372039795 ;  /* 0x3e2aaaab03037820 */ /* 0x000fe20000410000 */
[----:B------:R-:W-:Y:S01]  /*1080*/  FMUL.FTZ R9, R9, 0.16666667163372039795 ;  /* 0x3e2aaaab09097820 */ /* 0x000fe20000410000 */
[----:B------:R-:W-:Y:S01]  /*1090*/  FMUL.FTZ R10, R10, 0.16666667163372039795 ;  /* 0x3e2aaaab0a0a7820 */ /* 0x000fe20000410000 */
[----:B------:R-:W-:Y:S01]  /*10a0*/  FMUL.FTZ R4, R4, 0.16666667163372039795 ;  /* 0x3e2aaaab04047820 */ /* 0x000fe20000410000 */
[----:B------:R-:W-:Y:S01]  /*10b0*/  FMUL.FTZ R8, R8, 0.16666667163372039795 ;  /* 0x3e2aaaab08087820 */ /* 0x000fe20000410000 */
[----:B------:R-:W-:Y:S01]  /*10c0*/  FMUL.FTZ R5, R5, 0.16666667163372039795 ;  /* 0x3e2aaaab05057820 */ /* 0x000fe20000410000 */
[----:B------:R-:W-:Y:S01]  /*10d0*/  FMUL.FTZ R11, R2, 0.16666667163372039795 ;  /* 0x3e2aaaab020b7820 */ /* 0x000fe20000410000 */
[----:B------:R-:W-:Y:S02]  /*10e0*/  FSETP.GEU.FTZ.AND P5, PT, |R18|, 3, PT ;  /* 0x404000001200780b */ /* 0x000fe40003fbe200 */
[----:B------:R-:W-:-:S02]  /*10f0*/  FSETP.GEU.FTZ.AND P1, PT, |R16|, 3, PT ;  /* 0x404000001000780b */ /* 0x000fc40003f3e200 */
[----:B------:R-:W-:Y:S02]  /*1100*/  FSETP.GEU.FTZ.AND P4, PT, |R14|, 3, PT ;  /* 0x404000000e00780b */ /* 0x000fe40003f9e200 */
[----:B------:R-:W-:Y:S02]  /*1110*/  FSETP.GEU.FTZ.AND P6, PT, |R12|, 3, PT ;  /* 0x404000000c00780b */ /* 0x000fe40003fde200 */
[----:B------:R-:W-:Y:S02]  /*1120*/  FSEL R2, R3, RZ, !P3 ;  /* 0x000000ff03027208 */ /* 0x000fe40005800000 */
[----:B------:R-:W-:Y:S02]  /*1130*/  FSEL R9, R9, RZ, !P5 ;  /* 0x000000ff09097208 */ /* 0x000fe40006800000 */
[----:B------:R-:W-:Y:S02]  /*1140*/  FSEL R10, R10, RZ, !P4 ;  /* 0x000000ff0a0a7208 */ /* 0x000fe40006000000 */
[----:B------:R-:W-:-:S02]  /*1150*/  FSEL R3, R4, RZ, !P2 ;  /* 0x000000ff04037208 */ /* 0x000fc40005000000 */
[----:B------:R-:W-:Y:S02]  /*1160*/  FSEL R8, R8, RZ, !P1 ;  /* 0x000000ff08087208 */ /* 0x000fe40004800000 */
[----:B------:R-:W-:Y:S02]  /*1170*/  FSEL R5, R5, RZ, !P0 ;  /* 0x000000ff05057208 */ /* 0x000fe40004000000 */
[----:B------:R-:W-:Y:S02]  /*1180*/  FSEL R11, R11, RZ, !P6 ;  /* 0x000000ff0b0b7208 */ /* 0x000fe40007000000 */
[----:B------:R-:W-:Y:S02]  /*1190*/  F2FP.BF16.F32.PACK_AB R12, R3, R0 ;  /* 0x00000000030c723e */ /* 0x000fe400000010ff */
[----:B------:R-:W-:Y:S02]  /*11a0*/  F2FP.BF16.F32.PACK_AB R13, R8, R9 ;  /* 0x00000009080d723e */ /* 0x000fe400000010ff */
[----:B------:R-:W-:-:S02]  /*11b0*/  F2FP.BF16.F32.PACK_AB R10, R5, R10 ;  /* 0x0000000a050a723e */ /* 0x000fc400000010ff */
[----:B------:R-:W-:Y:S01]  /*11c0*/  F2FP.BF16.F32.PACK_AB R11, R11, R2 ;  /* 0x000000020b0b723e */ /* 0x000fe200000010ff */
[----:B------:R-:W-:Y:S04]  /*11d0*/  STG.E.64 desc[UR4][R6.64], R12 ;  /* 0x0000000c06007986 */ /* 0x000fe8000c101b04 */
[----:B------:R-:W-:Y:S01]  /*11e0*/  STG.E.64 desc[UR4][R6.64+0x400], R10 ;  /* 0x0004000a06007986 */ /* 0x000fe2000c101b04 */
[----:B------:R-:W-:Y:S05]  /*11f0*/  EXIT ;  /* 0x000000000000794d */ /* 0x000fea0003800000 */
.L_x_868:
        /* <DEDUP_REMOVED lines=16> */
.L_x_5795:


//--------------------- .text._ZN2at6native29vectorized_elementwise_kernelILi8EZZZNS0_68_GLOBAL__N__08176361_30_ActivationHardsigmoidKernel_cu_1520ed90_309927hardsigmoid_backward_kernelERNS_18TensorIteratorBaseEENKUlvE_clEvENKUlvE2_clEvEUlN3c108BFloat16ES8_E_St5arrayIPcLm3EEEEviT0_T1_ --------------------------
	.section	.text._ZN2at6native29vectorized_elementwise_kernelILi8EZZZNS0_68_GLOBAL__N__08176361_30_ActivationHardsigmoidKernel_cu_1520ed90_309927hardsigmoid_backward_kernelERNS_18TensorIteratorBaseEENKUlvE_clEvENKUlvE2_clEvEUlN3c108BFloat16ES8_E_St5arrayIPcLm3EEEEviT0_T1_,"ax",@progbits
	.align	128
        .global         _ZN2at6native29vectorized_elementwise_kernelILi8EZZZNS0_68_GLOBAL__N__08176361_30_ActivationHardsigmoidKernel_cu_1520ed90_309927hardsigmoid_backward_kernelERNS_18TensorIteratorBaseEENKUlvE_clEvENKUlvE2_clEvEUlN3c108BFloat16ES8_E_St5arrayIPcLm3EEEEviT0_T1_
        .type           _ZN2at6native29vectorized_elementwise_kernelILi8EZZZNS0_68_GLOBAL__N__08176361_30_ActivationHardsigmoidKernel_cu_1520ed90_309927hardsigmoid_backward_kernelERNS_18TensorIteratorBaseEENKUlvE_clEvENKUlvE2_clEvEUlN3c108BFloat16ES8_E_St5arrayIPcLm3EEEEviT0_T1_,@function
        .size           _ZN2at6native29vectorized_elementwise_kernelILi8EZZZNS0_68_GLOBAL__N__08176361_30_ActivationHardsigmoidKernel_cu_1520ed90_309927hardsigmoid_backward_kernelERNS_18TensorIteratorBaseEENKUlvE_clEvENKUlvE2_clEvEUlN3c108BFloat16ES8_E_St5arrayIPcLm3EEEEviT0_T1_,(.L_x_5796 - _ZN2at6native29vectorized_elementwise_kernelILi8EZZZNS0_68_GLOBAL__N__08176361_30_ActivationHardsigmoidKernel_cu_1520ed90_309927hardsigmoid_backward_kernelERNS_18TensorIteratorBaseEENKUlvE_clEvENKUlvE2_clEvEUlN3c108BFloat16ES8_E_St5arrayIPcLm3EEEEviT0_T1_)
        .other          _ZN2at6native29vectorized_elementwise_kernelILi8EZZZNS0_68_GLOBAL__N__08176361_30_ActivationHardsigmoidKernel_cu_1520ed90_309927hardsigmoid_backward_kernelERNS_18TensorIteratorBaseEENKUlvE_clEvENKUlvE2_clEvEUlN3c108BFloat16ES8_E_St5arrayIPcLm3EEEEviT0_T1_,@"STO_CUDA_ENTRY STV_DEFAULT"
_ZN2at6native29vectorized_elementwise_kernelILi8EZZZNS0_68_GLOBAL__N__08176361_30_ActivationHardsigmoidKernel_cu_1520ed90_309927hardsigmoid_backward_kernelERNS_18TensorIteratorBaseEENKUlvE_clEvENKUlvE2_clEvEUlN3c108BFloat16ES8_E_St5arrayIPcLm3EEEEviT0_T1_:
.text._ZN2at6native29vectorized_elementwise_kernelILi8EZZZNS0_68_GLOBAL__N__08176361_30_ActivationHardsigmoidKernel_cu_1520ed90_309927hardsigmoid_backward_kernelERNS_18TensorIteratorBaseEENKUlvE_clEvENKUlvE2_clEvEUlN3c108BFloat16ES8_E_St5arrayIPcLm3EEEEviT0_T1_:
[----:B------:R-:W-:Y:S01]  /*0000*/  LDC R1, c[0x0][0x37c] ;  /* 0x0000df00ff017b82 */ /* 0x000fe20000000800 */
[----:B------:R-:W-:Y:S05]  /*0010*/  EXIT ;  /* 0x000000000000794d */ /* 0x000fea0003800000 */
.L_x_869:
        /* <DEDUP_REMOVED lines=14> */
.L_x_5796:


//--------------------- .text._ZN2at6native18elementwise_kernelILi128ELi4EZNS0_15gpu_kernel_implIZZZNS0_68_GLOBAL__N__08176361_30_ActivationHardsigmoidKernel_cu_1520ed90_309927hardsigmoid_backward_kernelERNS_18TensorIteratorBaseEENKUlvE_clEvENKUlvE1_clEvEUlN3c104HalfES9_E_EEvS5_RKT_EUliE_EEviT1_ --------------------------
	.section	.text._ZN2at6native18elementwise_kernelILi128ELi4EZNS0_15gpu_kernel_implIZZZNS0_68_GLOBAL__N__08176361_30_ActivationHardsigmoidKernel_cu_1520ed90_309927hardsigmoid_backward_kernelERNS_18TensorIteratorBaseEENKUlvE_clEvENKUlvE1_clEvEUlN3c104HalfES9_E_EEvS5_RKT_EUliE_EEviT1_,"ax",@progbits
	.align	128
        .global         _ZN2at6native18elementwise_kernelILi128ELi4EZNS0_15gpu_kernel_implIZZZNS0_68_GLOBAL__N__08176361_30_ActivationHardsigmoidKernel_cu_1520ed90_309927hardsigmoid_backward_kernelERNS_18TensorIteratorBaseEENKUlvE_clEvENKUlvE1_clEvEUlN3c104HalfES9_E_EEvS5_RKT_EUliE_EEviT1_
        .type           _ZN2at6native18elementwise_kernelILi128ELi4EZNS0_15gpu_kernel_implIZZZNS0_68_GLOBAL__N__08176361_30_ActivationHardsigmoidKernel_cu_1520ed90_309927hardsigmoid_backward_kernelERNS_18TensorIteratorBaseEENKUlvE_clEvENKUlvE1_clEvEUlN3c104HalfES9_E_EEvS5_RKT_EUliE_EEviT1_,@function
        .size           _ZN2at6native18elementwise_kernelILi128ELi4EZNS0_15gpu_kernel_implIZZZNS0_68_GLOBAL__N__08176361_30_ActivationHardsigmoidKernel_cu_1520ed90_309927hardsigmoid_backward_kernelERNS_18TensorIteratorBaseEENKUlvE_clEvENKUlvE1_clEvEUlN3c104HalfES9_E_EEvS5_RKT_EUliE_EEviT1_,(.L_x_5797 - _ZN2at6native18elementwise_kernelILi128ELi4EZNS0_15gpu_kernel_implIZZZNS0_68_GLOBAL__N__08176361_30_ActivationHardsigmoidKernel_cu_1520ed90_309927hardsigmoid_backward_kernelERNS_18TensorIteratorBaseEENKUlvE_clEvENKUlvE1_clEvEUlN3c104HalfES9_E_EEvS5_RKT_EUliE_EEviT1_)
        .other          _ZN2at6native18elementwise_kernelILi128ELi4EZNS0_15gpu_kernel_implIZZZNS0_68_GLOBAL__N__08176361_30_ActivationHardsigmoidKernel_cu_1520ed90_309927hardsigmoid_backward_kernelERNS_18TensorIteratorBaseEENKUlvE_clEvENKUlvE1_clEvEUlN3c104HalfES9_E_EEvS5_RKT_EUliE_EEviT1_,@"STO_CUDA_ENTRY STV_DEFAULT"
_ZN2at6native18elementwise_kernelILi128ELi4EZNS0_15gpu_kernel_implIZZZNS0_68_GLOBAL__N__08176361_30_ActivationHardsigmoidKernel_cu_1520ed90_309927hardsigmoid_backward_kernelERNS_18TensorIteratorBaseEENKUlvE_clEvENKUlvE1_clEvEUlN3c104HalfES9_E_EEvS5_RKT_EUliE_EEviT1_:
.text._ZN2at6native18elementwise_kernelILi128ELi4EZNS0_15gpu_kernel_implIZZZNS0_68_GLOBAL__N__08176361_30_ActivationHardsigmoidKernel_cu_1520ed90_309927hardsigmoid_backward_kernelERNS_18TensorIteratorBaseEENKUlvE_clEvENKUlvE1_clEvEUlN3c104HalfES9_E_EEvS5_RKT_EUliE_EEviT1_:
        /* <DEDUP_REMOVED lines=372> */
.L_x_872:
        /* <DEDUP_REMOVED lines=16> */
[----:B0-----:R-:W-:-:S04]  /*1840*/  F2FP.F16.F32.PACK_AB R0, RZ, R0 ;  /* 0x00000000ff00723e */ /* 0x001fc800000000ff */
[----:B------:R-:W-:Y:S01]  /*1850*/  PRMT R19, R0, 0x7610, R19 ;  /* 0x0000761000137816 */ /* 0x000fe20000000013 */
[----:B------:R-:W-:Y:S06]  /*1860*/  BRA `(.L_x_878) ;  /* 0x0000000c00e87947 */ /* 0x000fec0003800000 */
.L_x_876:
[----:B------:R-:W2:Y:S02]  /*1870*/  LDG.E.U8 R2, desc[UR36][R2.64] ;  /* 0x0000002402027981 */ /* 0x000ea4000c1e1100 */
[----:B--2---:R-:W-:-:S04]  /*1880*/  I2FP.F32.U32 R0, R2 ;  /* 0x0000000200007245 */ /* 0x004fc80000201000 */
[----:B------:R-:W-:-:S04]  /*1890*/  F2FP.F16.F32.PACK_AB R0, RZ, R0 ;  /* 0x00000000ff00723e */ /* 0x000fc800000000ff */
[----:B------:R-:W-:Y:S01]  /*18a0*/  PRMT R19, R0, 0x7610, R19 ;  /* 0x0000761000137816 */ /* 0x000fe20000000013 */
[----:B------:R-:W-:Y:S06]  /*18b0*/  BRA `(.L_x_878) ;  /* 0x0000000c00d47947 */ /* 0x000fec0003800000 */
.L_x_875:
        /* <DEDUP_REMOVED lines=8> */
[----:B0-----:R-:W-:-:S04]  /*1940*/  F2FP.F16.F32.PACK_AB R0, RZ, R0 ;  /* 0x00000000ff00723e */ /* 0x001fc800000000ff */
[----:B------:R-:W-:Y:S01]  /*1950*/  PRMT R19, R0, 0x7610, R19 ;  /* 0x0000761000137816 */ /* 0x000fe20000000013 */
[----:B------:R-:W-:Y:S06]  /*1960*/  BRA `(.L_x_878) ;  /* 0x0000000c00a87947 */ /* 0x000fec0003800000 */
.L_x_880:
[----:B------:R-:W2:Y:S02]  /*1970*/  LDG.E R2, desc[UR36][R2.64] ;  /* 0x0000002402027981 */ /* 0x000ea4000c1e1900 */
[----:B--2---:R-:W-:-:S04]  /*1980*/  I2FP.F32.S32 R0, R2 ;  /* 0x0000000200007245 */ /* 0x004fc80000201400 */
[----:B------:R-:W-:-:S04]  /*1990*/  F2FP.F16.F32.PACK_AB R0, RZ, R0 ;  /* 0x00000000ff00723e */ /* 0x000fc800000000ff */
[----:B------:R-:W-:Y:S01]  /*19a0*/  PRMT R19, R0, 0x7610, R19 ;  /* 0x0000761000137816 */ /* 0x000fe20000000013 */
[----:B------:R-:W-:Y:S06]  /*19b0*/  BRA `(.L_x_878) ;  /* 0x0000000c00947947 */ /* 0x000fec0003800000 */
.L_x_879:
[----:B------:R-:W2:Y:S02]  /*19c0*/  LDG.E.U16 R2, desc[UR36][R2.64] ;  /* 0x0000002402027981 */ /* 0x000ea4000c1e1500 */
[----:B--2---:R-:W0:Y:S02]  /*19d0*/  I2F.S16 R0, R2 ;  /* 0x0000000200007306 */ /* 0x004e240000101400 */
[----:B0-----:R-:W-:-:S04]  /*19e0*/  F2FP.F16.F32.PACK_AB R0, RZ, R0 ;  /* 0x00000000ff00723e */ /* 0x001fc800000000ff */
[----:B------:R-:W-:Y:S01]  /*19f0*/  PRMT R19, R0, 0x7610, R19 ;  /* 0x0000761000137816 */ /* 0x000fe20000000013 */
[----:B------:R-:W-:Y:S06]  /*1a00*/  BRA `(.L_x_878) ;  /* 0x0000000c00807947 */ /* 0x000fec0003800000 */
.L_x_874:
[----:B------:R-:W-:-:S09]  /*1a10*/  UISETP.GT.AND UP0, UPT, UR4, 0x6, UPT ;  /* 0x000000060400788c */ /* 0x000fd2000bf04270 */
[----:B------:R-:W-:Y:S05]  /*1a20*/  BRA.U UP0, `(.L_x_881) ;  /* 0x0000000100247547 */ /* 0x000fea000b800000 */
[----:B------:R-:W-:-:S09]  /*1a30*/  UISETP.NE.AND UP0, UPT, UR4, 0x5, UPT ;  /* 0x000000050400788c */ /* 0x000fd2000bf05270 */
[----:B------:R-:W-:Y:S05]  /*1a40*/  BRA.U !UP0, `(.L_x_882) ;  /* 0x0000000108147547 */ /* 0x000fea000b800000 */
[----:B------:R-:W-:-:S09]  /*1a50*/  UISETP.NE.AND UP0, UPT, UR4, 0x6, UPT ;  /* 0x000000060400788c */ /* 0x000fd2000bf05270 */
[----:B------:R-:W-:Y:S05]  /*1a60*/  BRA.U UP0, `(.L_x_877) ;  /* 0x0000000900cc7547 */ /* 0x000fea000b800000 */
[----:B------:R-:W2:Y:S02]  /*1a70*/  LDG.E R2, desc[UR36][R2.64] ;  /* 0x0000002402027981 */ /* 0x000ea4000c1e1900 */
[----:B--2---:R-:W-:Y:S01]  /*1a80*/  F2FP.F16.F32.PACK_AB R19, RZ, R2 ;  /* 0x00000002ff13723e */ /* 0x004fe200000000ff */
[----:B------:R-:W-:Y:S06]  /*1a90*/  BRA `(.L_x_878) ;  /* 0x0000000c005c7947 */ /* 0x000fec0003800000 */
.L_x_882:
[----:B------:R0:W5:Y:S01]  /*1aa0*/  LDG.E.U16 R19, desc[UR36][R2.64] ;  /* 0x0000002402137981 */ /* 0x000162000c1e1500 */
[----:B------:R-:W-:Y:S05]  /*1ab0*/  BRA `(.L_x_878) ;  /* 0x0000000c00547947 */ /* 0x000fea0003800000 */
.L_x_881:
[----:B------:R-:W-:-:S09]  /*1ac0*/  UISETP.NE.AND UP0, UPT, UR4, 0x7, UPT ;  /* 0x000000070400788c */ /* 0x000fd2000bf05270 */
[----:B------:R-:W-:Y:S05]  /*1ad0*/  BRA.U !UP0, `(.L_x_883) ;  /* 0x0000000108247547 */ /* 0x000fea000b800000 */
[----:B------:R-:W-:-:S09]  /*1ae0*/  UISETP.NE.AND UP0, UPT, UR4, 0x8, UPT ;  /* 0x000000080400788c */ /* 0x000fd2000bf05270 */
[----:B------:R-:W-:Y:S05]  /*1af0*/  BRA.U !UP0, `(.L_x_884) ;  /* 0x0000000108147547 */ /* 0x000fea000b800000 */
[----:B------:R-:W-:-:S09]  /*1b00*/  UISETP.NE.AND UP0, UPT, UR4, 0x9, UPT ;  /* 0x000000090400788c */ /* 0x000fd2000bf05270 */
[----:B------:R-:W-:Y:S05]  /*1b10*/  BRA.U UP0, `(.L_x_877) ;  /* 0x0000000900a07547 */ /* 0x000fea000b800000 */
[----:B------:R-:W2:Y:S02]  /*1b20*/  LDG.E R2, desc[UR36][R2.64] ;  /* 0x0000002402027981 */ /* 0x000ea4000c1e1900 */
[----:B--2---:R-:W-:Y:S01]  /*1b30*/  F2FP.F16.F32.PACK_AB R19, RZ, R2 ;  /* 0x00000002ff13723e */ /* 0x004fe200000000ff */
[----:B------:R-:W-:Y:S06]  /*1b40*/  BRA `(.L_x_878) ;  /* 0x0000000c00307947 */ /* 0x000fec0003800000 */
.L_x_884:
[----:B------:R1:W5:Y:S01]  /*1b50*/  LDG.E.U16 R19, desc[UR36][R2.64] ;  /* 0x0000002402137981 */ /* 0x000362000c1e1500 */
[----:B------:R-:W-:Y:S05]  /*1b60*/  BRA `(.L_x_878) ;  /* 0x0000000c00287947 */ /* 0x000fea0003800000 */
.L_x_883:
        /* <DEDUP_REMOVED lines=10> */
[----:B------:R-:W-:-:S04]  /*1c10*/  F2FP.F16.F32.PACK_AB R0, RZ, R0 ;  /* 0x00000000ff00723e */ /* 0x000fc800000000ff */
[----:B------:R-:W-:Y:S01]  /*1c20*/  PRMT R19, R0, 0x7610, R19 ;  /* 0x0000761000137816 */ /* 0x000fe20000000013 */
[----:B------:R-:W-:Y:S06]  /*1c30*/  BRA `(.L_x_878) ;  /* 0x0000000800f47947 */ /* 0x000fec0003800000 */
.L_x_873:
        /* <DEDUP_REMOVED lines=11> */
[----:B------:R-:W-:-:S04]  /*1cf0*/  F2FP.F16.F32.PACK_AB R0, RZ, R0 ;  /* 0x00000000ff00723e */ /* 0x000fc800000000ff */
[----:B------:R-:W-:Y:S01]  /*1d00*/  PRMT R19, R0, 0x7610, R19 ;  /* 0x0000761000137816 */ /* 0x000fe20000000013 */
[----:B------:R-:W-:Y:S06]  /*1d10*/  BRA `(.L_x_878) ;  /* 0x0000000800bc7947 */ /* 0x000fec0003800000 */
.L_x_887:
        /* <DEDUP_REMOVED lines=13> */
.L_x_886:
        /* <DEDUP_REMOVED lines=24> */
[----:B------:R-:W-:-:S04]  /*1f70*/  F2FP.F16.F32.PACK_AB R5, RZ, R5 ;  /* 0x00000005ff05723e */ /* 0x000fc800000000ff */
[----:B------:R-:W-:Y:S01]  /*1f80*/  PRMT R19, R5, 0x7610, R19 ;  /* 0x0000761005137816 */ /* 0x000fe20000000013 */
[----:B------:R-:W-:Y:S06]  /*1f90*/  BRA `(.L_x_878) ;  /* 0x00000008001c7947 */ /* 0x000fec0003800000 */
.L_x_889:
[----:B------:R-:W2:Y:S02]  /*1fa0*/  LDG.E.U8 R2, desc[UR36][R2.64] ;  /* 0x0000002402027981 */ /* 0x000ea4000c1e1100 */
[C---:B--2---:R-:W-:Y:S02]  /*1fb0*/  IMAD.SHL.U32 R4, R2.reuse, 0x2000000, RZ ;  /* 0x0200000002047824 */ /* 0x044fe400078e00ff */
[----:B------:R-:W-:-:S03]  /*1fc0*/  IMAD.SHL.U32 R5, R2, 0x100, RZ ;  /* 0x0000010002057824 */ /* 0x000fc600078e00ff */
        /* <DEDUP_REMOVED lines=8> */
[----:B------:R-:W-:-:S04]  /*2050*/  F2FP.F16.F32.PACK_AB R0, RZ, R0 ;  /* 0x00000000ff00723e */ /* 0x000fc800000000ff */
[----:B------:R-:W-:Y:S01]  /*2060*/  PRMT R19, R0, 0x7610, R19 ;  /* 0x0000761000137816 */ /* 0x000fe20000000013 */
[----:B------:R-:W-:Y:S06]  /*2070*/  BRA `(.L_x_878) ;  /* 0x0000000400e47947 */ /* 0x000fec0003800000 */
.L_x_888:
[----:B------:R-:W2:Y:S02]  /*2080*/  LDG.E.U16 R0, desc[UR36][R2.64] ;  /* 0x0000002402007981 */ /* 0x000ea4000c1e1500 */
[----:B--2---:R-:W-:-:S05]  /*2090*/  IMAD.U32 R0, R0, 0x10000, RZ ;  /* 0x0001000000007824 */ /* 0x004fca00078e00ff */
[----:B------:R-:W-:-:S04]  /*20a0*/  F2FP.F16.F32.PACK_AB R0, RZ, R0 ;  /* 0x00000000ff00723e */ /* 0x000fc800000000ff */
[----:B------:R-:W-:Y:S01]  /*20b0*/  PRMT R19, R0, 0x7610, R19 ;  /* 0x0000761000137816 */ /* 0x000fe20000000013 */
[----:B------:R-:W-:Y:S06]  /*20c0*/  BRA `(.L_x_878) ;  /* 0x0000000400d07947 */ /* 0x000fec0003800000 */
.L_x_885:
        /* <DEDUP_REMOVED lines=10> */
[----:B------:R-:W-:-:S04]  /*2170*/  F2FP.F16.F32.PACK_AB R0, RZ, R0 ;  /* 0x00000000ff00723e */ /* 0x000fc800000000ff */
[----:B------:R-:W-:Y:S01]  /*2180*/  PRMT R19, R0, 0x7610, R19 ;  /* 0x0000761000137816 */ /* 0x000fe20000000013 */
[----:B------:R-:W-:Y:S06]  /*2190*/  BRA `(.L_x_878) ;  /* 0x00000004009c7947 */ /* 0x000fec0003800000 */
.L_x_892:
        /* <DEDUP_REMOVED lines=21> */
.L_x_896:
[----:B------:R-:W-:Y:S05]  /*22f0*/  BSYNC.RECONVERGENT B1 ;  /* 0x0000000000017941 */ /* 0x000fea0003800200 */
.L_x_895:
[----:B------:R-:W-:Y:S01]  /*2300*/  IMAD.SHL.U32 R0, R0, 0x100000, RZ ;  /* 0x0010000000007824 */ /* 0x000fe200078e00ff */
[----:B------:R-:W-:-:S04]  /*2310*/  LEA R2, R2, 0x3b800000, 0x17 ;  /* 0x3b80000002027811 */ /* 0x000fc800078eb8ff */
[----:B------:R-:W-:-:S07]  /*2320*/  LOP3.LUT R0, R2, R0, R7, 0xfe, !PT ;  /* 0x0000000002007212 */ /* 0x000fce00078efe07 */
.L_x_894:
[----:B------:R-:W-:Y:S05]  /*2330*/  BSYNC.RECONVERGENT B0 ;  /* 0x0000000000007941 */ /* 0x000fea0003800200 */
.L_x_893:
[----:B------:R-:W-:-:S04]  /*2340*/  F2FP.F16.F32.PACK_AB R0, RZ, R0 ;  /* 0x00000000ff00723e */ /* 0x000fc800000000ff */
[----:B------:R-:W-:Y:S01]  /*2350*/  PRMT R19, R0, 0x7610, R19 ;  /* 0x0000761000137816 */ /* 0x000fe20000000013 */
[----:B------:R-:W-:Y:S06]  /*2360*/  BRA `(.L_x_878) ;  /* 0x0000000400287947 */ /* 0x000fec0003800000 */
.L_x_891:
        /* <DEDUP_REMOVED lines=21> */
.L_x_900:
[----:B------:R-:W-:Y:S05]  /*24c0*/  BSYNC.RECONVERGENT B1 ;  /* 0x0000000000017941 */ /* 0x000fea0003800200 */
.L_x_899:
[----:B------:R-:W-:Y:S01]  /*24d0*/  IMAD.SHL.U32 R0, R0, 0x200000, RZ ;  /* 0x0020000000007824 */ /* 0x000fe200078e00ff */
[----:B------:R-:W-:-:S04]  /*24e0*/  LEA R2, R2, 0x37800000, 0x17 ;  /* 0x3780000002027811 */ /* 0x000fc800078eb8ff */
[----:B------:R-:W-:-:S07]  /*24f0*/  LOP3.LUT R0, R2, R0, R7, 0xfe, !PT ;  /* 0x0000000002007212 */ /* 0x000fce00078efe07 */
.L_x_898:
[----:B------:R-:W-:Y:S05]  /*2500*/  BSYNC.RECONVERGENT B0 ;  /* 0x0000000000007941 */ /* 0x000fea0003800200 */
.L_x_897:
[----:B------:R-:W-:-:S04]  /*2510*/  F2FP.F16.F32.PACK_AB R0, RZ, R0 ;  /* 0x00000000ff00723e */ /* 0x000fc800000000ff */
[----:B------:R-:W-:Y:S01]  /*2520*/  PRMT R19, R0, 0x7610, R19 ;  /* 0x0000761000137816 */ /* 0x000fe20000000013 */
[----:B------:R-:W-:Y:S06]  /*2530*/  BRA `(.L_x_878) ;  /* 0x0000000000b47947 */ /* 0x000fec0003800000 */
.L_x_890:
[----:B------:R-:W-:-:S09]  /*2540*/  UISETP.NE.AND UP0, UPT, UR4, 0x1c, UPT ;  /* 0x0000001c0400788c */ /* 0x000fd2000bf05270 */
[----:B------:R-:W-:Y:S05]  /*2550*/  BRA.U !UP0, `(.L_x_901) ;  /* 0x00000001089c7547 */ /* 0x000fea000b800000 */
[----:B------:R-:W-:-:S09]  /*2560*/  UISETP.NE.AND UP0, UPT, UR4, 0x1d, UPT ;  /* 0x0000001d0400788c */ /* 0x000fd2000bf05270 */
[----:B------:R-:W-:Y:S05]  /*2570*/  BRA.U !UP0, `(.L_x_902) ;  /* 0x0000000108807547 */ /* 0x000fea000b800000 */
[----:B------:R-:W-:-:S09]  /*2580*/  UISETP.NE.AND UP0, UPT, UR4, 0x2c, UPT ;  /* 0x0000002c0400788c */ /* 0x000fd2000bf05270 */
[----:B------:R-:W-:Y:S05]  /*2590*/  BRA.U !UP0, `(.L_x_903) ;  /* 0x0000000108487547 */ /* 0x000fea000b800000 */
.L_x_877:
        /* <DEDUP_REMOVED lines=16> */
.L_x_904:
[----:B------:R-:W-:Y:S01]  /*26a0*/  PRMT R19, RZ, 0x7610, R19 ;  /* 0x00007610ff137816 */ /* 0x000fe20000000013 */
[----:B------:R-:W-:Y:S06]  /*26b0*/  BRA `(.L_x_878) ;  /* 0x0000000000547947 */ /* 0x000fec0003800000 */
.L_x_903:
        /* <DEDUP_REMOVED lines=8> */
.L_x_906:
[----:B------:R-:W-:Y:S05]  /*2740*/  BSYNC.RECONVERGENT B0 ;  /* 0x0000000000007941 */ /* 0x000fea0003800200 */
.L_x_905:
[----:B------:R-:W-:-:S04]  /*2750*/  F2FP.F16.F32.PACK_AB R0, RZ, R0 ;  /* 0x00000000ff00723e */ /* 0x000fc800000000ff */
[----:B------:R-:W-:Y:S01]  /*2760*/  PRMT R19, R0, 0x7610, R19 ;  /* 0x0000761000137816 */ /* 0x000fe20000000013 */
[----:B------:R-:W-:Y:S06]  /*2770*/  BRA `(.L_x_878) ;  /* 0x0000000000247947 */ /* 0x000fec0003800000 */
.L_x_902:
[----:B------:R-:W2:Y:S02]  /*2780*/  LDG.E.64 R2, desc[UR36][R2.64] ;  /* 0x0000002402027981 */ /* 0x000ea4000c1e1b00 */
[----:B--2---:R-:W0:Y:S02]  /*2790*/  I2F.U64 R0, R2 ;  /* 0x0000000200007312 */ /* 0x004e240000301000 */
[----:B0-----:R-:W-:-:S04]  /*27a0*/  F2FP.F16.F32.PACK_AB R0, RZ, R0 ;  /* 0x00000000ff00723e */ /* 0x001fc800000000ff */
[----:B------:R-:W-:Y:S01]  /*27b0*/  PRMT R19, R0, 0x7610, R19 ;  /* 0x0000761000137816 */ /* 0x000fe20000000013 */
[----:B------:R-:W-:Y:S06]  /*27c0*/  BRA `(.L_x_878) ;  /* 0x0000000000107947 */ /* 0x000fec0003800000 */
.L_x_901:
[----:B------:R-:W2:Y:S02]  /*27d0*/  LDG.E R2, desc[UR36][R2.64] ;  /* 0x0000002402027981 */ /* 0x000ea4000c1e1900 */
[----:B--2---:R-:W-:-:S04]  /*27e0*/  I2FP.F32.U32 R0, R2 ;  /* 0x0000000200007245 */ /* 0x004fc80000201000 */
[----:B------:R-:W-:-:S04]  /*27f0*/  F2FP.F16.F32.PACK_AB R0, RZ, R0 ;  /* 0x00000000ff00723e */ /* 0x000fc800000000ff */
[----:B------:R-:W-:-:S07]  /*2800*/  PRMT R19, R0, 0x7610, R19 ;  /* 0x0000761000137816 */ /* 0x000fce0000000013 */
.L_x_878:
[----:B------:R-:W0:Y:S01]  /*2810*/  LDCU.64 UR6, c[0x0][0x5f8] ;  /* 0x0000bf00ff0677ac */ /* 0x000e220008000a00 */
[----:B------:R-:W-:-:S04]  /*2820*/  UPRMT UR4, UR40, 0x7772, URZ ;  /* 0x0000777228047896 */ /* 0x000fc800080000ff */
[----:B------:R-:W-:Y:S01]  /*2830*/  UISETP.GT.AND UP0, UPT, UR4, 0x9, UPT ;  /* 0x000000090400788c */ /* 0x000fe2000bf04270 */
[----:B01----:R-:W-:-:S05]  /*2840*/  IADD3 R2, P0, PT, R18, UR6, RZ ;  /* 0x0000000612027c10 */ /* 0x003fca000ff1e0ff */
        /* <DEDUP_REMOVED lines=12> */
[----:B0-----:R-:W-:Y:S01]  /*2910*/  F2FP.F16.F32.PACK_AB R0, RZ, R0 ;  /* 0x00000000ff00723e */ /* 0x001fe200000000ff */
[----:B------:R-:W-:Y:S06]  /*2920*/  BRA `(.L_x_912) ;  /* 0x0000000c00ac7947 */ /* 0x000fec0003800000 */
.L_x_910:
[----:B------:R-:W2:Y:S02]  /*2930*/  LDG.E.U8 R2, desc[UR36][R2.64] ;  /* 0x0000002402027981 */ /* 0x000ea4000c1e1100 */
[----:B--2---:R-:W-:-:S04]  /*2940*/  I2FP.F32.U32 R0, R2 ;  /* 0x0000000200007245 */ /* 0x004fc80000201000 */
[----:B------:R-:W-:Y:S01]  /*2950*/  F2FP.F16.F32.PACK_AB R0, RZ, R0 ;  /* 0x00000000ff00723e */ /* 0x000fe200000000ff */
[----:B------:R-:W-:Y:S06]  /*2960*/  BRA `(.L_x_912) ;  /* 0x0000000c009c7947 */ /* 0x000fec0003800000 */
.L_x_909:
        /* <DEDUP_REMOVED lines=8> */
[----:B0-----:R-:W-:Y:S01]  /*29f0*/  F2FP.F16.F32.PACK_AB R0, RZ, R0 ;  /* 0x00000000ff00723e */ /* 0x001fe200000000ff */
[----:B------:R-:W-:Y:S06]  /*2a00*/  BRA `(.L_x_912) ;  /* 0x0000000c00747947 */ /* 0x000fec0003800000 */
.L_x_914:
[----:B------:R-:W2:Y:S02]  /*2a10*/  LDG.E R2, desc[UR36][R2.64] ;  /* 0x0000002402027981 */ /* 0x000ea4000c1e1900 */
[----:B--2---:R-:W-:-:S04]  /*2a20*/  I2FP.F32.S32 R0, R2 ;  /* 0x0000000200007245 */ /* 0x004fc80000201400 */
[----:B------:R-:W-:Y:S01]  /*2a30*/  F2FP.F16.F32.PACK_AB R0, RZ, R0 ;  /* 0x00000000ff00723e */ /* 0x000fe200000000ff */
[----:B------:R-:W-:Y:S06]  /*2a40*/  BRA `(.L_x_912) ;  /* 0x0000000c00647947 */ /* 0x000fec0003800000 */
.L_x_913:
[----:B------:R-:W2:Y:S02]  /*2a50*/  LDG.E.U16 R2, desc[UR36][R2.64] ;  /* 0x0000002402027981 */ /* 0x000ea4000c1e1500 */
[----:B--2---:R-:W0:Y:S02]  /*2a60*/  I2F.S16 R0, R2 ;  /* 0x0000000200007306 */ /* 0x004e240000101400 */
[----:B0-----:R-:W-:Y:S01]  /*2a70*/  F2FP.F16.F32.PACK_AB R0, RZ, R0 ;  /* 0x00000000ff00723e */ /* 0x001fe200000000ff */
[----:B------:R-:W-:Y:S06]  /*2a80*/  BRA `(.L_x_912) ;  /* 0x0000000c00547947 */ /* 0x000fec0003800000 */
.L_x_908:
        /* <DEDUP_REMOVED lines=9> */
.L_x_916:
[----:B------:R1:W5:Y:S01]  /*2b20*/  LDG.E.U16 R0, desc[UR36][R2.64] ;  /* 0x0000002402007981 */ /* 0x000362000c1e1500 */
[----:B------:R-:W-:Y:S05]  /*2b30*/  BRA `(.L_x_912) ;  /* 0x0000000c00287947 */ /* 0x000fea0003800000 */
.L_x_915:
        /* <DEDUP_REMOVED lines=9> */
.L_x_918:
[----:B------:R0:W5:Y:S01]  /*2bd0*/  LDG.E.U16 R0, desc[UR36][R2.64] ;  /* 0x0000002402007981 */ /* 0x000162000c1e1500 */
[----:B------:R-:W-:Y:S05]  /*2be0*/  BRA `(.L_x_912) ;  /* 0x0000000800fc7947 */ /* 0x000fea0003800000 */
.L_x_917:
        /* <DEDUP_REMOVED lines=10> */
[----:B------:R-:W-:Y:S01]  /*2c90*/  F2FP.F16.F32.PACK_AB R0, RZ, R0 ;  /* 0x00000000ff00723e */ /* 0x000fe200000000ff */
[----:B------:R-:W-:Y:S06]  /*2ca0*/  BRA `(.L_x_912) ;  /* 0x0000000800cc7947 */ /* 0x000fec0003800000 */
.L_x_907:
        /* <DEDUP_REMOVED lines=11> */
[----:B------:R-:W-:Y:S01]  /*2d60*/  F2FP.F16.F32.PACK_AB R0, RZ, R0 ;  /* 0x00000000ff00723e */ /* 0x000fe200000000ff */
[----:B------:R-:W-:Y:S06]  /*2d70*/  BRA `(.L_x_912) ;  /* 0x0000000800987947 */ /* 0x000fec0003800000 */
.L_x_921:
        /* <DEDUP_REMOVED lines=12> */
.L_x_920:
        /* <DEDUP_REMOVED lines=27> */
.L_x_923:
        /* <DEDUP_REMOVED lines=11> */
[----:B------:R-:W-:Y:S01]  /*30a0*/  F2FP.F16.F32.PACK_AB R0, RZ, R0 ;  /* 0x00000000ff00723e */ /* 0x000fe200000000ff */
[----:B------:R-:W-:Y:S06]  /*30b0*/  BRA `(.L_x_912) ;  /* 0x0000000400c87947 */ /* 0x000fec0003800000 */
.L_x_922:
[----:B------:R-:W2:Y:S02]  /*30c0*/  LDG.E.U16 R0, desc[UR36][R2.64] ;  /* 0x0000002402007981 */ /* 0x000ea4000c1e1500 */
[----:B--2---:R-:W-:-:S05]  /*30d0*/  IMAD.U32 R0, R0, 0x10000, RZ ;  /* 0x0001000000007824 */ /* 0x004fca00078e00ff */
[----:B------:R-:W-:Y:S01]  /*30e0*/  F2FP.F16.F32.PACK_AB R0, RZ, R0 ;  /* 0x00000000ff00723e */ /* 0x000fe200000000ff */
[----:B------:R-:W-:Y:S06]  /*30f0*/  BRA `(.L_x_912) ;  /* 0x0000000400b87947 */ /* 0x000fec0003800000 */
.L_x_919:
        /* <DEDUP_REMOVED lines=10> */
[----:B------:R-:W-:Y:S01]  /*31a0*/  F2FP.F16.F32.PACK_AB R0, RZ, R0 ;  /* 0x00000000ff00723e */ /* 0x000fe200000000ff */
[----:B------:R-:W-:Y:S06]  /*31b0*/  BRA `(.L_x_912) ;  /* 0x0000000400887947 */ /* 0x000fec0003800000 */
.L_x_926:
        /* <DEDUP_REMOVED lines=21> */
.L_x_930:
[----:B------:R-:W-:Y:S05]  /*3310*/  BSYNC.RECONVERGENT B1 ;  /* 0x0000000000017941 */ /* 0x000fea0003800200 */
.L_x_929:
[----:B------:R-:W-:Y:S02]  /*3320*/  SHF.L.U32 R0, R0, 0x14, RZ ;  /* 0x0000001400007819 */ /* 0x000fe400000006ff */
[----:B------:R-:W-:-:S04]  /*3330*/  LEA R2, R2, 0x3b800000, 0x17 ;  /* 0x3b80000002027811 */ /* 0x000fc800078eb8ff */
[----:B------:R-:W-:-:S07]  /*3340*/  LOP3.LUT R0, R2, R0, R7, 0xfe, !PT ;  /* 0x0000000002007212 */ /* 0x000fce00078efe07 */
.L_x_928:
[----:B------:R-:W-:Y:S05]  /*3350*/  BSYNC.RECONVERGENT B0 ;  /* 0x0000000000007941 */ /* 0x000fea0003800200 */
.L_x_927:
[----:B------:R-:W-:Y:S01]  /*3360*/  F2FP.F16.F32.PACK_AB R0, RZ, R0 ;  /* 0x00000000ff00723e */ /* 0x000fe200000000ff */
[----:B------:R-:W-:Y:S06]  /*3370*/  BRA `(.L_x_912) ;  /* 0x0000000400187947 */ /* 0x000fec0003800000 */
.L_x_925:
        /* <DEDUP_REMOVED lines=21> */
.L_x_934:
[----:B------:R-:W-:Y:S05]  /*34d0*/  BSYNC.RECONVERGENT B1 ;  /* 0x0000000000017941 */ /* 0x000fea0003800200 */
.L_x_933:
[----:B------:R-:W-:Y:S01]  /*34e0*/  IMAD.SHL.U32 R0, R0, 0x200000, RZ ;  /* 0x0020000000007824 */ /* 0x000fe200078e00ff */
[----:B------:R-:W-:-:S04]  /*34f0*/  LEA R2, R2, 0x37800000, 0x17 ;  /* 0x3780000002027811 */ /* 0x000fc800078eb8ff */
[----:B------:R-:W-:-:S07]  /*3500*/  LOP3.LUT R0, R2, R0, R7, 0xfe, !PT ;  /* 0x0000000002007212 */ /* 0x000fce00078efe07 */
.L_x_932:
[----:B------:R-:W-:Y:S05]  /*3510*/  BSYNC.RECONVERGENT B0 ;  /* 0x0000000000007941 */ /* 0x000fea0003800200 */
.L_x_931:
[----:B------:R-:W-:Y:S01]  /*3520*/  F2FP.F16.F32.PACK_AB R0, RZ, R0 ;  /* 0x00000000ff00723e */ /* 0x000fe200000000ff */
[----:B------:R-:W-:Y:S06]  /*3530*/  BRA `(.L_x_912) ;  /* 0x0000000000a87947 */ /* 0x000fec0003800000 */
.L_x_924:
[----:B------:R-:W-:-:S09]  /*3540*/  UISETP.NE.AND UP0, UPT, UR4, 0x1c, UPT ;  /* 0x0000001c0400788c */ /* 0x000fd2000bf05270 */
[----:B------:R-:W-:Y:S05]  /*3550*/  BRA.U !UP0, `(.L_x_935) ;  /* 0x0000000108947547 */ /* 0x000fea000b800000 */
[----:B------:R-:W-:-:S09]  /*3560*/  UISETP.NE.AND UP0, UPT, UR4, 0x1d, UPT ;  /* 0x0000001d0400788c */ /* 0x000fd2000bf05270 */
[----:B------:R-:W-:Y:S05]  /*3570*/  BRA.U !UP0, `(.L_x_936) ;  /* 0x00000001087c7547 */ /* 0x000fea000b800000 */
[----:B------:R-:W-:-:S09]  /*3580*/  UISETP.NE.AND UP0, UPT, UR4, 0x2c, UPT ;  /* 0x0000002c0400788c */ /* 0x000fd2000bf05270 */
[----:B------:R-:W-:Y:S05]  /*3590*/  BRA.U !UP0, `(.L_x_937) ;  /* 0x0000000108487547 */ /* 0x000fea000b800000 */
.L_x_911:
[----:B------:R-:W-:Y:S01]  /*35a0*/  MOV R2, 0x0 ;  /* 0x0000000000027802 */ /* 0x000fe20000000f00 */
[----:B------:R-:W0:Y:S01]  /*35b0*/  LDCU.64 UR4, c[0x4][0x128] ;  /* 0x01002500ff0477ac */ /* 0x000e220008000a00 */
[----:B------:R-:W-:Y:S02]  /*35c0*/  HFMA2 R8, -RZ, RZ, 0, 4.64916229248046875e-06 ;  /* 0x0000004eff087431 */ /* 0x000fe400000001ff */
[----:B------:R-:W-:Y:S01]  /*35d0*/  IMAD.MOV.U32 R12, RZ, RZ, 0x1 ;  /* 0x00000001ff0c7424 */ /* 0x000fe200078e00ff */
[----:B------:R-:W1:Y:S01]  /*35e0*/  LDCU.64 UR6, c[0x4][0x130] ;  /* 0x01002600ff0677ac */ /* 0x000e620008000a00 */
[----:B------:R-:W2:Y:S01]  /*35f0*/  LDC.64 R2, c[0x4][R2] ;  /* 0x0100000002027b82 */ /* 0x000ea20000000a00 */
[----:B------:R-:W-:Y:S01]  /*3600*/  IMAD.MOV.U32 R13, RZ, RZ, RZ ;  /* 0x000000ffff0d7224 */ /* 0x000fe200078e00ff */
[----:B------:R-:W3:Y:S01]  /*3610*/  LDCU.64 UR8, c[0x4][0x28] ;  /* 0x01000500ff0877ac */ /* 0x000ee20008000a00 */
[----:B0-----:R-:W-:Y:S01]  /*3620*/  MOV R4, UR4 ;  /* 0x0000000400047c02 */ /* 0x001fe20008000f00 */
[----:B------:R-:W-:-:S02]  /*3630*/  IMAD.U32 R5, RZ, RZ, UR5 ;  /* 0x00000005ff057e24 */ /* 0x000fc4000f8e00ff */
[----:B-1----:R-:W-:Y:S02]  /*3640*/  IMAD.U32 R6, RZ, RZ, UR6 ;  /* 0x00000006ff067e24 */ /* 0x002fe4000f8e00ff */
[----:B------:R-:W-:Y:S02]  /*3650*/  IMAD.U32 R7, RZ, RZ, UR7 ;  /* 0x00000007ff077e24 */ /* 0x000fe4000f8e00ff */
[----:B---3--:R-:W-:Y:S02]  /*3660*/  IMAD.U32 R10, RZ, RZ, UR8 ;  /* 0x00000008ff0a7e24 */ /* 0x008fe4000f8e00ff */
[----:B------:R-:W-:-:S07]  /*3670*/  IMAD.U32 R11, RZ, RZ, UR9 ;  /* 0x00000009ff0b7e24 */ /* 0x000fce000f8e00ff */
[----:B------:R-:W-:-:S07]  /*3680*/  LEPC R20, `(.L_x_938) ;  /* 0x000000001014794e */ /* 0x000fce0000000000 */
[----:B--2--5:R-:W-:Y:S05]  /*3690*/  CALL.ABS.NOINC R2 ;  /* 0x0000000002007343 */ /* 0x024fea0003c00000 */
.L_x_938:
[----:B------:R-:W-:Y:S01]  /*36a0*/  PRMT R0, RZ, 0x7610, R0 ;  /* 0x00007610ff007816 */ /* 0x000fe20000000000 */
[----:B------:R-:W-:Y:S06]  /*36b0*/  BRA `(.L_x_912) ;  /* 0x0000000000487947 */ /* 0x000fec0003800000 */
.L_x_937:
        /* <DEDUP_REMOVED lines=8> */
.L_x_940:
[----:B------:R-:W-:Y:S05]  /*3740*/  BSYNC.RECONVERGENT B0 ;  /* 0x0000000000007941 */ /* 0x000fea0003800200 */
.L_x_939:
[----:B------:R-:W-:Y:S01]  /*3750*/  F2FP.F16.F32.PACK_AB R0, RZ, R0 ;  /* 0x00000000ff00723e */ /* 0x000fe200000000ff */
[----:B------:R-:W-:Y:S06]  /*3760*/  BRA `(.L_x_912) ;  /* 0x00000000001c7947 */ /* 0x000fec0003800000 */
.L_x_936:
[----:B------:R-:W2:Y:S02]  /*3770*/  LDG.E.64 R2, desc[UR36][R2.64] ;  /* 0x0000002402027981 */ /* 0x000ea4000c1e1b00 */
[----:B--2---:R-:W0:Y:S02]  /*3780*/  I2F.U64 R0, R2 ;  /* 0x0000000200007312 */ /* 0x004e240000301000 */
[----:B0-----:R-:W-:Y:S01]  /*3790*/  F2FP.F16.F32.PACK_AB R0, RZ, R0 ;  /* 0x00000000ff00723e */ /* 0x001fe200000000ff */
[----:B------:R-:W-:Y:S06]  /*37a0*/  BRA `(.L_x_912) ;  /* 0x00000000000c7947 */ /* 0x000fec0003800000 */
.L_x_935:
[----:B------:R-:W2:Y:S02]  /*37b0*/  LDG.E R2, desc[UR36][R2.64] ;  /* 0x0000002402027981 */ /* 0x000ea4000c1e1900 */
[----:B--2---:R-:W-:-:S04]  /*37c0*/  I2FP.F32.U32 R0, R2 ;  /* 0x0000000200007245 */ /* 0x004fc80000201000 */
[----:B------:R-:W-:-:S07]  /*37d0*/  F2FP.F16.F32.PACK_AB R0, RZ, R0 ;  /* 0x00000000ff00723e */ /* 0x000fce00000000ff */
.L_x_912:
[----:B------:R-:W0:Y:S01]  /*37e0*/  LDCU.64 UR6, c[0x0][0x5e8] ;  /* 0x0000bd00ff0677ac */ /* 0x000e220008000a00 */
[----:B-----5:R-:W-:Y:S02]  /*37f0*/  HADD2.F32 R19, -RZ, R19.H0_H0 ;  /* 0x20000013ff137230 */ /* 0x020fe40000004100 */
[----:B------:R-:W-:Y:S01]  /*3800*/  HADD2.F32 R0, -RZ, R0.H0_H0 ;  /* 0x20000000ff007230 */ /* 0x000fe20000004100 */
[----:B------:R-:W-:Y:S02]  /*3810*/  ULOP3.LUT UR4, UR40, 0xff, URZ, 0xc0, !UPT ;  /* 0x000000ff28047892 */ /* 0x000fe4000f8ec0ff */
[----:B------:R-:W-:Y:S02]  /*3820*/  FMUL.FTZ R19, R19, 0.16666667163372039795 ;  /* 0x3e2aaaab13137820 */ /* 0x000fe40000410000 */
[----:B------:R-:W-:Y:S01]  /*3830*/  UISETP.GT.AND UP0, UPT, UR4, 0x9, UPT ;  /* 0x000000090400788c */ /* 0x000fe2000bf04270 */
[----:B------:R-:W-:-:S04]  /*3840*/  FSETP.GEU.FTZ.AND P0, PT, |R0|, 3, PT ;  /* 0x404000000000780b */ /* 0x000fc80003f1e200 */
[----:B------:R-:W-:-:S04]  /*3850*/  FSEL R19, R19, RZ, !P0 ;  /* 0x000000ff13137208 */ /* 0x000fc80004000000 */
[----:B------:R-:W-:Y:S02]  /*3860*/  F2FP.F16.F32.PACK_AB R19, RZ, R19 ;  /* 0x00000013ff13723e */ /* 0x000fe400000000ff */
[----:B01----:R-:W-:-:S04]  /*3870*/  IADD3 R2, P1, PT, R16, UR6, RZ ;  /* 0x0000000610027c10 */ /* 0x003fc8000ff3e0ff */
[----:B------:R-:W-:Y:S01]  /*3880*/  IADD3.X R3, PT, PT, RZ, UR7, RZ, P1, !PT ;  /* 0x00000007ff037c10 */ /* 0x000fe20008ffe4ff */
[----:B------:R-:W-:Y:S08]  /*3890*/  BRA.U UP0, `(.L_x_941) ;  /* 0x0000000500047547 */ /* 0x000ff0000b800000 */
        /* <DEDUP_REMOVED lines=8> */
[----:B------:R-:W-:-:S04]  /*3920*/  HADD2.F32 R0, -RZ, R19.H0_H0 ;  /* 0x20000013ff007230 */ /* 0x000fc80000004100 */
[----:B------:R-:W0:Y:S02]  /*3930*/  F2I.FTZ.TRUNC.NTZ R5, R0 ;  /* 0x0000000000057305 */ /* 0x000e24000021f100 */
[----:B0-----:R0:W-:Y:S01]  /*3940*/  STG.E.U8 desc[UR36][R2.64], R5 ;  /* 0x0000000502007986 */ /* 0x0011e2000c101124 */
[----:B------:R-:W-:Y:S05]  /*3950*/  BRA `(.L_x_946) ;  /* 0x0000000c00807947 */ /* 0x000fea0003800000 */
.L_x_944:
[----:B------:R-:W-:-:S06]  /*3960*/  HADD2.F32 R5, -RZ, R19.H0_H0 ;  /* 0x20000013ff057230 */ /* 0x000fcc0000004100 */
[----:B------:R-:W0:Y:S02]  /*3970*/  F2I.S64.TRUNC R4, R5 ;  /* 0x0000000500047311 */ /* 0x000e24000020d900 */
[----:B0-----:R1:W-:Y:S01]  /*3980*/  STG.E.U8 desc[UR36][R2.64], R4 ;  /* 0x0000000402007986 */ /* 0x0013e2000c101124 */
[----:B------:R-:W-:Y:S05]  /*3990*/  BRA `(.L_x_946) ;  /* 0x0000000c00707947 */ /* 0x000fea0003800000 */
.L_x_943:
[----:B------:R-:W-:-:S09]  /*39a0*/  UISETP.NE.AND UP0, UPT, UR4, 0x2, UPT ;  /* 0x000000020400788c */ /* 0x000fd2000bf05270 */
[----:B------:R-:W-:Y:S05]  /*39b0*/  BRA.U !UP0, `(.L_x_947) ;  /* 0x0000000108307547 */ /* 0x000fea000b800000 */
[----:B------:R-:W-:-:S09]  /*39c0*/  UISETP.NE.AND UP0, UPT, UR4, 0x3, UPT ;  /* 0x000000030400788c */ /* 0x000fd2000bf05270 */
[----:B------:R-:W-:Y:S05]  /*39d0*/  BRA.U !UP0, `(.L_x_948) ;  /* 0x0000000108187547 */ /* 0x000fea000b800000 */
[----:B------:R-:W-:-:S09]  /*39e0*/  UISETP.NE.AND UP0, UPT, UR4, 0x4, UPT ;  /* 0x000000040400788c */ /* 0x000fd2000bf05270 */
[----:B------:R-:W-:Y:S05]  /*39f0*/  BRA.U UP0, `(.L_x_945) ;  /* 0x0000000900b87547 */ /* 0x000fea000b800000 */
[----:B------:R-:W-:-:S06]  /*3a00*/  HADD2.F32 R4, -RZ, R19.H0_H0 ;  /* 0x20000013ff047230 */ /* 0x000fcc0000004100 */
[----:B------:R-:W0:Y:S02]  /*3a10*/  F2I.S64.TRUNC R4, R4 ;  /* 0x0000000400047311 */ /* 0x000e24000020d900 */
[----:B0-----:R4:W-:Y:S01]  /*3a20*/  STG.E.64 desc[UR36][R2.64], R4 ;  /* 0x0000000402007986 */ /* 0x0019e2000c101b24 */
[----:B------:R-:W-:Y:S05]  /*3a30*/  BRA `(.L_x_946) ;  /* 0x0000000c00487947 */ /* 0x000fea0003800000 */
.L_x_948:
[----:B------:R-:W-:-:S06]  /*3a40*/  HADD2.F32 R19, -RZ, R19.H0_H0 ;  /* 0x20000013ff137230 */ /* 0x000fcc0000004100 */
[----:B------:R-:W0:Y:S02]  /*3a50*/  F2I.FTZ.TRUNC.NTZ R19, R19 ;  /* 0x0000001300137305 */ /* 0x000e24000021f100 */
[----:B0-----:R3:W-:Y:S01]  /*3a60*/  STG.E desc[UR36][R2.64], R19 ;  /* 0x0000001302007986 */ /* 0x0017e2000c101924 */
[----:B------:R-:W-:Y:S05]  /*3a70*/  BRA `(.L_x_946) ;  /* 0x0000000c00387947 */ /* 0x000fea0003800000 */
.L_x_947:
[----:B------:R-:W-:-:S06]  /*3a80*/  HADD2.F32 R19, -RZ, R19.H0_H0 ;  /* 0x20000013ff137230 */ /* 0x000fcc0000004100 */
[----:B------:R-:W0:Y:S02]  /*3a90*/  F2I.FTZ.TRUNC.NTZ R19, R19 ;  /* 0x0000001300137305 */ /* 0x000e24000021f100 */
[----:B0-----:R2:W-:Y:S01]  /*3aa0*/  STG.E.U16 desc[UR36][R2.64], R19 ;  /* 0x0000001302007986 */ /* 0x0015e2000c101524 */
[----:B------:R-:W-:Y:S05]  /*3ab0*/  BRA `(.L_x_946) ;  /* 0x0000000c00287947 */ /* 0x000fea0003800000 */
.L_x_942:
[----:B------:R-:W-:-:S09]  /*3ac0*/  UISETP.GT.AND UP0, UPT, UR4, 0x6, UPT ;  /* 0x000000060400788c */ /* 0x000fd2000bf04270 */
[----:B------:R-:W-:Y:S05]  /*3ad0*/  BRA.U UP0, `(.L_x_949) ;  /* 0x0000000100247547 */ /* 0x000fea000b800000 */
[----:B------:R-:W-:-:S09]  /*3ae0*/  UISETP.NE.AND UP0, UPT, UR4, 0x5, UPT ;  /* 0x000000050400788c */ /* 0x000fd2000bf05270 */
[----:B------:R-:W-:Y:S05]  /*3af0*/  BRA.U !UP0, `(.L_x_950) ;  /* 0x0000000108147547 */ /* 0x000fea000b800000 */
[----:B------:R-:W-:-:S09]  /*3b00*/  UISETP.NE.AND UP0, UPT, UR4, 0x6, UPT ;  /* 0x000000060400788c */ /* 0x000fd2000bf05270 */
[----:B------:R-:W-:Y:S05]  /*3b10*/  BRA.U UP0, `(.L_x_945) ;  /* 0x0000000900707547 */ /* 0x000fea000b800000 */
[----:B------:R-:W-:-:S05]  /*3b20*/  HADD2.F32 R19, -RZ, R19.H0_H0 ;  /* 0x20000013ff137230 */ /* 0x000fca0000004100 */
[----:B------:R0:W-:Y:S01]  /*3b30*/  STG.E desc[UR36][R2.64], R19 ;  /* 0x0000001302007986 */ /* 0x0001e2000c101924 */
[----:B------:R-:W-:Y:S05]  /*3b40*/  BRA `(.L_x_946) ;  /* 0x0000000c00047947 */ /* 0x000fea0003800000 */
.L_x_950:
[----:B------:R0:W-:Y:S01]  /*3b50*/  STG.E.U16 desc[UR36][R2.64], R19 ;  /* 0x0000001302007986 */ /* 0x0001e2000c101524 */
[----:B------:R-:W-:Y:S05]  /*3b60*/  BRA `(.L_x_946) ;  /* 0x0000000800fc7947 */ /* 0x000fea0003800000 */
.L_x_949:
[----:B------:R-:W-:-:S09]  /*3b70*/  UISETP.NE.AND UP0, UPT, UR4, 0x7, UPT ;  /* 0x000000070400788c */ /* 0x000fd2000bf05270 */
[----:B------:R-:W-:Y:S05]  /*3b80*/  BRA.U !UP0, `(.L_x_951) ;  /* 0x0000000108347547 */ /* 0x000fea000b800000 */
[----:B------:R-:W-:-:S09]  /*3b90*/  UISETP.NE.AND UP0, UPT, UR4, 0x8, UPT ;  /* 0x000000080400788c */ /* 0x000fd2000bf05270 */
[----:B------:R-:W-:Y:S05]  /*3ba0*/  BRA.U !UP0, `(.L_x_952) ;  /* 0x0000000108187547 */ /* 0x000fea000b800000 */
[----:B------:R-:W-:-:S09]  /*3bb0*/  UISETP.NE.AND UP0, UPT, UR4, 0x9, UPT ;  /* 0x000000090400788c */ /* 0x000fd2000bf05270 */
[----:B------:R-:W-:Y:S05]  /*3bc0*/  BRA.U UP0, `(.L_x_945) ;  /* 0x0000000900447547 */ /* 0x000fea000b800000 */
[----:B------:R-:W-:Y:S02]  /*3bd0*/  HADD2.F32 R4, -RZ, R19.H0_H0 ;  /* 0x20000013ff047230 */ /* 0x000fe40000004100 */
[----:B------:R-:W-:-:S05]  /*3be0*/  IMAD.MOV.U32 R5, RZ, RZ, RZ ;  /* 0x000000ffff057224 */ /* 0x000fca00078e00ff */
[----:B------:R0:W-:Y:S01]  /*3bf0*/  STG.E.64 desc[UR36][R2.64], R4 ;  /* 0x0000000402007986 */ /* 0x0001e2000c101b24 */
[----:B------:R-:W-:Y:S05]  /*3c00*/  BRA `(.L_x_946) ;  /* 0x0000000800d47947 */ /* 0x000fea0003800000 */
.L_x_952:
[----:B------:R-:W-:-:S05]  /*3c10*/  HADD2.F32 R0, -RZ, R19.H0_H0 ;  /* 0x20000013ff007230 */ /* 0x000fca0000004100 */
[----:B------:R-:W-:-:S04]  /*3c20*/  F2FP.F16.F32.PACK_AB R0, RZ, R0 ;  /* 0x00000000ff00723e */ /* 0x000fc800000000ff */
[----:B------:R-:W-:-:S05]  /*3c30*/  PRMT R0, R0, 0x5410, RZ ;  /* 0x0000541000007816 */ /* 0x000fca00000000ff */
[----:B------:R0:W-:Y:S01]  /*3c40*/  STG.E desc[UR36][R2.64], R0 ;  /* 0x0000000002007986 */ /* 0x0001e2000c101924 */
[----:B------:R-:W-:Y:S05]  /*3c50*/  BRA `(.L_x_946) ;  /* 0x0000000800c07947 */ /* 0x000fea0003800000 */
.L_x_951:
[----:B------:R-:W-:-:S05]  /*3c60*/  HADD2.F32 R4, -RZ, R19.H0_H0 ;  /* 0x20000013ff047230 */ /* 0x000fca0000004100 */
[----:B------:R-:W-:-:S06]  /*3c70*/  FMUL.FTZ R4, R4, 1 ;  /* 0x3f80000004047820 */ /* 0x000fcc0000410000 */
[----:B------:R-:W0:Y:S02]  /*3c80*/  F2F.F64.F32 R4, R4 ;  /* 0x0000000400047310 */ /* 0x000e240000201800 */
[----:B0-----:R0:W-:Y:S01]  /*3c90*/  STG.E.64 desc[UR36][R2.64], R4 ;  /* 0x0000000402007986 */ /* 0x0011e2000c101b24 */
[----:B------:R-:W-:Y:S05]  /*3ca0*/  BRA `(.L_x_946) ;  /* 0x0000000800ac7947 */ /* 0x000fea0003800000 */
.L_x_941:
        /* <DEDUP_REMOVED lines=8> */
[----:B------:R-:W-:-:S05]  /*3d30*/  HADD2.F32 R19, -RZ, R19.H0_H0 ;  /* 0x20000013ff137230 */ /* 0x000fca0000004100 */
[----:B------:R-:W-:-:S04]  /*3d40*/  FSETP.NEU.FTZ.AND P0, PT, R19, RZ, PT ;  /* 0x000000ff1300720b */ /* 0x000fc80003f1d000 */
[----:B------:R-:W-:-:S05]  /*3d50*/  SEL R5, RZ, 0x1, !P0 ;  /* 0x00000001ff057807 */ /* 0x000fca0004000000 */
[----:B------:R0:W-:Y:S01]  /*3d60*/  STG.E.U8 desc[UR36][R2.64], R5 ;  /* 0x0000000502007986 */ /* 0x0001e2000c101124 */
[----:B------:R-:W-:Y:S05]  /*3d70*/  BRA `(.L_x_946) ;  /* 0x0000000800787947 */ /* 0x000fea0003800000 */
.L_x_955:
[----:B------:R-:W-:Y:S01]  /*3d80*/  HADD2.F32 R19, -RZ, R19.H0_H0 ;  /* 0x20000013ff137230 */ /* 0x000fe20000004100 */
[----:B------:R-:W-:-:S04]  /*3d90*/  CS2R R6, SRZ ;  /* 0x0000000000067805 */ /* 0x000fc8000001ff00 */
[----:B------:R-:W-:-:S06]  /*3da0*/  FMUL.FTZ R4, R19, 1 ;  /* 0x3f80000013047820 */ /* 0x000fcc0000410000 */
[----:B------:R-:W0:Y:S02]  /*3db0*/  F2F.F64.F32 R4, R4 ;  /* 0x0000000400047310 */ /* 0x000e240000201800 */
[----:B0-----:R0:W-:Y:S01]  /*3dc0*/  STG.E.128 desc[UR36][R2.64], R4 ;  /* 0x0000000402007986 */ /* 0x0011e2000c101d24 */
[----:B------:R-:W-:Y:S05]  /*3dd0*/  BRA `(.L_x_946) ;  /* 0x0000000800607947 */ /* 0x000fea0003800000 */
.L_x_954:
[----:B------:R-:W-:-:S09]  /*3de0*/  UISETP.NE.AND UP0, UPT, UR4, 0xf, UPT ;  /* 0x0000000f0400788c */ /* 0x000fd2000bf05270 */
[----:B------:R-:W-:Y:S05]  /*3df0*/  BRA.U !UP0, `(.L_x_956) ;  /* 0x0000000108a07547 */ /* 0x000fea000b800000 */
[----:B------:R-:W-:-:S09]  /*3e00*/  UISETP.NE.AND UP0, UPT, UR4, 0x17, UPT ;  /* 0x000000170400788c */ /* 0x000fd2000bf05270 */
[----:B------:R-:W-:Y:S05]  /*3e10*/  BRA.U !UP0, `(.L_x_957) ;  /* 0x00000001084c7547 */ /* 0x000fea000b800000 */
[----:B------:R-:W-:-:S09]  /*3e20*/  UISETP.NE.AND UP0, UPT, UR4, 0x18, UPT ;  /* 0x000000180400788c */ /* 0x000fd2000bf05270 */
[----:B------:R-:W-:Y:S05]  /*3e30*/  BRA.U UP0, `(.L_x_945) ;  /* 0x0000000500a87547 */ /* 0x000fea000b800000 */
[----:B------:R-:W-:Y:S01]  /*3e40*/  HADD2.F32 R19, -RZ, R19.H0_H0 ;  /* 0x20000013ff137230 */ /* 0x000fe20000004100 */
        /* <DEDUP_REMOVED lines=12> */
.L_x_959:
[----:B------:R-:W-:Y:S05]  /*3f10*/  BSYNC.RECONVERGENT B0 ;  /* 0x0000000000007941 */ /* 0x000fea0003800200 */
.L_x_958:
[----:B------:R-:W-:-:S05]  /*3f20*/  LOP3.LUT R5, R0, 0x80, R5, 0xf8, !PT ;  /* 0x0000008000057812 */ /* 0x000fca00078ef805 */
[----:B------:R0:W-:Y:S01]  /*3f30*/  STG.E.U8 desc[UR36][R2.64], R5 ;  /* 0x0000000502007986 */ /* 0x0001e2000c101124 */
[----:B------:R-:W-:Y:S05]  /*3f40*/  BRA `(.L_x_946) ;  /* 0x0000000800047947 */ /* 0x000fea0003800000 */
.L_x_957:
[----:B------:R-:W-:Y:S01]  /*3f50*/  HADD2.F32 R19, -RZ, R19.H0_H0 ;  /* 0x20000013ff137230 */ /* 0x000fe20000004100 */
        /* <DEDUP_REMOVED lines=14> */
.L_x_961:
[----:B------:R-:W-:Y:S05]  /*4040*/  BSYNC.RECONVERGENT B0 ;  /* 0x0000000000007941 */ /* 0x000fea0003800200 */
.L_x_960:
[----:B------:R-:W-:-:S05]  /*4050*/  LOP3.LUT R5, R0, 0x80, R5, 0xf8, !PT ;  /* 0x0000008000057812 */ /* 0x000fca00078ef805 */
[----:B------:R0:W-:Y:S01]  /*4060*/  STG.E.U8 desc[UR36][R2.64], R5 ;  /* 0x0000000502007986 */ /* 0x0001e2000c101124 */
[----:B------:R-:W-:Y:S05]  /*4070*/  BRA `(.L_x_946) ;  /* 0x0000000400b87947 */ /* 0x000fea0003800000 */
.L_x_956:
[----:B------:R-:W-:-:S05]  /*4080*/  HADD2.F32 R0, -RZ, R19.H0_H0 ;  /* 0x20000013ff007230 */ /* 0x000fca0000004100 */
[----:B------:R-:W-:-:S05]  /*4090*/  F2FP.BF16.F32.PACK_AB R0, RZ, R0 ;  /* 0x00000000ff00723e */ /* 0x000fca00000010ff */
[----:B------:R0:W-:Y:S01]  /*40a0*/  STG.E.U16 desc[UR36][R2.64], R0 ;  /* 0x0000000002007986 */ /* 0x0001e2000c101524 */
[----:B------:R-:W-:Y:S05]  /*40b0*/  BRA `(.L_x_946) ;  /* 0x0000000400a87947 */ /* 0x000fea0003800000 */
.L_x_953:
        /* <DEDUP_REMOVED lines=8> */
[----:B------:R-:W-:-:S06]  /*4140*/  HADD2.F32 R5, -RZ, R19.H0_H0 ;  /* 0x20000013ff057230 */ /* 0x000fcc0000004100 */
[----:B------:R-:W0:Y:S02]  /*4150*/  F2I.FTZ.U32.TRUNC.NTZ R5, R5 ;  /* 0x0000000500057305 */ /* 0x000e24000021f000 */
[----:B0-----:R0:W-:Y:S01]  /*4160*/  STG.E.U16 desc[UR36][R2.64], R5 ;  /* 0x0000000502007986 */ /* 0x0011e2000c101524 */
[----:B------:R-:W-:Y:S05]  /*4170*/  BRA `(.L_x_946) ;  /* 0x0000000400787947 */ /* 0x000fea0003800000 */
.L_x_964:
[----:B------:R-:W-:Y:S01]  /*4180*/  HADD2.F32 R5, -RZ, R19.H0_H0 ;  /* 0x20000013ff057230 */ /* 0x000fe20000004100 */
        /* <DEDUP_REMOVED lines=12> */
.L_x_967:
[----:B------:R-:W-:-:S04]  /*4250*/  SHF.R.U32.HI R0, RZ, 0x14, R5 ;  /* 0x00000014ff007819 */ /* 0x000fc80000011605 */
[----:B------:R-:W-:-:S04]  /*4260*/  LOP3.LUT R0, R0, 0x1, RZ, 0xc0, !PT ;  /* 0x0000000100007812 */ /* 0x000fc800078ec0ff */
[----:B------:R-:W-:-:S04]  /*4270*/  IADD3 R0, PT, PT, R5, 0x487ffff, R0 ;  /* 0x0487ffff05007810 */ /* 0x000fc80007ffe000 */
[----:B------:R-:W-:-:S04]  /*4280*/  SHF.R.U32.HI R0, RZ, 0x14, R0 ;  /* 0x00000014ff007819 */ /* 0x000fc80000011600 */
[----:B------:R-:W-:-:S07]  /*4290*/  LOP3.LUT R4, R0, 0xff, RZ, 0xc0, !PT ;  /* 0x000000ff00047812 */ /* 0x000fce00078ec0ff */
.L_x_968:
[----:B------:R-:W-:-:S04]  /*42a0*/  SHF.R.U32.HI R5, RZ, 0x18, R5 ;  /* 0x00000018ff057819 */ /* 0x000fc80000011605 */
[----:B------:R-:W-:-:S04]  /*42b0*/  LOP3.LUT R4, R4, 0x80, R5, 0xf8, !PT ;  /* 0x0000008004047812 */ /* 0x000fc800078ef805 */
[----:B------:R-:W-:-:S07]  /*42c0*/  PRMT R0, R4, 0x7610, R0 ;  /* 0x0000761004007816 */ /* 0x000fce0000000000 */
.L_x_966:
[----:B------:R-:W-:Y:S05]  /*42d0*/  BSYNC.RECONVERGENT B0 ;  /* 0x0000000000007941 */ /* 0x000fea0003800200 */
.L_x_965:
[----:B------:R0:W-:Y:S01]  /*42e0*/  STG.E.U8 desc[UR36][R2.64], R0 ;  /* 0x0000000002007986 */ /* 0x0001e2000c101124 */
[----:B------:R-:W-:Y:S05]  /*42f0*/  BRA `(.L_x_946) ;  /* 0x0000000400187947 */ /* 0x000fea0003800000 */
.L_x_963:
        /* <DEDUP_REMOVED lines=13> */
.L_x_971:
[----:B------:R-:W-:-:S04]  /*43d0*/  SHF.R.U32.HI R0, RZ, 0x15, R5 ;  /* 0x00000015ff007819 */ /* 0x000fc80000011605 */
[----:B------:R-:W-:-:S04]  /*43e0*/  LOP3.LUT R0, R0, 0x1, RZ, 0xc0, !PT ;  /* 0x0000000100007812 */ /* 0x000fc800078ec0ff */
[----:B------:R-:W-:-:S04]  /*43f0*/  IADD3 R0, PT, PT, R5, 0x88fffff, R0 ;  /* 0x088fffff05007810 */ /* 0x000fc80007ffe000 */
[----:B------:R-:W-:-:S04]  /*4400*/  SHF.R.U32.HI R0, RZ, 0x15, R0 ;  /* 0x00000015ff007819 */ /* 0x000fc80000011600 */
[----:B------:R-:W-:-:S07]  /*4410*/  LOP3.LUT R4, R0, 0xff, RZ, 0xc0, !PT ;  /* 0x000000ff00047812 */ /* 0x000fce00078ec0ff */
.L_x_972:
[----:B------:R-:W-:-:S04]  /*4420*/  SHF.R.U32.HI R5, RZ, 0x18, R5 ;  /* 0x00000018ff057819 */ /* 0x000fc80000011605 */
[----:B------:R-:W-:-:S04]  /*4430*/  LOP3.LUT R4, R4, 0x80, R5, 0xf8, !PT ;  /* 0x0000008004047812 */ /* 0x000fc800078ef805 */
[----:B------:R-:W-:-:S07]  /*4440*/  PRMT R0, R4, 0x7610, R0 ;  /* 0x0000761004007816 */ /* 0x000fce0000000000 */
.L_x_970:
[----:B------:R-:W-:Y:S05]  /*4450*/  BSYNC.RECONVERGENT B0 ;  /* 0x0000000000007941 */ /* 0x000fea0003800200 */
.L_x_969:
[----:B------:R0:W-:Y:S01]  /*4460*/  STG.E.U8 desc[UR36][R2.64], R0 ;  /* 0x0000000002007986 */ /* 0x0001e2000c101124 */
[----:B------:R-:W-:Y:S05]  /*4470*/  BRA `(.L_x_946) ;  /* 0x0000000000b87947 */ /* 0x000fea0003800000 */
.L_x_962:
[----:B------:R-:W-:-:S09]  /*4480*/  UISETP.NE.AND UP0, UPT, UR4, 0x1c, UPT ;  /* 0x0000001c0400788c */ /* 0x000fd2000bf05270 */
[----:B------:R-:W-:Y:S05]  /*4490*/  BRA.U !UP0, `(.L_x_973) ;  /* 0x0000000108a47547 */ /* 0x000fea000b800000 */
[----:B------:R-:W-:-:S09]  /*44a0*/  UISETP.NE.AND UP0, UPT, UR4, 0x1d, UPT ;  /* 0x0000001d0400788c */ /* 0x000fd2000bf05270 */
[----:B------:R-:W-:Y:S05]  /*44b0*/  BRA.U !UP0, `(.L_x_974) ;  /* 0x00000001088c7547 */ /* 0x000fea000b800000 */
[----:B------:R-:W-:-:S09]  /*44c0*/  UISETP.NE.AND UP0, UPT, UR4, 0x2c, UPT ;  /* 0x0000002c0400788c */ /* 0x000fd2000bf05270 */
[----:B------:R-:W-:Y:S05]  /*44d0*/  BRA.U !UP0, `(.L_x_975) ;  /* 0x0000000108447547 */ /* 0x000fea000b800000 */
.L_x_945:
[----:B------:R-:W-:Y:S01]  /*44e0*/  MOV R0, 0x0 ;  /* 0x0000000000007802 */ /* 0x000fe20000000f00 */
[----:B------:R-:W0:Y:S01]  /*44f0*/  LDCU.64 UR6, c[0x4][0x128] ;  /* 0x01002500ff0677ac */ /* 0x000e220008000a00 */
[----:B------:R-:W-:Y:S02]  /*4500*/  HFMA2 R8, -RZ, RZ, 0, 6.020069122314453125e-06 ;  /* 0x00000065ff087431 */ /* 0x000fe400000001ff */
[----:B------:R-:W-:Y:S01]  /*4510*/  IMAD.MOV.U32 R12, RZ, RZ, 0x1 ;  /* 0x00000001ff0c7424 */ /* 0x000fe200078e00ff */
[----:B------:R1:W2:Y:S01]  /*4520*/  LDC.64 R2, c[0x4][R0] ;  /* 0x0100000000027b82 */ /* 0x0002a20000000a00 */
[----:B------:R-:W3:Y:S01]  /*4530*/  LDCU.64 UR8, c[0x4][0x130] ;  /* 0x01002600ff0877ac */ /* 0x000ee20008000a00 */
[----:B------:R-:W-:Y:S01]  /*4540*/  IMAD.MOV.U32 R13, RZ, RZ, RZ ;  /* 0x000000ffff0d7224 */ /* 0x000fe200078e00ff */
[----:B------:R-:W4:Y:S01]  /*4550*/  LDCU.64 UR4, c[0x4][0x30] ;  /* 0x01000600ff0477ac */ /* 0x000f220008000a00 */
[----:B0-----:R-:W-:Y:S01]  /*4560*/  MOV R4, UR6 ;  /* 0x0000000600047c02 */ /* 0x001fe20008000f00 */
[----:B------:R-:W-:-:S02]  /*4570*/  IMAD.U32 R5, RZ, RZ, UR7 ;  /* 0x00000007ff057e24 */ /* 0x000fc4000f8e00ff */
[----:B---3--:R-:W-:Y:S02]  /*4580*/  IMAD.U32 R6, RZ, RZ, UR8 ;  /* 0x00000008ff067e24 */ /* 0x008fe4000f8e00ff */
[----:B------:R-:W-:Y:S02]  /*4590*/  IMAD.U32 R7, RZ, RZ, UR9 ;  /* 0x00000009ff077e24 */ /* 0x000fe4000f8e00ff */
[----:B----4-:R-:W-:Y:S02]  /*45a0*/  IMAD.U32 R10, RZ, RZ, UR4 ;  /* 0x00000004ff0a7e24 */ /* 0x010fe4000f8e00ff */
[----:B-1----:R-:W-:-:S07]  /*45b0*/  IMAD.U32 R11, RZ, RZ, UR5 ;  /* 0x00000005ff0b7e24 */ /* 0x002fce000f8e00ff */
[----:B------:R-:W-:-:S07]  /*45c0*/  LEPC R20, `(.L_x_976) ;  /* 0x000000001014794e */ /* 0x000fce0000000000 */
[----:B--2---:R-:W-:Y:S05]  /*45d0*/  CALL.ABS.NOINC R2 ;  /* 0x0000000002007343 */ /* 0x004fea0003c00000 */
.L_x_976:
[----:B------:R-:W-:Y:S05]  /*45e0*/  BRA `(.L_x_946) ;  /* 0x00000000005c7947 */ /* 0x000fea0003800000 */
.L_x_975:
[----:B------:R-:W-:Y:S02]  /*45f0*/  HADD2.F32 R19, -RZ, R19.H0_H0 ;  /* 0x20000013ff137230 */ /* 0x000fe40000004100 */
        /* <DEDUP_REMOVED lines=11> */
[----:B------:R-:W-:-:S05]  /*46b0*/  @!P0 IMAD.MOV R0, RZ, RZ, R6 ;  /* 0x000000ffff008224 */ /* 0x000fca00078e0206 */
[----:B------:R-:W-:-:S05]  /*46c0*/  @P1 MOV R5, R0 ;  /* 0x0000000000051202 */ /* 0x000fca0000000f00 */
[----:B------:R0:W-:Y:S01]  /*46d0*/  STG.E.U8 desc[UR36][R2.64], R5 ;  /* 0x0000000502007986 */ /* 0x0001e2000c101124 */
[----:B------:R-:W-:Y:S05]  /*46e0*/  BRA `(.L_x_946) ;  /* 0x00000000001c7947 */ /* 0x000fea0003800000 */
.L_x_974:
[----:B------:R-:W-:-:S06]  /*46f0*/  HADD2.F32 R4, -RZ, R19.H0_H0 ;  /* 0x20000013ff047230 */ /* 0x000fcc0000004100 */
[----:B------:R-:W0:Y:S02]  /*4700*/  F2I.U64.TRUNC R4, R4 ;  /* 0x0000000400047311 */ /* 0x000e24000020d800 */
[----:B0-----:R0:W-:Y:S01]  /*4710*/  STG.E.64 desc[UR36][R2.64], R4 ;  /* 0x0000000402007986 */ /* 0x0011e2000c101b24 */
[----:B------:R-:W-:Y:S05]  /*4720*/  BRA `(.L_x_946) ;  /* 0x00000000000c7947 */ /* 0x000fea0003800000 */
.L_x_973:
[----:B------:R-:W-:-:S06]  /*4730*/  HADD2.F32 R19, -RZ, R19.H0_H0 ;  /* 0x20000013ff137230 */ /* 0x000fcc0000004100 */
[----:B------:R-:W0:Y:S02]  /*4740*/  F2I.FTZ.U32.TRUNC.NTZ R19, R19 ;  /* 0x0000001300137305 */ /* 0x000e24000021f000 */
[----:B0-----:R0:W-:Y:S02]  /*4750*/  STG.E desc[UR36][R2.64], R19 ;  /* 0x0000001302007986 */ /* 0x0011e4000c101924 */
.L_x_946:
[----:B------:R-:W-:-:S07]  /*4760*/  VIADD R17, R17, 0x80 ;  /* 0x0000008011117836 */ /* 0x000fce0000000000 */
.L_x_871:
[----:B------:R-:W-:Y:S05]  /*4770*/  BSYNC.RECONVERGENT B6 ;  /* 0x0000000000067941 */ /* 0x000fea0003800200 */
.L_x_870:
[----:B------:R-:W5:Y:S01]  /*4780*/  LDCU UR4, c[0x0][0x380] ;  /* 0x00007000ff0477ac */ /* 0x000f620008000800 */
[----:B------:R-:W-:Y:S01]  /*4790*/  BSSY.RECONVERGENT B6, `(.L_x_977) ;  /* 0x0000467000067945 */ /* 0x000fe20003800200 */
[----:B-----5:R-:W-:-:S13]  /*47a0*/  ISETP.GE.AND P0, PT, R17, UR4, PT ;  /* 0x0000000411007c0c */ /* 0x020fda000bf06270 */
[----:B------:R-:W-:Y:S05]  /*47b0*/  @P0 BRA `(.L_x_978) ;  /* 0x0000004400900947 */ /* 0x000fea0003800000 */
[----:B------:R-:W5:Y:S01]  /*47c0*/  LDCU UR4, c[0x0][0x388] ;  /* 0x00007100ff0477ac */ /* 0x000f620008000800 */
[----:B------:R-:W-:Y:S02]  /*47d0*/  IMAD.MOV.U32 R18, RZ, RZ, RZ ;  /* 0x000000ffff127224 */ /* 0x000fe400078e00ff */
[----:B0-----:R-:W-:Y:S02]  /*47e0*/  IMAD.MOV.U32 R0, RZ, RZ, RZ ;  /* 0x000000ffff007224 */ /* 0x001fe400078e00ff */
        /* <DEDUP_REMOVED lines=10> */
[----:B------:R-:W-:-:S04]  /*4890*/  SHF.R.U32.HI R3, RZ, UR5, R2 ;  /* 0x00000005ff037c19 */ /* 0x000fc80008011602 */
[----:B------:R-:W-:-:S05]  /*48a0*/  IADD3 R18, PT, PT, -R3, RZ, RZ ;  /* 0x000000ff03127210 */ /* 0x000fca0007ffe1ff */
        /* <DEDUP_REMOVED lines=338> */
[----:B0-----:R-:W-:-:S07]  /*5dd0*/  IMAD R18, R5, UR4, R18 ;  /* 0x0000000405127c24 */ /* 0x001fce000f8e0212 */
.L_x_979:
        /* <DEDUP_REMOVED lines=19> */
.L_x_983:
[----:B------:R-:W2:Y:S02]  /*5f10*/  LDG.E.U8 R2, desc[UR36][R2.64] ;  /* 0x0000002402027981 */ /* 0x000ea4000c1e1100 */
[----:B--2---:R-:W-:-:S04]  /*5f20*/  I2FP.F32.U32 R0, R2 ;  /* 0x0000000200007245 */ /* 0x004fc80000201000 */
[----:B------:R-:W-:-:S04]  /*5f30*/  F2FP.F16.F32.PACK_AB R0, RZ, R0 ;  /* 0x00000000ff00723e */ /* 0x000fc800000000ff */
[----:B------:R-:W-:Y:S01]  /*5f40*/  PRMT R19, R0, 0x7610, R19 ;  /* 0x0000761000137816 */ /* 0x000fe20000000013 */
[----:B------:R-:W-:Y:S06]  /*5f50*/  BRA `(.L_x_985) ;  /* 0x0000000c00d47947 */ /* 0x000fec0003800000 */
.L_x_982:
        /* <DEDUP_REMOVED lines=11> */
.L_x_987:
[----:B------:R-:W2:Y:S02]  /*6010*/  LDG.E R2, desc[UR36][R2.64] ;  /* 0x0000002402027981 */ /* 0x000ea4000c1e1900 */
[----:B--2---:R-:W-:-:S04]  /*6020*/  I2FP.F32.S32 R0, R2 ;  /* 0x0000000200007245 */ /* 0x004fc80000201400 */
[----:B------:R-:W-:-:S04]  /*6030*/  F2FP.F16.F32.PACK_AB R0, RZ, R0 ;  /* 0x00000000ff00723e */ /* 0x000fc800000000ff */
[----:B------:R-:W-:Y:S01]  /*6040*/  PRMT R19, R0, 0x7610, R19 ;  /* 0x0000761000137816 */ /* 0x000fe20000000013 */
[----:B------:R-:W-:Y:S06]  /*6050*/  BRA `(.L_x_985) ;  /* 0x0000000c00947947 */ /* 0x000fec0003800000 */
.L_x_986:
[----:B------:R-:W2:Y:S02]  /*6060*/  LDG.E.U16 R2, desc[UR36][R2.64] ;  /* 0x0000002402027981 */ /* 0x000ea4000c1e1500 */
[----:B--2---:R-:W0:Y:S02]  /*6070*/  I2F.S16 R0, R2 ;  /* 0x0000000200007306 */ /* 0x004e240000101400 */
[----:B0-----:R-:W-:-:S04]  /*6080*/  F2FP.F16.F32.PACK_AB R0, RZ, R0 ;  /* 0x00000000ff00723e */ /* 0x001fc800000000ff */
[----:B------:R-:W-:Y:S01]  /*6090*/  PRMT R19, R0, 0x7610, R19 ;  /* 0x0000761000137816 */ /* 0x000fe20000000013 */
[----:B------:R-:W-:Y:S06]  /*60a0*/  BRA `(.L_x_985) ;  /* 0x0000000c00807947 */ /* 0x000fec0003800000 */
.L_x_981:
        /* <DEDUP_REMOVED lines=9> */
.L_x_989:
[----:B------:R1:W5:Y:S01]  /*6140*/  LDG.E.U16 R19, desc[UR36][R2.64] ;  /* 0x0000002402137981 */ /* 0x000362000c1e1500 */
[----:B------:R-:W-:Y:S05]  /*6150*/  BRA `(.L_x_985) ;  /* 0x0000000c00547947 */ /* 0x000fea0003800000 */
.L_x_988:
        /* <DEDUP_REMOVED lines=9> */
.L_x_991:
[----:B------:R0:W5:Y:S01]  /*61f0*/  LDG.E.U16 R19, desc[UR36][R2.64] ;  /* 0x0000002402137981 */ /* 0x000162000c1e1500 */
[----:B------:R-:W-:Y:S05]  /*6200*/  BRA `(.L_x_985) ;  /* 0x0000000c00287947 */ /* 0x000fea0003800000 */
.L_x_990:
        /* <DEDUP_REMOVED lines=13> */
.L_x_980:
        /* <DEDUP_REMOVED lines=14> */
.L_x_994:
        /* <DEDUP_REMOVED lines=13> */
.L_x_993:
        /* <DEDUP_REMOVED lines=14> */
[----:B------:R-:W-:-:S05]  /*6570*/  VIADD R5, R5, 0xfffffffc ;  /* 0xfffffffc05057836 */ /* 0x000fca0000000000 */
[C---:B------:R-:W-:Y:S02]  /*6580*/  SHF.L.U32 R6, R4.reuse, R5, RZ ;  /* 0x0000000504067219 */ /* 0x040fe400000006ff */
[----:B------:R-:W-:Y:S01]  /*6590*/  SHF.L.U32 R7, R5, 0x17, RZ ;  /* 0x0000001705077819 */ /* 0x000fe200000006ff */
        /* <DEDUP_REMOVED lines=10> */
.L_x_996:
        /* <DEDUP_REMOVED lines=11> */
[----:B------:R-:W-:-:S04]  /*66f0*/  F2FP.F16.F32.PACK_AB R0, RZ, R0 ;  /* 0x00000000ff00723e */ /* 0x000fc800000000ff */
[----:B------:R-:W-:Y:S01]  /*6700*/  PRMT R19, R0, 0x7610, R19 ;  /* 0x0000761000137816 */ /* 0x000fe20000000013 */
[----:B------:R-:W-:Y:S06]  /*6710*/  BRA `(.L_x_985) ;  /* 0x0000000400e47947 */ /* 0x000fec0003800000 */
.L_x_995:
[----:B------:R-:W2:Y:S02]  /*6720*/  LDG.E.U16 R0, desc[UR36][R2.64] ;  /* 0x0000002402007981 */ /* 0x000ea4000c1e1500 */
[----:B--2---:R-:W-:-:S05]  /*6730*/  IMAD.U32 R0, R0, 0x10000, RZ ;  /* 0x0001000000007824 */ /* 0x004fca00078e00ff */
[----:B------:R-:W-:-:S04]  /*6740*/  F2FP.F16.F32.PACK_AB R0, RZ, R0 ;  /* 0x00000000ff00723e */ /* 0x000fc800000000ff */
[----:B------:R-:W-:Y:S01]  /*6750*/  PRMT R19, R0, 0x7610, R19 ;  /* 0x0000761000137816 */ /* 0x000fe20000000013 */
[----:B------:R-:W-:Y:S06]  /*6760*/  BRA `(.L_x_985) ;  /* 0x0000000400d07947 */ /* 0x000fec0003800000 */
.L_x_992:
        /* <DEDUP_REMOVED lines=13> */
.L_x_999:
        /* <DEDUP_REMOVED lines=21> */
.L_x_1003:
[----:B------:R-:W-:Y:S05]  /*6990*/  BSYNC.RECONVERGENT B1 ;  /* 0x0000000000017941 */ /* 0x000fea0003800200 */
.L_x_1002:
[----:B------:R-:W-:Y:S01]  /*69a0*/  IMAD.SHL.U32 R0, R0, 0x100000, RZ ;  /* 0x0010000000007824 */ /* 0x000fe200078e00ff */
[----:B------:R-:W-:-:S04]  /*69b0*/  LEA R2, R2, 0x3b800000, 0x17 ;  /* 0x3b80000002027811 */ /* 0x000fc800078eb8ff */
[----:B------:R-:W-:-:S07]  /*69c0*/  LOP3.LUT R0, R2, R0, R7, 0xfe, !PT ;  /* 0x0000000002007212 */ /* 0x000fce00078efe07 */
.L_x_1001:
[----:B------:R-:W-:Y:S05]  /*69d0*/  BSYNC.RECONVERGENT B0 ;  /* 0x0000000000007941 */ /* 0x000fea0003800200 */
.L_x_1000:
[----:B------:R-:W-:-:S04]  /*69e0*/  F2FP.F16.F32.PACK_AB R0, RZ, R0 ;  /* 0x00000000ff00723e */ /* 0x000fc800000000ff */
[----:B------:R-:W-:Y:S01]  /*69f0*/  PRMT R19, R0, 0x7610, R19 ;  /* 0x0000761000137816 */ /* 0x000fe20000000013 */
[----:B------:R-:W-:Y:S06]  /*6a00*/  BRA `(.L_x_985) ;  /* 0x0000000400287947 */ /* 0x000fec0003800000 */
.L_x_998:
        /* <DEDUP_REMOVED lines=21> */
.L_x_1007:
[----:B------:R-:W-:Y:S05]  /*6b60*/  BSYNC.RECONVERGENT B1 ;  /* 0x0000000000017941 */ /* 0x000fea0003800200 */
.L_x_1006:
[----:B------:R-:W-:Y:S01]  /*6b70*/  IMAD.SHL.U32 R0, R0, 0x200000, RZ ;  /* 0x0020000000007824 */ /* 0x000fe200078e00ff */
[----:B------:R-:W-:-:S04]  /*6b80*/  LEA R2, R2, 0x37800000, 0x17 ;  /* 0x3780000002027811 */ /* 0x000fc800078eb8ff */
[----:B------:R-:W-:-:S07]  /*6b90*/  LOP3.LUT R0, R2, R0, R7, 0xfe, !PT ;  /* 0x0000000002007212 */ /* 0x000fce00078efe07 */
.L_x_1005:
[----:B------:R-:W-:Y:S05]  /*6ba0*/  BSYNC.RECONVERGENT B0 ;  /* 0x0000000000007941 */ /* 0x000fea0003800200 */
.L_x_1004:
[----:B------:R-:W-:-:S04]  /*6bb0*/  F2FP.F16.F32.PACK_AB R0, RZ, R0 ;  /* 0x00000000ff00723e */ /* 0x000fc800000000ff */
[----:B------:R-:W-:Y:S01]  /*6bc0*/  PRMT R19, R0, 0x7610, R19 ;  /* 0x0000761000137816 */ /* 0x000fe20000000013 */
[----:B------:R-:W-:Y:S06]  /*6bd0*/  BRA `(.L_x_985) ;  /* 0x0000000000b47947 */ /* 0x000fec0003800000 */
.L_x_997:
        /* <DEDUP_REMOVED lines=12> */
[----:B------:R-:W-:Y:S01]  /*6ca0*/  @!P0 IMAD.MOV.U32 R0, RZ, RZ, 0x7f800001 ;  /* 0x7f800001ff008424 */ /* 0x000fe200078e00ff */
[----:B------:R-:W-:-:S07]  /*6cb0*/  @P0 SHF.L.U32 R0, R2, 0x17, RZ ;  /* 0x0000001702000819 */ /* 0x000fce00000006ff */
.L_x_1011:
[----:B------:R-:W-:Y:S05]  /*6cc0*/  BSYNC.RECONVERGENT B0 ;  /* 0x0000000000007941 */ /* 0x000fea0003800200 */
.L_x_1010:
[----:B------:R-:W-:-:S04]  /*6cd0*/  F2FP.F16.F32.PACK_AB R0, RZ, R0 ;  /* 0x00000000ff00723e */ /* 0x000fc800000000ff */
[----:B------:R-:W-:Y:S01]  /*6ce0*/  PRMT R19, R0, 0x7610, R19 ;  /* 0x0000761000137816 */ /* 0x000fe20000000013 */
[----:B------:R-:W-:Y:S06]  /*6cf0*/  BRA `(.L_x_985) ;  /* 0x00000000006c7947 */ /* 0x000fec0003800000 */
.L_x_984:
        /* <DEDUP_REMOVED lines=16> */
.L_x_1012:
[----:B------:R-:W-:Y:S01]  /*6e00*/  PRMT R19, RZ, 0x7610, R19 ;  /* 0x00007610ff137816 */ /* 0x000fe20000000013 */
[----:B------:R-:W-:Y:S06]  /*6e10*/  BRA `(.L_x_985) ;  /* 0x0000000000247947 */ /* 0x000fec0003800000 */
.L_x_1009:
[----:B------:R-:W2:Y:S02]  /*6e20*/  LDG.E.64 R2, desc[UR36][R2.64] ;  /* 0x0000002402027981 */ /* 0x000ea4000c1e1b00 */
[----:B--2---:R-:W0:Y:S02]  /*6e30*/  I2F.U64 R0, R2 ;  /* 0x0000000200007312 */ /* 0x004e240000301000 */
[----:B0-----:R-:W-:-:S04]  /*6e40*/  F2FP.F16.F32.PACK_AB R0, RZ, R0 ;  /* 0x00000000ff00723e */ /* 0x001fc800000000ff */
[----:B------:R-:W-:Y:S01]  /*6e50*/  PRMT R19, R0, 0x7610, R19 ;  /* 0x0000761000137816 */ /* 0x000fe20000000013 */
[----:B------:R-:W-:Y:S06]  /*6e60*/  BRA `(.L_x_985) ;  /* 0x0000000000107947 */ /* 0x000fec0003800000 */
.L_x_1008:
[----:B------:R-:W2:Y:S02]  /*6e70*/  LDG.E R2, desc[UR36][R2.64] ;  /* 0x0000002402027981 */ /* 0x000ea4000c1e1900 */
[----:B--2---:R-:W-:-:S04]  /*6e80*/  I2FP.F32.U32 R0, R2 ;  /* 0x0000000200007245 */ /* 0x004fc80000201000 */
[----:B------:R-:W-:-:S04]  /*6e90*/  F2FP.F16.F32.PACK_AB R0, RZ, R0 ;  /* 0x00000000ff00723e */ /* 0x000fc800000000ff */
[----:B------:R-:W-:-:S07]  /*6ea0*/  PRMT R19, R0, 0x7610, R19 ;  /* 0x0000761000137816 */ /* 0x000fce0000000013 */
.L_x_985:
[----:B------:R-:W0:Y:S01]  /*6eb0*/  LDCU.64 UR6, c[0x0][0x5f8] ;  /* 0x0000bf00ff0677ac */ /* 0x000e220008000a00 */
[----:B------:R-:W-:-:S04]  /*6ec0*/  UPRMT UR4, UR40, 0x7772, URZ ;  /* 0x0000777228047896 */ /* 0x000fc800080000ff */
[----:B------:R-:W-:Y:S01]  /*6ed0*/  UISETP.GT.AND UP0, UPT, UR4, 0x9, UPT ;  /* 0x000000090400788c */ /* 0x000fe2000bf04270 */
[----:B01----:R-:W-:-:S04]  /*6ee0*/  IADD3 R2, P0, PT, R18, UR6, RZ ;  /* 0x0000000612027c10 */ /* 0x003fc8000ff1e0ff */
        /* <DEDUP_REMOVED lines=14> */
.L_x_1016:
[----:B------:R-:W2:Y:S02]  /*6fd0*/  LDG.E.U8 R2, desc[UR36][R2.64] ;  /* 0x0000002402027981 */ /* 0x000ea4000c1e1100 */
[----:B--2---:R-:W-:-:S04]  /*6fe0*/  I2FP.F32.U32 R0, R2 ;  /* 0x0000000200007245 */ /* 0x004fc80000201000 */
[----:B------:R-:W-:Y:S01]  /*6ff0*/  F2FP.F16.F32.PACK_AB R0, RZ, R0 ;  /* 0x00000000ff00723e */ /* 0x000fe200000000ff */
[----:B------:R-:W-:Y:S06]  /*7000*/  BRA `(.L_x_1018) ;  /* 0x0000000c009c7947 */ /* 0x000fec0003800000 */
.L_x_1015:
        /* <DEDUP_REMOVED lines=10> */
.L_x_1020:
[----:B------:R-:W2:Y:S02]  /*70b0*/  LDG.E R2, desc[UR36][R2.64] ;  /* 0x0000002402027981 */ /* 0x000ea4000c1e1900 */
[----:B--2---:R-:W-:-:S04]  /*70c0*/  I2FP.F32.S32 R0, R2 ;  /* 0x0000000200007245 */ /* 0x004fc80000201400 */
[----:B------:R-:W-:Y:S01]  /*70d0*/  F2FP.F16.F32.PACK_AB R0, RZ, R0 ;  /* 0x00000000ff00723e */ /* 0x000fe200000000ff */
[----:B------:R-:W-:Y:S06]  /*70e0*/  BRA `(.L_x_1018) ;  /* 0x0000000c00647947 */ /* 0x000fec0003800000 */
.L_x_1019:
[----:B------:R-:W2:Y:S02]  /*70f0*/  LDG.E.U16 R2, desc[UR36][R2.64] ;  /* 0x0000002402027981 */ /* 0x000ea4000c1e1500 */
[----:B--2---:R-:W0:Y:S02]  /*7100*/  I2F.S16 R0, R2 ;  /* 0x0000000200007306 */ /* 0x004e240000101400 */
[----:B0-----:R-:W-:Y:S01]  /*7110*/  F2FP.F16.F32.PACK_AB R0, RZ, R0 ;  /* 0x00000000ff00723e */ /* 0x001fe200000000ff */
[----:B------:R-:W-:Y:S06]  /*7120*/  BRA `(.L_x_1018) ;  /* 0x0000000c00547947 */ /* 0x000fec0003800000 */
.L_x_1014:
        /* <DEDUP_REMOVED lines=9> */
.L_x_1022:
[----:B------:R0:W5:Y:S01]  /*71c0*/  LDG.E.U16 R0, desc[UR36][R2.64] ;  /* 0x0000002402007981 */ /* 0x000162000c1e1500 */
[----:B------:R-:W-:Y:S05]  /*71d0*/  BRA `(.L_x_1018) ;  /* 0x0000000c00287947 */ /* 0x000fea0003800000 */
.L_x_1021:
        /* <DEDUP_REMOVED lines=9> */
.L_x_1024:
[----:B------:R1:W5:Y:S01]  /*7270*/  LDG.E.U16 R0, desc[UR36][R2.64] ;  /* 0x0000002402007981 */ /* 0x000362000c1e1500 */
[----:B------:R-:W-:Y:S05]  /*7280*/  BRA `(.L_x_1018) ;  /* 0x0000000800fc7947 */ /* 0x000fea0003800000 */
.L_x_1023:
        /* <DEDUP_REMOVED lines=12> */
.L_x_1013:
        /* <DEDUP_REMOVED lines=13> */
.L_x_1027:
        /* <DEDUP_REMOVED lines=12> */
.L_x_1026:
        /* <DEDUP_REMOVED lines=27> */
.L_x_1029:
        /* <DEDUP_REMOVED lines=11> */
[----:B------:R-:W-:Y:S01]  /*7740*/  F2FP.F16.F32.PACK_AB R0, RZ, R0 ;  /* 0x00000000ff00723e */ /* 0x000fe200000000ff */
[----:B------:R-:W-:Y:S06]  /*7750*/  BRA `(.L_x_1018) ;  /* 0x0000000400c87947 */ /* 0x000fec0003800000 */
.L_x_1028:
[----:B------:R-:W2:Y:S02]  /*7760*/  LDG.E.U16 R0, desc[UR36][R2.64] ;  /* 0x0000002402007981 */ /* 0x000ea4000c1e1500 */
[----:B--2---:R-:W-:-:S04]  /*7770*/  SHF.L.U32 R0, R0, 0x10, RZ ;  /* 0x0000001000007819 */ /* 0x004fc800000006ff */
[----:B------:R-:W-:Y:S01]  /*7780*/  F2FP.F16.F32.PACK_AB R0, RZ, R0 ;  /* 0x00000000ff00723e */ /* 0x000fe200000000ff */
[----:B------:R-:W-:Y:S06]  /*7790*/  BRA `(.L_x_1018) ;  /* 0x0000000400b87947 */ /* 0x000fec0003800000 */
.L_x_1025:
        /* <DEDUP_REMOVED lines=12> */
.L_x_1032:
        /* <DEDUP_REMOVED lines=21> */
.L_x_1036:
[----:B------:R-:W-:Y:S05]  /*79b0*/  BSYNC.RECONVERGENT B1 ;  /* 0x0000000000017941 */ /* 0x000fea0003800200 */
.L_x_1035:
[----:B------:R-:W-:Y:S02]  /*79c0*/  SHF.L.U32 R0, R0, 0x14, RZ ;  /* 0x0000001400007819 */ /* 0x000fe400000006ff */
[----:B------:R-:W-:-:S04]  /*79d0*/  LEA R2, R2, 0x3b800000, 0x17 ;  /* 0x3b80000002027811 */ /* 0x000fc800078eb8ff */
[----:B------:R-:W-:-:S07]  /*79e0*/  LOP3.LUT R0, R2, R0, R7, 0xfe, !PT ;  /* 0x0000000002007212 */ /* 0x000fce00078efe07 */
.L_x_1034:
[----:B------:R-:W-:Y:S05]  /*79f0*/  BSYNC.RECONVERGENT B0 ;  /* 0x0000000000007941 */ /* 0x000fea0003800200 */
.L_x_1033:
[----:B------:R-:W-:Y:S01]  /*7a00*/  F2FP.F16.F32.PACK_AB R0, RZ, R0 ;  /* 0x00000000ff00723e */ /* 0x000fe200000000ff */
[----:B------:R-:W-:Y:S06]  /*7a10*/  BRA `(.L_x_1018) ;  /* 0x0000000400187947 */ /* 0x000fec0003800000 */
.L_x_1031:
        /* <DEDUP_REMOVED lines=21> */
.L_x_1040:
[----:B------:R-:W-:Y:S05]  /*7b70*/  BSYNC.RECONVERGENT B1 ;  /* 0x0000000000017941 */ /* 0x000fea0003800200 */
.L_x_1039:
[----:B------:R-:W-:Y:S02]  /*7b80*/  SHF.L.U32 R0, R0, 0x15, RZ ;  /* 0x0000001500007819 */ /* 0x000fe400000006ff */
[----:B------:R-:W-:-:S04]  /*7b90*/  LEA R2, R2, 0x37800000, 0x17 ;  /* 0x3780000002027811 */ /* 0x000fc800078eb8ff */
[----:B------:R-:W-:-:S07]  /*7ba0*/  LOP3.LUT R0, R2, R0, R7, 0xfe, !PT ;  /* 0x0000000002007212 */ /* 0x000fce00078efe07 */
.L_x_1038:
[----:B------:R-:W-:Y:S05]  /*7bb0*/  BSYNC.RECONVERGENT B0 ;  /* 0x0000000000007941 */ /* 0x000fea0003800200 */
.L_x_1037:
[----:B------:R-:W-:Y:S01]  /*7bc0*/  F2FP.F16.F32.PACK_AB R0, RZ, R0 ;  /* 0x00000000ff00723e */ /* 0x000fe200000000ff */
[----:B------:R-:W-:Y:S06]  /*7bd0*/  BRA `(.L_x_1018) ;  /* 0x0000000000a87947 */ /* 0x000fec0003800000 */
.L_x_1030:
        /* <DEDUP_REMOVED lines=14> */
.L_x_1044:
[----:B------:R-:W-:Y:S05]  /*7cc0*/  BSYNC.RECONVERGENT B0 ;  /* 0x0000000000007941 */ /* 0x000fea0003800200 */
.L_x_1043:
[----:B------:R-:W-:Y:S01]  /*7cd0*/  F2FP.F16.F32.PACK_AB R0, RZ, R0 ;  /* 0x00000000ff00723e */ /* 0x000fe200000000ff */
[----:B------:R-:W-:Y:S06]  /*7ce0*/  BRA `(.L_x_1018) ;  /* 0x0000000000647947 */ /* 0x000fec0003800000 */
.L_x_1017:
        /* <DEDUP_REMOVED lines=16> */
.L_x_1045:
[----:B------:R-:W-:Y:S01]  /*7df0*/  PRMT R0, RZ, 0x7610, R0 ;  /* 0x00007610ff007816 */ /* 0x000fe20000000000 */
[----:B------:R-:W-:Y:S06]  /*7e00*/  BRA `(.L_x_1018) ;  /* 0x00000000001c7947 */ /* 0x000fec0003800000 */
.L_x_1042:
[----:B------:R-:W2:Y:S02]  /*7e10*/  LDG.E.64 R2, desc[UR36][R2.64] ;  /* 0x0000002402027981 */ /* 0x000ea4000c1e1b00 */
[----:B--2---:R-:W0:Y:S02]  /*7e20*/  I2F.U64 R0, R2 ;  /* 0x0000000200007312 */ /* 0x004e240000301000 */
[----:B0-----:R-:W-:Y:S01]  /*7e30*/  F2FP.F16.F32.PACK_AB R0, RZ, R0 ;  /* 0x00000000ff00723e */ /* 0x001fe200000000ff */
[----:B------:R-:W-:Y:S06]  /*7e40*/  BRA `(.L_x_1018) ;  /* 0x00000000000c7947 */ /* 0x000fec0003800000 */
.L_x_1041:
[----:B------:R-:W2:Y:S02]  /*7e50*/  LDG.E R2, desc[UR36][R2.64] ;  /* 0x0000002402027981 */ /* 0x000ea4000c1e1900 */
[----:B--2---:R-:W-:-:S04]  /*7e60*/  I2FP.F32.U32 R0, R2 ;  /* 0x0000000200007245 */ /* 0x004fc80000201000 */
[----:B------:R-:W-:-:S07]  /*7e70*/  F2FP.F16.F32.PACK_AB R0, RZ, R0 ;  /* 0x00000000ff00723e */ /* 0x000fce00000000ff */
.L_x_1018:
        /* <DEDUP_REMOVED lines=9> */
[----:B01----:R-:W-:-:S05]  /*7f10*/  IADD3 R2, P1, PT, R16, UR4, RZ ;  /* 0x0000000410027c10 */ /* 0x003fca000ff3e0ff */
        /* <DEDUP_REMOVED lines=14> */
.L_x_1049:
[----:B------:R-:W-:-:S06]  /*8000*/  HADD2.F32 R5, -RZ, R19.H0_H0 ;  /* 0x20000013ff057230 */ /* 0x000fcc0000004100 */
[----:B------:R-:W0:Y:S02]  /*8010*/  F2I.S64.TRUNC R4, R5 ;  /* 0x0000000500047311 */ /* 0x000e24000020d900 */
[----:B0-----:R0:W-:Y:S01]  /*8020*/  STG.E.U8 desc[UR36][R2.64], R4 ;  /* 0x0000000402007986 */ /* 0x0011e2000c101124 */
[----:B------:R-:W-:Y:S05]  /*8030*/  BRA `(.L_x_1051) ;  /* 0x0000000c006c7947 */ /* 0x000fea0003800000 */
.L_x_1048:
        /* <DEDUP_REMOVED lines=10> */
.L_x_1053:
[----:B------:R-:W-:-:S06]  /*80e0*/  HADD2.F32 R19, -RZ, R19.H0_H0 ;  /* 0x20000013ff137230 */ /* 0x000fcc0000004100 */
[----:B------:R-:W0:Y:S02]  /*80f0*/  F2I.FTZ.TRUNC.NTZ R19, R19 ;  /* 0x0000001300137305 */ /* 0x000e24000021f100 */
[----:B0-----:R0:W-:Y:S01]  /*8100*/  STG.E desc[UR36][R2.64], R19 ;  /* 0x0000001302007986 */ /* 0x0011e2000c101924 */
[----:B------:R-:W-:Y:S05]  /*8110*/  BRA `(.L_x_1051) ;  /* 0x0000000c00347947 */ /* 0x000fea0003800000 */
.L_x_1052:
[----:B------:R-:W-:-:S06]  /*8120*/  HADD2.F32 R19, -RZ, R19.H0_H0 ;  /* 0x20000013ff137230 */ /* 0x000fcc0000004100 */
[----:B------:R-:W0:Y:S02]  /*8130*/  F2I.FTZ.TRUNC.NTZ R19, R19 ;  /* 0x0000001300137305 */ /* 0x000e24000021f100 */
[----:B0-----:R0:W-:Y:S01]  /*8140*/  STG.E.U16 desc[UR36][R2.64], R19 ;  /* 0x0000001302007986 */ /* 0x0011e2000c101524 */
[----:B------:R-:W-:Y:S05]  /*8150*/  BRA `(.L_x_1051) ;  /* 0x0000000c00247947 */ /* 0x000fea0003800000 */
.L_x_1047:
        /* <DEDUP_REMOVED lines=9> */
.L_x_1055:
[----:B------:R0:W-:Y:S01]  /*81f0*/  STG.E.U16 desc[UR36][R2.64], R19 ;  /* 0x0000001302007986 */ /* 0x0001e2000c101524 */
[----:B------:R-:W-:Y:S05]  /*8200*/  BRA `(.L_x_1051) ;  /* 0x0000000800f87947 */ /* 0x000fea0003800000 */
.L_x_1054:
        /* <DEDUP_REMOVED lines=10> */
.L_x_1057:
[----:B------:R-:W-:-:S05]  /*82b0*/  HADD2.F32 R0, -RZ, R19.H0_H0 ;  /* 0x20000013ff007230 */ /* 0x000fca0000004100 */
[----:B------:R-:W-:-:S04]  /*82c0*/  F2FP.F16.F32.PACK_AB R0, RZ, R0 ;  /* 0x00000000ff00723e */ /* 0x000fc800000000ff */
[----:B------:R-:W-:-:S05]  /*82d0*/  PRMT R0, R0, 0x5410, RZ ;  /* 0x0000541000007816 */ /* 0x000fca00000000ff */
[----:B------:R0:W-:Y:S01]  /*82e0*/  STG.E desc[UR36][R2.64], R0 ;  /* 0x0000000002007986 */ /* 0x0001e2000c101924 */
[----:B------:R-:W-:Y:S05]  /*82f0*/  BRA `(.L_x_1051) ;  /* 0x0000000800bc7947 */ /* 0x000fea0003800000 */
.L_x_1056:
[----:B------:R-:W-:-:S05]  /*8300*/  HADD2.F32 R4, -RZ, R19.H0_H0 ;  /* 0x20000013ff047230 */ /* 0x000fca0000004100 */
[----:B------:R-:W-:-:S06]  /*8310*/  FMUL.FTZ R4, R4, 1 ;  /* 0x3f80000004047820 */ /* 0x000fcc0000410000 */
[----:B------:R-:W0:Y:S02]  /*8320*/  F2F.F64.F32 R4, R4 ;  /* 0x0000000400047310 */ /* 0x000e240000201800 */
[----:B0-----:R0:W-:Y:S01]  /*8330*/  STG.E.64 desc[UR36][R2.64], R4 ;  /* 0x0000000402007986 */ /* 0x0011e2000c101b24 */
[----:B------:R-:W-:Y:S05]  /*8340*/  BRA `(.L_x_1051) ;  /* 0x0000000800a87947 */ /* 0x000fea0003800000 */
.L_x_1046:
        /* <DEDUP_REMOVED lines=14> */
.L_x_1061:
[----:B------:R-:W-:Y:S01]  /*8430*/  HADD2.F32 R5, -RZ, R19.H0_H0 ;  /* 0x20000013ff057230 */ /* 0x000fe20000004100 */
        /* <DEDUP_REMOVED lines=17> */
.L_x_1064:
[----:B------:R-:W-:-:S04]  /*8550*/  SHF.R.U32.HI R5, RZ, 0x18, R5 ;  /* 0x00000018ff057819 */ /* 0x000fc80000011605 */
[----:B------:R-:W-:-:S07]  /*8560*/  LOP3.LUT R0, R0, 0x80, R5, 0xf8, !PT ;  /* 0x0000008000007812 */ /* 0x000fce00078ef805 */
.L_x_1063:
[----:B------:R-:W-:Y:S05]  /*8570*/  BSYNC.RECONVERGENT B0 ;  /* 0x0000000000007941 */ /* 0x000fea0003800200 */
.L_x_1062:
[----:B------:R3:W-:Y:S01]  /*8580*/  STG.E.U8 desc[UR36][R2.64], R0 ;  /* 0x0000000002007986 */ /* 0x0007e2000c101124 */
[----:B------:R-:W-:Y:S05]  /*8590*/  BRA `(.L_x_1051) ;  /* 0x0000000800147947 */ /* 0x000fea0003800000 */
.L_x_1060:
[----:B------:R-:W-:Y:S01]  /*85a0*/  HADD2.F32 R5, -RZ, R19.H0_H0 ;  /* 0x20000013ff057230 */ /* 0x000fe20000004100 */
        /* <DEDUP_REMOVED lines=17> */
.L_x_1067:
[----:B------:R-:W-:-:S04]  /*86c0*/  SHF.R.U32.HI R5, RZ, 0x18, R5 ;  /* 0x00000018ff057819 */ /* 0x000fc80000011605 */
[----:B------:R-:W-:-:S07]  /*86d0*/  LOP3.LUT R0, R0, 0x80, R5, 0xf8, !PT ;  /* 0x0000008000007812 */ /* 0x000fce00078ef805 */
.L_x_1066:
[----:B------:R-:W-:Y:S05]  /*86e0*/  BSYNC.RECONVERGENT B0 ;  /* 0x0000000000007941 */ /* 0x000fea0003800200 */
.L_x_1065:
[----:B------:R0:W-:Y:S01]  /*86f0*/  STG.E.U8 desc[UR36][R2.64], R0 ;  /* 0x0000000002007986 */ /* 0x0001e2000c101124 */
[----:B------:R-:W-:Y:S05]  /*8700*/  BRA `(.L_x_1051) ;  /* 0x0000000400b87947 */ /* 0x000fea0003800000 */
.L_x_1059:
[----:B------:R-:W-:-:S09]  /*8710*/  UISETP.NE.AND UP0, UPT, UR6, 0x1c, UPT ;  /* 0x0000001c0600788c */ /* 0x000fd2000bf05270 */
[----:B------:R-:W-:Y:S05]  /*8720*/  BRA.U !UP0, `(.L_x_1068) ;  /* 0x0000000108607547 */ /* 0x000fea000b800000 */
[----:B------:R-:W-:-:S09]  /*8730*/  UISETP.NE.AND UP0, UPT, UR6, 0x1d, UPT ;  /* 0x0000001d0600788c */ /* 0x000fd2000bf05270 */
[----:B------:R-:W-:Y:S05]  /*8740*/  BRA.U !UP0, `(.L_x_1069) ;  /* 0x0000000108487547 */ /* 0x000fea000b800000 */
[----:B------:R-:W-:-:S09]  /*8750*/  UISETP.NE.AND UP0, UPT, UR6, 0x2c, UPT ;  /* 0x0000002c0600788c */ /* 0x000fd2000bf05270 */
[----:B------:R-:W-:Y:S05]  /*8760*/  BRA.U UP0, `(.L_x_1050) ;  /* 0x0000000100bc7547 */ /* 0x000fea000b800000 */
        /* <DEDUP_REMOVED lines=16> */
.L_x_1069:
[----:B------:R-:W-:-:S06]  /*8870*/  HADD2.F32 R4, -RZ, R19.H0_H0 ;  /* 0x20000013ff047230 */ /* 0x000fcc0000004100 */
[----:B------:R-:W0:Y:S02]  /*8880*/  F2I.U64.TRUNC R4, R4 ;  /* 0x0000000400047311 */ /* 0x000e24000020d800 */
[----:B0-----:R1:W-:Y:S01]  /*8890*/  STG.E.64 desc[UR36][R2.64], R4 ;  /* 0x0000000402007986 */ /* 0x0013e2000c101b24 */
[----:B------:R-:W-:Y:S05]  /*88a0*/  BRA `(.L_x_1051) ;  /* 0x0000000400507947 */ /* 0x000fea0003800000 */
.L_x_1068:
[----:B------:R-:W-:-:S06]  /*88b0*/  HADD2.F32 R19, -RZ, R19.H0_H0 ;  /* 0x20000013ff137230 */ /* 0x000fcc0000004100 */
[----:B------:R-:W0:Y:S02]  /*88c0*/  F2I.FTZ.U32.TRUNC.NTZ R19, R19 ;  /* 0x0000001300137305 */ /* 0x000e24000021f000 */
[----:B0-----:R0:W-:Y:S01]  /*88d0*/  STG.E desc[UR36][R2.64], R19 ;  /* 0x0000001302007986 */ /* 0x0011e2000c101924 */
[----:B------:R-:W-:Y:S05]  /*88e0*/  BRA `(.L_x_1051) ;  /* 0x0000000400407947 */ /* 0x000fea0003800000 */
.L_x_1058:
        /* <DEDUP_REMOVED lines=11> */
.L_x_1071:
[----:B------:R-:W-:Y:S01]  /*89a0*/  HADD2.F32 R19, -RZ, R19.H0_H0 ;  /* 0x20000013ff137230 */ /* 0x000fe20000004100 */
[----:B------:R-:W-:-:S04]  /*89b0*/  CS2R R6, SRZ ;  /* 0x0000000000067805 */ /* 0x000fc8000001ff00 */
[----:B------:R-:W-:-:S06]  /*89c0*/  FMUL.FTZ R4, R19, 1 ;  /* 0x3f80000013047820 */ /* 0x000fcc0000410000 */
[----:B------:R-:W0:Y:S02]  /*89d0*/  F2F.F64.F32 R4, R4 ;  /* 0x0000000400047310 */ /* 0x000e240000201800 */
[----:B0-----:R0:W-:Y:S01]  /*89e0*/  STG.E.128 desc[UR36][R2.64], R4 ;  /* 0x0000000402007986 */ /* 0x0011e2000c101d24 */
[----:B------:R-:W-:Y:S05]  /*89f0*/  BRA `(.L_x_1051) ;  /* 0x0000000000fc7947 */ /* 0x000fea0003800000 */
.L_x_1070:
[----:B------:R-:W-:-:S09]  /*8a00*/  UISETP.NE.AND UP0, UPT, UR6, 0xf, UPT ;  /* 0x0000000f0600788c */ /* 0x000fd2000bf05270 */
[----:B------:R-:W-:Y:S05]  /*8a10*/  BRA.U !UP0, `(.L_x_1072) ;  /* 0x0000000108e87547 */ /* 0x000fea000b800000 */
[----:B------:R-:W-:-:S09]  /*8a20*/  UISETP.NE.AND UP0, UPT, UR6, 0x17, UPT ;  /* 0x000000170600788c */ /* 0x000fd2000bf05270 */
[----:B------:R-:W-:Y:S05]  /*8a30*/  BRA.U !UP0, `(.L_x_1073) ;  /* 0x0000000108907547 */ /* 0x000fea000b800000 */
[----:B------:R-:W-:-:S09]  /*8a40*/  UISETP.NE.AND UP0, UPT, UR6, 0x18, UPT ;  /* 0x000000180600788c */ /* 0x000fd2000bf05270 */
[----:B------:R-:W-:Y:S05]  /*8a50*/  BRA.U !UP0, `(.L_x_1074) ;  /* 0x0000000108447547 */ /* 0x000fea000b800000 */
.L_x_1050:
[----:B------:R-:W-:Y:S01]  /*8a60*/  MOV R0, 0x0 ;  /* 0x0000000000007802 */ /* 0x000fe20000000f00 */
[----:B------:R-:W0:Y:S01]  /*8a70*/  LDCU.64 UR4, c[0x4][0x128] ;  /* 0x01002500ff0477ac */ /* 0x000e220008000a00 */
[----:B------:R-:W-:Y:S02]  /*8a80*/  HFMA2 R12, -RZ, RZ, 0, 5.9604644775390625e-08 ;  /* 0x00000001ff0c7431 */ /* 0x000fe400000001ff */
[----:B------:R-:W-:Y:S01]  /*8a90*/  IMAD.MOV.U32 R8, RZ, RZ, 0x65 ;  /* 0x00000065ff087424 */ /* 0x000fe200078e00ff */
[----:B------:R1:W2:Y:S01]  /*8aa0*/  LDC.64 R2, c[0x4][R0] ;  /* 0x0100000000027b82 */ /* 0x0002a20000000a00 */
[----:B------:R-:W3:Y:S01]  /*8ab0*/  LDCU.64 UR6, c[0x4][0x130] ;  /* 0x01002600ff0677ac */ /* 0x000ee20008000a00 */
[----:B------:R-:W-:Y:S01]  /*8ac0*/  IMAD.MOV.U32 R13, RZ, RZ, RZ ;  /* 0x000000ffff0d7224 */ /* 0x000fe200078e00ff */
[----:B------:R-:W4:Y:S01]  /*8ad0*/  LDCU.64 UR8, c[0x4][0x30] ;  /* 0x01000600ff0877ac */ /* 0x000f220008000a00 */
[----:B0-----:R-:W-:Y:S02]  /*8ae0*/  IMAD.U32 R4, RZ, RZ, UR4 ;  /* 0x00000004ff047e24 */ /* 0x001fe4000f8e00ff */
[----:B------:R-:W-:Y:S01]  /*8af0*/  IMAD.U32 R5, RZ, RZ, UR5 ;  /* 0x00000005ff057e24 */ /* 0x000fe2000f8e00ff */
[----:B---3--:R-:W-:Y:S01]  /*8b00*/  MOV R6, UR6 ;  /* 0x0000000600067c02 */ /* 0x008fe20008000f00 */
[----:B------:R-:W-:-:S02]  /*8b10*/  IMAD.U32 R7, RZ, RZ, UR7 ;  /* 0x00000007ff077e24 */ /* 0x000fc4000f8e00ff */
[----:B----4-:R-:W-:Y:S02]  /*8b20*/  IMAD.U32 R10, RZ, RZ, UR8 ;  /* 0x00000008ff0a7e24 */ /* 0x010fe4000f8e00ff */
[----:B-1----:R-:W-:-:S07]  /*8b30*/  IMAD.U32 R11, RZ, RZ, UR9 ;  /* 0x00000009ff0b7e24 */ /* 0x002fce000f8e00ff */
[----:B------:R-:W-:-:S07]  /*8b40*/  LEPC R20, `(.L_x_1075) ;  /* 0x000000001014794e */ /* 0x000fce0000000000 */
[----:B--2---:R-:W-:Y:S05]  /*8b50*/  CALL.ABS.NOINC R2 ;  /* 0x0000000002007343 */ /* 0x004fea0003c00000 */
.L_x_1075:
[----:B------:R-:W-:Y:S05]  /*8b60*/  BRA `(.L_x_1051) ;  /* 0x0000000000a07947 */ /* 0x000fea0003800000 */
.L_x_1074:
[----:B------:R-:W-:Y:S01]  /*8b70*/  HADD2.F32 R19, -RZ, R19.H0_H0 ;  /* 0x20000013ff137230 */ /* 0x000fe20000004100 */
        /* <DEDUP_REMOVED lines=12> */
.L_x_1077:
[----:B------:R-:W-:Y:S05]  /*8c40*/  BSYNC.RECONVERGENT B0 ;  /* 0x0000000000007941 */ /* 0x000fea0003800200 */
.L_x_1076:
[----:B------:R-:W-:-:S05]  /*8c50*/  LOP3.LUT R5, R0, 0x80, R5, 0xf8, !PT ;  /* 0x0000008000057812 */ /* 0x000fca00078ef805 */
[----:B------:R0:W-:Y:S01]  /*8c60*/  STG.E.U8 desc[UR36][R2.64], R5 ;  /* 0x0000000502007986 */ /* 0x0001e2000c101124 */
[----:B------:R-:W-:Y:S05]  /*8c70*/  BRA `(.L_x_1051) ;  /* 0x00000000005c7947 */ /* 0x000fea0003800000 */
.L_x_1073:
[----:B------:R-:W-:Y:S01]  /*8c80*/  HADD2.F32 R5, -RZ, R19.H0_H0 ;  /* 0x20000013ff057230 */ /* 0x000fe20000004100 */
        /* <DEDUP_REMOVED lines=11> */
.L_x_1079:
[----:B------:R-:W-:Y:S01]  /*8d40*/  IMAD.MOV.U32 R0, RZ, RZ, 0x7f ;  /* 0x0000007fff007424 */ /* 0x000fe200078e00ff */
[----:B------:R-:W-:-:S04]  /*8d50*/  ISETP.GT.U32.AND P0, PT, R4, 0x7f800000, PT ;  /* 0x7f8000000400780c */ /* 0x000fc80003f04070 */
[----:B------:R-:W-:-:S09]  /*8d60*/  SEL R0, R0, 0x7c, P0 ;  /* 0x0000007c00007807 */ /* 0x000fd20000000000 */
.L_x_1080:
[----:B------:R-:W-:Y:S05]  /*8d70*/  BSYNC.RECONVERGENT B0 ;  /* 0x0000000000007941 */ /* 0x000fea0003800200 */
.L_x_1078:
[----:B------:R-:W-:-:S04]  /*8d80*/  SHF.R.U32.HI R5, RZ, 0x18, R5 ;  /* 0x00000018ff057819 */ /* 0x000fc80000011605 */
[----:B------:R-:W-:-:S05]  /*8d90*/  LOP3.LUT R5, R0, 0x80, R5, 0xf8, !PT ;  /* 0x0000008000057812 */ /* 0x000fca00078ef805 */
[----:B------:R0:W-:Y:S01]  /*8da0*/  STG.E.U8 desc[UR36][R2.64], R5 ;  /* 0x0000000502007986 */ /* 0x0001e2000c101124 */
[----:B------:R-:W-:Y:S05]  /*8db0*/  BRA `(.L_x_1051) ;  /* 0x00000000000c7947 */ /* 0x000fea0003800000 */
.L_x_1072:
[----:B------:R-:W-:-:S05]  /*8dc0*/  HADD2.F32 R0, -RZ, R19.H0_H0 ;  /* 0x20000013ff007230 */ /* 0x000fca0000004100 */
[----:B------:R-:W-:-:S05]  /*8dd0*/  F2FP.BF16.F32.PACK_AB R0, RZ, R0 ;  /* 0x00000000ff00723e */ /* 0x000fca00000010ff */
[----:B------:R0:W-:Y:S02]  /*8de0*/  STG.E.U16 desc[UR36][R2.64], R0 ;  /* 0x0000000002007986 */ /* 0x0001e4000c101524 */
.L_x_1051:
[----:B------:R-:W-:-:S07]  /*8df0*/  VIADD R17, R17, 0x80 ;  /* 0x0000008011117836 */ /* 0x000fce0000000000 */
.L_x_978:
[----:B------:R-:W-:Y:S05]  /*8e00*/  BSYNC.RECONVERGENT B6 ;  /* 0x0000000000067941 */ /* 0x000fea0003800200 */
.L_x_977:
[----:B------:R-:W5:Y:S01]  /*8e10*/  LDCU UR4, c[0x0][0x380] ;  /* 0x00007000ff0477ac */ /* 0x000f620008000800 */
[----:B------:R-:W-:Y:S01]  /*8e20*/  BSSY.RECONVERGENT B6, `(.L_x_1081) ;  /* 0x0000467000067945 */ /* 0x000fe20003800200 */
[----:B-----5:R-:W-:-:S13]  /*8e30*/  ISETP.GE.AND P0, PT, R17, UR4, PT ;  /* 0x0000000411007c0c */ /* 0x020fda000bf06270 */
[----:B------:R-:W-:Y:S05]  /*8e40*/  @P0 BRA `(.L_x_1082) ;  /* 0x0000004400900947 */ /* 0x000fea0003800000 */
[----:B------:R-:W5:Y:S01]  /*8e50*/  LDCU UR4, c[0x0][0x388] ;  /* 0x00007100ff0477ac */ /* 0x000f620008000800 */
[----:B------:R-:W-:Y:S01]  /*8e60*/  MOV R18, RZ ;  /* 0x000000ff00127202 */ /* 0x000fe20000000f00 */
[----:B0--3--:R-:W-:Y:S02]  /*8e70*/  IMAD.MOV.U32 R0, RZ, RZ, RZ ;  /* 0x000000ffff007224 */ /* 0x009fe400078e00ff */
[----:B------:R-:W-:Y:S01]  /*8e80*/  IMAD.MOV.U32 R16, RZ, RZ, RZ ;  /* 0x000000ffff107224 */ /* 0x000fe200078e00ff */
        /* <DEDUP_REMOVED lines=350> */
.L_x_1083:
        /* <DEDUP_REMOVED lines=19> */
.L_x_1087:
[----:B------:R-:W2:Y:S02]  /*a5a0*/  LDG.E.U8 R2, desc[UR36][R2.64] ;  /* 0x0000002402027981 */ /* 0x000ea4000c1e1100 */
[----:B--2---:R-:W-:-:S04]  /*a5b0*/  I2FP.F32.U32 R0, R2 ;  /* 0x0000000200007245 */ /* 0x004fc80000201000 */
[----:B------:R-:W-:-:S04]  /*a5c0*/  F2FP.F16.F32.PACK_AB R0, RZ, R0 ;  /* 0x00000000ff00723e */ /* 0x000fc800000000ff */
[----:B------:R-:W-:Y:S01]  /*a5d0*/  PRMT R19, R0, 0x7610, R19 ;  /* 0x0000761000137816 */ /* 0x000fe20000000013 */
[----:B------:R-:W-:Y:S06]  /*a5e0*/  BRA `(.L_x_1089) ;  /* 0x0000000c00d47947 */ /* 0x000fec0003800000 */
.L_x_1086:
        /* <DEDUP_REMOVED lines=11> */
.L_x_1091:
[----:B------:R-:W2:Y:S02]  /*a6a0*/  LDG.E R2, desc[UR36][R2.64] ;  /* 0x0000002402027981 */ /* 0x000ea4000c1e1900 */
[----:B--2---:R-:W-:-:S04]  /*a6b0*/  I2FP.F32.S32 R0, R2 ;  /* 0x0000000200007245 */ /* 0x004fc80000201400 */
[----:B------:R-:W-:-:S04]  /*a6c0*/  F2FP.F16.F32.PACK_AB R0, RZ, R0 ;  /* 0x00000000ff00723e */ /* 0x000fc800000000ff */
[----:B------:R-:W-:Y:S01]  /*a6d0*/  PRMT R19, R0, 0x7610, R19 ;  /* 0x0000761000137816 */ /* 0x000fe20000000013 */
[----:B------:R-:W-:Y:S06]  /*a6e0*/  BRA `(.L_x_1089) ;  /* 0x0000000c00947947 */ /* 0x000fec0003800000 */
.L_x_1090:
[----:B------:R-:W2:Y:S02]  /*a6f0*/  LDG.E.U16 R2, desc[UR36][R2.64] ;  /* 0x0000002402027981 */ /* 0x000ea4000c1e1500 */
[----:B--2---:R-:W0:Y:S02]  /*a700*/  I2F.S16 R0, R2 ;  /* 0x0000000200007306 */ /* 0x004e240000101400 */
[----:B0-----:R-:W-:-:S04]  /*a710*/  F2FP.F16.F32.PACK_AB R0, RZ, R0 ;  /* 0x00000000ff00723e */ /* 0x001fc800000000ff */
[----:B------:R-:W-:Y:S01]  /*a720*/  PRMT R19, R0, 0x7610, R19 ;  /* 0x0000761000137816 */ /* 0x000fe20000000013 */
[----:B------:R-:W-:Y:S06]  /*a730*/  BRA `(.L_x_1089) ;  /* 0x0000000c00807947 */ /* 0x000fec0003800000 */
.L_x_1085:
        /* <DEDUP_REMOVED lines=9> */
.L_x_1093:
[----:B------:R1:W5:Y:S01]  /*a7d0*/  LDG.E.U16 R19, desc[UR36][R2.64] ;  /* 0x0000002402137981 */ /* 0x000362000c1e1500 */
[----:B------:R-:W-:Y:S05]  /*a7e0*/  BRA `(.L_x_1089) ;  /* 0x0000000c00547947 */ /* 0x000fea0003800000 */
.L_x_1092:
        /* <DEDUP_REMOVED lines=9> */
.L_x_1095:
[----:B------:R0:W5:Y:S01]  /*a880*/  LDG.E.U16 R19, desc[UR36][R2.64] ;  /* 0x0000002402137981 */ /* 0x000162000c1e1500 */
[----:B------:R-:W-:Y:S05]  /*a890*/  BRA `(.L_x_1089) ;  /* 0x0000000c00287947 */ /* 0x000fea0003800000 */
.L_x_1094:
        /* <DEDUP_REMOVED lines=13> */
.L_x_1084:
        /* <DEDUP_REMOVED lines=14> */
.L_x_1098:
        /* <DEDUP_REMOVED lines=13> */
.L_x_1097:
        /* <DEDUP_REMOVED lines=24> */
[----:B------:R-:W-:-:S04]  /*aca0*/  F2FP.F16.F32.PACK_AB R5, RZ, R5 ;  /* 0x00000005ff05723e */ /* 0x000fc800000000ff */
[----:B------:R-:W-:Y:S01]  /*acb0*/  PRMT R19, R5, 0x7610, R19 ;  /* 0x0000761005137816 */ /* 0x000fe20000000013 */
[----:B------:R-:W-:Y:S06]  /*acc0*/  BRA `(.L_x_1089) ;  /* 0x00000008001c7947 */ /* 0x000fec0003800000 */
.L_x_1100:
        /* <DEDUP_REMOVED lines=14> */
.L_x_1099:
[----:B------:R-:W2:Y:S02]  /*adb0*/  LDG.E.U16 R0, desc[UR36][R2.64] ;  /* 0x0000002402007981 */ /* 0x000ea4000c1e1500 */
[----:B--2---:R-:W-:-:S05]  /*adc0*/  IMAD.U32 R0, R0, 0x10000, RZ ;  /* 0x0001000000007824 */ /* 0x004fca00078e00ff */
[----:B------:R-:W-:-:S04]  /*add0*/  F2FP.F16.F32.PACK_AB R0, RZ, R0 ;  /* 0x00000000ff00723e */ /* 0x000fc800000000ff */
[----:B------:R-:W-:Y:S01]  /*ade0*/  PRMT R19, R0, 0x7610, R19 ;  /* 0x0000761000137816 */ /* 0x000fe20000000013 */
[----:B------:R-:W-:Y:S06]  /*adf0*/  BRA `(.L_x_1089) ;  /* 0x0000000400d07947 */ /* 0x000fec0003800000 */
.L_x_1096:
        /* <DEDUP_REMOVED lines=13> */
.L_x_1103:
        /* <DEDUP_REMOVED lines=21> */
.L_x_1107:
[----:B------:R-:W-:Y:S05]  /*b020*/  BSYNC.RECONVERGENT B1 ;  /* 0x0000000000017941 */ /* 0x000fea0003800200 */
.L_x_1106:
[----:B------:R-:W-:Y:S01]  /*b030*/  IMAD.SHL.U32 R0, R0, 0x100000, RZ ;  /* 0x0010000000007824 */ /* 0x000fe200078e00ff */
[----:B------:R-:W-:-:S04]  /*b040*/  LEA R2, R2, 0x3b800000, 0x17 ;  /* 0x3b80000002027811 */ /* 0x000fc800078eb8ff */
[----:B------:R-:W-:-:S07]  /*b050*/  LOP3.LUT R0, R2, R0, R7, 0xfe, !PT ;  /* 0x0000000002007212 */ /* 0x000fce00078efe07 */
.L_x_1105:
[----:B------:R-:W-:Y:S05]  /*b060*/  BSYNC.RECONVERGENT B0 ;  /* 0x0000000000007941 */ /* 0x000fea0003800200 */
.L_x_1104:
[----:B------:R-:W-:-:S04]  /*b070*/  F2FP.F16.F32.PACK_AB R0, RZ, R0 ;  /* 0x00000000ff00723e */ /* 0x000fc800000000ff */
[----:B------:R-:W-:Y:S01]  /*b080*/  PRMT R19, R0, 0x7610, R19 ;  /* 0x0000761000137816 */ /* 0x000fe20000000013 */
[----:B------:R-:W-:Y:S06]  /*b090*/  BRA `(.L_x_1089) ;  /* 0x0000000400287947 */ /* 0x000fec0003800000 */
.L_x_1102:
        /* <DEDUP_REMOVED lines=21> */
.L_x_1111:
[----:B------:R-:W-:Y:S05]  /*b1f0*/  BSYNC.RECONVERGENT B1 ;  /* 0x0000000000017941 */ /* 0x000fea0003800200 */
.L_x_1110:
[----:B------:R-:W-:Y:S01]  /*b200*/  IMAD.SHL.U32 R0, R0, 0x200000, RZ ;  /* 0x0020000000007824 */ /* 0x000fe200078e00ff */
[----:B------:R-:W-:-:S04]  /*b210*/  LEA R2, R2, 0x37800000, 0x17 ;  /* 0x3780000002027811 */ /* 0x000fc800078eb8ff */
[----:B------:R-:W-:-:S07]  /*b220*/  LOP3.LUT R0, R2, R0, R7, 0xfe, !PT ;  /* 0x0000000002007212 */ /* 0x000fce00078efe07 */
.L_x_1109:
[----:B------:R-:W-:Y:S05]  /*b230*/  BSYNC.RECONVERGENT B0 ;  /* 0x0000000000007941 */ /* 0x000fea0003800200 */
.L_x_1108:
[----:B------:R-:W-:-:S04]  /*b240*/  F2FP.F16.F32.PACK_AB R0, RZ, R0 ;  /* 0x00000000ff00723e */ /* 0x000fc800000000ff */
[----:B------:R-:W-:Y:S01]  /*b250*/  PRMT R19, R0, 0x7610, R19 ;  /* 0x0000761000137816 */ /* 0x000fe20000000013 */
[----:B------:R-:W-:Y:S06]  /*b260*/  BRA `(.L_x_1089) ;  /* 0x0000000000b47947 */ /* 0x000fec0003800000 */
.L_x_1101:
        /* <DEDUP_REMOVED lines=14> */
.L_x_1115:
[----:B------:R-:W-:Y:S05]  /*b350*/  BSYNC.RECONVERGENT B0 ;  /* 0x0000000000007941 */ /* 0x000fea0003800200 */
.L_x_1114:
[----:B------:R-:W-:-:S04]  /*b360*/  F2FP.F16.F32.PACK_AB R0, RZ, R0 ;  /* 0x00000000ff00723e */ /* 0x000fc800000000ff */
[----:B------:R-:W-:Y:S01]  /*b370*/  PRMT R19, R0, 0x7610, R19 ;  /* 0x0000761000137816 */ /* 0x000fe20000000013 */
[----:B------:R-:W-:Y:S06]  /*b380*/  BRA `(.L_x_1089) ;  /* 0x00000000006c7947 */ /* 0x000fec0003800000 */
.L_x_1088:
        /* <DEDUP_REMOVED lines=16> */
.L_x_1116:
[----:B------:R-:W-:Y:S01]  /*b490*/  PRMT R19, RZ, 0x7610, R19 ;  /* 0x00007610ff137816 */ /* 0x000fe20000000013 */
[----:B------:R-:W-:Y:S06]  /*b4a0*/  BRA `(.L_x_1089) ;  /* 0x0000000000247947 */ /* 0x000fec0003800000 */
.L_x_1113:
[----:B------:R-:W2:Y:S02]  /*b4b0*/  LDG.E.64 R2, desc[UR36][R2.64] ;  /* 0x0000002402027981 */ /* 0x000ea4000c1e1b00 */
[----:B--2---:R-:W0:Y:S02]  /*b4c0*/  I2F.U64 R0, R2 ;  /* 0x0000000200007312 */ /* 0x004e240000301000 */
[----:B0-----:R-:W-:-:S04]  /*b4d0*/  F2FP.F16.F32.PACK_AB R0, RZ, R0 ;  /* 0x00000000ff00723e */ /* 0x001fc800000000ff */
[----:B------:R-:W-:Y:S01]  /*b4e0*/  PRMT R19, R0, 0x7610, R19 ;  /* 0x0000761000137816 */ /* 0x000fe20000000013 */
[----:B------:R-:W-:Y:S06]  /*b4f0*/  BRA `(.L_x_1089) ;  /* 0x0000000000107947 */ /* 0x000fec0003800000 */
.L_x_1112:
[----:B------:R-:W2:Y:S02]  /*b500*/  LDG.E R2, desc[UR36][R2.64] ;  /* 0x0000002402027981 */ /* 0x000ea4000c1e1900 */
[----:B--2---:R-:W-:-:S04]  /*b510*/  I2FP.F32.U32 R0, R2 ;  /* 0x0000000200007245 */ /* 0x004fc80000201000 */
[----:B------:R-:W-:-:S04]  /*b520*/  F2FP.F16.F32.PACK_AB R0, RZ, R0 ;  /* 0x00000000ff00723e */ /* 0x000fc800000000ff */
[----:B------:R-:W-:-:S07]  /*b530*/  PRMT R19, R0, 0x7610, R19 ;  /* 0x0000761000137816 */ /* 0x000fce0000000013 */
.L_x_1089:
        /* <DEDUP_REMOVED lines=18> */
.L_x_1120:
[----:B------:R-:W2:Y:S02]  /*b660*/  LDG.E.U8 R2, desc[UR36][R2.64] ;  /* 0x0000002402027981 */ /* 0x000ea4000c1e1100 */
[----:B--2---:R-:W-:-:S04]  /*b670*/  I2FP.F32.U32 R0, R2 ;  /* 0x0000000200007245 */ /* 0x004fc80000201000 */
[----:B------:R-:W-:Y:S01]  /*b680*/  F2FP.F16.F32.PACK_AB R0, RZ, R0 ;  /* 0x00000000ff00723e */ /* 0x000fe200000000ff */
[----:B------:R-:W-:Y:S06]  /*b690*/  BRA `(.L_x_1122) ;  /* 0x0000000c009c7947 */ /* 0x000fec0003800000 */
.L_x_1119:
        /* <DEDUP_REMOVED lines=10> */
.L_x_1124:
[----:B------:R-:W2:Y:S02]  /*b740*/  LDG.E R2, desc[UR36][R2.64] ;  /* 0x0000002402027981 */ /* 0x000ea4000c1e1900 */
[----:B--2---:R-:W-:-:S04]  /*b750*/  I2FP.F32.S32 R0, R2 ;  /* 0x0000000200007245 */ /* 0x004fc80000201400 */
[----:B------:R-:W-:Y:S01]  /*b760*/  F2FP.F16.F32.PACK_AB R0, RZ, R0 ;  /* 0x00000000ff00723e */ /* 0x000fe200000000ff */
[----:B------:R-:W-:Y:S06]  /*b770*/  BRA `(.L_x_1122) ;  /* 0x0000000c00647947 */ /* 0x000fec0003800000 */
.L_x_1123:
[----:B------:R-:W2:Y:S02]  /*b780*/  LDG.E.U16 R2, desc[UR36][R2.64] ;  /* 0x0000002402027981 */ /* 0x000ea4000c1e1500 */
[----:B--2---:R-:W0:Y:S02]  /*b790*/  I2F.S16 R0, R2 ;  /* 0x0000000200007306 */ /* 0x004e240000101400 */
[----:B0-----:R-:W-:Y:S01]  /*b7a0*/  F2FP.F16.F32.PACK_AB R0, RZ, R0 ;  /* 0x00000000ff00723e */ /* 0x001fe200000000ff */
[----:B------:R-:W-:Y:S06]  /*b7b0*/  BRA `(.L_x_1122) ;  /* 0x0000000c00547947 */ /* 0x000fec0003800000 */
.L_x_1118:
        /* <DEDUP_REMOVED lines=9> */
.L_x_1126:
[----:B------:R0:W5:Y:S01]  /*b850*/  LDG.E.U16 R0, desc[UR36][R2.64] ;  /* 0x0000002402007981 */ /* 0x000162000c1e1500 */
[----:B------:R-:W-:Y:S05]  /*b860*/  BRA `(.L_x_1122) ;  /* 0x0000000c00287947 */ /* 0x000fea0003800000 */
.L_x_1125:
        /* <DEDUP_REMOVED lines=9> */
.L_x_1128:
[----:B------:R1:W5:Y:S01]  /*b900*/  LDG.E.U16 R0, desc[UR36][R2.64] ;  /* 0x0000002402007981 */ /* 0x000362000c1e1500 */
[----:B------:R-:W-:Y:S05]  /*b910*/  BRA `(.L_x_1122) ;  /* 0x0000000800fc7947 */ /* 0x000fea0003800000 */
.L_x_1127:
        /* <DEDUP_REMOVED lines=12> */
.L_x_1117:
        /* <DEDUP_REMOVED lines=13> */
.L_x_1131:
        /* <DEDUP_REMOVED lines=12> */
.L_x_1130:
        /* <DEDUP_REMOVED lines=13> */
[----:B------:R-:W-:-:S04]  /*bc40*/  VIADDMNMX.U32 R5, R5, R6, 0x4, !PT ;  /* 0x0000000405057446 */ /* 0x000fc80007800006 */
[----:B------:R-:W-:-:S04]  /*bc50*/  IADD3 R5, PT, PT, R5, -0x4, RZ ;  /* 0xfffffffc05057810 */ /* 0x000fc80007ffe0ff */
[C---:B------:R-:W-:Y:S01]  /*bc60*/  SHF.L.U32 R6, R4.reuse, R5, RZ ;  /* 0x0000000504067219 */ /* 0x040fe200000006ff */
[----:B------:R-:W-:Y:S02]  /*bc70*/  IMAD.SHL.U32 R7, R5, 0x800000, RZ ;  /* 0x0080000005077824 */ /* 0x000fe400078e00ff */
        /* <DEDUP_REMOVED lines=10> */
.L_x_1133:
        /* <DEDUP_REMOVED lines=13> */
.L_x_1132:
[----:B------:R-:W2:Y:S02]  /*bdf0*/  LDG.E.U16 R0, desc[UR36][R2.64] ;  /* 0x0000002402007981 */ /* 0x000ea4000c1e1500 */
[----:B--2---:R-:W-:-:S05]  /*be00*/  IMAD.U32 R0, R0, 0x10000, RZ ;  /* 0x0001000000007824 */ /* 0x004fca00078e00ff */
[----:B------:R-:W-:Y:S01]  /*be10*/  F2FP.F16.F32.PACK_AB R0, RZ, R0 ;  /* 0x00000000ff00723e */ /* 0x000fe200000000ff */
[----:B------:R-:W-:Y:S06]  /*be20*/  BRA `(.L_x_1122) ;  /* 0x0000000400b87947 */ /* 0x000fec0003800000 */
.L_x_1129:
        /* <DEDUP_REMOVED lines=12> */
.L_x_1136:
        /* <DEDUP_REMOVED lines=21> */
.L_x_1140:
[----:B------:R-:W-:Y:S05]  /*c040*/  BSYNC.RECONVERGENT B1 ;  /* 0x0000000000017941 */ /* 0x000fea0003800200 */
.L_x_1139:
[----:B------:R-:W-:Y:S01]  /*c050*/  IMAD.SHL.U32 R0, R0, 0x100000, RZ ;  /* 0x0010000000007824 */ /* 0x000fe200078e00ff */
[----:B------:R-:W-:-:S04]  /*c060*/  LEA R2, R2, 0x3b800000, 0x17 ;  /* 0x3b80000002027811 */ /* 0x000fc800078eb8ff */
[----:B------:R-:W-:-:S07]  /*c070*/  LOP3.LUT R0, R2, R0, R7, 0xfe, !PT ;  /* 0x0000000002007212 */ /* 0x000fce00078efe07 */
.L_x_1138:
[----:B------:R-:W-:Y:S05]  /*c080*/  BSYNC.RECONVERGENT B0 ;  /* 0x0000000000007941 */ /* 0x000fea0003800200 */
.L_x_1137:
[----:B------:R-:W-:Y:S01]  /*c090*/  F2FP.F16.F32.PACK_AB R0, RZ, R0 ;  /* 0x00000000ff00723e */ /* 0x000fe200000000ff */
[----:B------:R-:W-:Y:S06]  /*c0a0*/  BRA `(.L_x_1122) ;  /* 0x0000000400187947 */ /* 0x000fec0003800000 */
.L_x_1135:
        /* <DEDUP_REMOVED lines=21> */
.L_x_1144:
[----:B------:R-:W-:Y:S05]  /*c200*/  BSYNC.RECONVERGENT B1 ;  /* 0x0000000000017941 */ /* 0x000fea0003800200 */
.L_x_1143:
[----:B------:R-:W-:Y:S01]  /*c210*/  IMAD.SHL.U32 R0, R0, 0x200000, RZ ;  /* 0x0020000000007824 */ /* 0x000fe200078e00ff */
[----:B------:R-:W-:-:S04]  /*c220*/  LEA R2, R2, 0x37800000, 0x17 ;  /* 0x3780000002027811 */ /* 0x000fc800078eb8ff */
[----:B------:R-:W-:-:S07]  /*c230*/  LOP3.LUT R0, R2, R0, R7, 0xfe, !PT ;  /* 0x0000000002007212 */ /* 0x000fce00078efe07 */
.L_x_1142:
[----:B------:R-:W-:Y:S05]  /*c240*/  BSYNC.RECONVERGENT B0 ;  /* 0x0000000000007941 */ /* 0x000fea0003800200 */
.L_x_1141:
[----:B------:R-:W-:Y:S01]  /*c250*/  F2FP.F16.F32.PACK_AB R0, RZ, R0 ;  /* 0x00000000ff00723e */ /* 0x000fe200000000ff */
[----:B------:R-:W-:Y:S06]  /*c260*/  BRA `(.L_x_1122) ;  /* 0x0000000000a87947 */ /* 0x000fec0003800000 */
.L_x_1134:
        /* <DEDUP_REMOVED lines=14> */
.L_x_1148:
[----:B------:R-:W-:Y:S05]  /*c350*/  BSYNC.RECONVERGENT B0 ;  /* 0x0000000000007941 */ /* 0x000fea0003800200 */
.L_x_1147:
[----:B------:R-:W-:Y:S01]  /*c360*/  F2FP.F16.F32.PACK_AB R0, RZ, R0 ;  /* 0x00000000ff00723e */ /* 0x000fe200000000ff */
[----:B------:R-:W-:Y:S06]  /*c370*/  BRA `(.L_x_1122) ;  /* 0x0000000000647947 */ /* 0x000fec0003800000 */
.L_x_1121:
        /* <DEDUP_REMOVED lines=12> */
[----:B---3--:R-:W-:Y:S01]  /*c440*/  IMAD.U32 R10, RZ, RZ, UR8 ;  /* 0x00000008ff0a7e24 */ /* 0x008fe2000f8e00ff */
[----:B------:R-:W-:-:S07]  /*c450*/  MOV R11, UR9 ;  /* 0x00000009000b7c02 */ /* 0x000fce0008000f00 */
[----:B------:R-:W-:-:S07]  /*c460*/  LEPC R20, `(.L_x_1149) ;  /* 0x000000001014794e */ /* 0x000fce0000000000 */
[----:B--2--5:R-:W-:Y:S05]  /*c470*/  CALL.ABS.NOINC R2 ;  /* 0x0000000002007343 */ /* 0x024fea0003c00000 */
.L_x_1149:
[----:B------:R-:W-:Y:S01]  /*c480*/  PRMT R0, RZ, 0x7610, R0 ;  /* 0x00007610ff007816 */ /* 0x000fe20000000000 */
[----:B------:R-:W-:Y:S06]  /*c490*/  BRA `(.L_x_1122) ;  /* 0x00000000001c7947 */ /* 0x000fec0003800000 */
.L_x_1146:
[----:B------:R-:W2:Y:S02]  /*c4a0*/  LDG.E.64 R2, desc[UR36][R2.64] ;  /* 0x0000002402027981 */ /* 0x000ea4000c1e1b00 */
[----:B--2---:R-:W0:Y:S02]  /*c4b0*/  I2F.U64 R0, R2 ;  /* 0x0000000200007312 */ /* 0x004e240000301000 */
[----:B0-----:R-:W-:Y:S01]  /*c4c0*/  F2FP.F16.F32.PACK_AB R0, RZ, R0 ;  /* 0x00000000ff00723e */ /* 0x001fe200000000ff */
[----:B------:R-:W-:Y:S06]  /*c4d0*/  BRA `(.L_x_1122) ;  /* 0x00000000000c7947 */ /* 0x000fec0003800000 */
.L_x_1145:
[----:B------:R-:W2:Y:S02]  /*c4e0*/  LDG.E R2, desc[UR36][R2.64] ;  /* 0x0000002402027981 */ /* 0x000ea4000c1e1900 */
[----:B--2---:R-:W-:-:S04]  /*c4f0*/  I2FP.F32.U32 R0, R2 ;  /* 0x0000000200007245 */ /* 0x004fc80000201000 */
[----:B------:R-:W-:-:S07]  /*c500*/  F2FP.F16.F32.PACK_AB R0, RZ, R0 ;  /* 0x00000000ff00723e */ /* 0x000fce00000000ff */
.L_x_1122:
        /* <DEDUP_REMOVED lines=24> */
.L_x_1153:
[----:B------:R-:W-:-:S06]  /*c690*/  HADD2.F32 R5, -RZ, R19.H0_H0 ;  /* 0x20000013ff057230 */ /* 0x000fcc0000004100 */
[----:B------:R-:W0:Y:S02]  /*c6a0*/  F2I.S64.TRUNC R4, R5 ;  /* 0x0000000500047311 */ /* 0x000e24000020d900 */
[----:B0-----:R0:W-:Y:S01]  /*c6b0*/  STG.E.U8 desc[UR36][R2.64], R4 ;  /* 0x0000000402007986 */ /* 0x0011e2000c101124 */
[----:B------:R-:W-:Y:S05]  /*c6c0*/  BRA `(.L_x_1155) ;  /* 0x0000000c006c7947 */ /* 0x000fea0003800000 */
.L_x_1152:
        /* <DEDUP_REMOVED lines=10> */
.L_x_1157:
[----:B------:R-:W-:-:S06]  /*c770*/  HADD2.F32 R19, -RZ, R19.H0_H0 ;  /* 0x20000013ff137230 */ /* 0x000fcc0000004100 */
[----:B------:R-:W0:Y:S02]  /*c780*/  F2I.FTZ.TRUNC.NTZ R19, R19 ;  /* 0x0000001300137305 */ /* 0x000e24000021f100 */
[----:B0-----:R0:W-:Y:S01]  /*c790*/  STG.E desc[UR36][R2.64], R19 ;  /* 0x0000001302007986 */ /* 0x0011e2000c101924 */
[----:B------:R-:W-:Y:S05]  /*c7a0*/  BRA `(.L_x_1155) ;  /* 0x0000000c00347947 */ /* 0x000fea0003800000 */
.L_x_1156:
[----:B------:R-:W-:-:S06]  /*c7b0*/  HADD2.F32 R19, -RZ, R19.H0_H0 ;  /* 0x20000013ff137230 */ /* 0x000fcc0000004100 */
[----:B------:R-:W0:Y:S02]  /*c7c0*/  F2I.FTZ.TRUNC.NTZ R19, R19 ;  /* 0x0000001300137305 */ /* 0x000e24000021f100 */
[----:B0-----:R0:W-:Y:S01]  /*c7d0*/  STG.E.U16 desc[UR36][R2.64], R19 ;  /* 0x0000001302007986 */ /* 0x0011e2000c101524 */
[----:B------:R-:W-:Y:S05]  /*c7e0*/  BRA `(.L_x_1155) ;  /* 0x0000000c00247947 */ /* 0x000fea0003800000 */
.L_x_1151:
        /* <DEDUP_REMOVED lines=9> */
.L_x_1159:
[----:B------:R0:W-:Y:S01]  /*c880*/  STG.E.U16 desc[UR36][R2.64], R19 ;  /* 0x0000001302007986 */ /* 0x0001e2000c101524 */
[----:B------:R-:W-:Y:S05]  /*c890*/  BRA `(.L_x_1155) ;  /* 0x0000000800f87947 */ /* 0x000fea0003800000 */
.L_x_1158:
[----:B------:R-:W-:-:S09]  /*c8a0*/  UISETP.NE.AND UP0, UPT, UR6, 0x7, UPT ;  /* 0x000000070600788c */ /* 0x000fd2000bf05270 */
[----:B------:R-:W-:Y:S05]  /*c8b0*/  BRA.U !UP0, `(.L_x_1160) ;  /* 0x0000000108347547 */ /* 0x000fea000b800000 */
[----:B------:R-:W-:-:S09]  /*c8c0*/  UISETP.NE.AND UP0, UPT, UR6, 0x8, UPT ;  /* 0x000000080600788c */ /* 0x000fd2000bf05270 */
[----:B------:R-:W-:Y:S05]  /*c8d0*/  BRA.U !UP0, `(.L_x_1161) ;  /* 0x0000000108187547 */ /* 0x000fea000b800000 */
[----:B------:R-:W-:-:S09]  /*c8e0*/  UISETP.NE.AND UP0, UPT, UR6, 0x9, UPT ;  /* 0x000000090600788c */ /* 0x000fd2000bf05270 */
[----:B------:R-:W-:Y:S05]  /*c8f0*/  BRA.U UP0, `(.L_x_1154) ;  /* 0x0000000500fc7547 */ /* 0x000fea000b800000 */
[----:B------:R-:W-:Y:S02]  /*c900*/  HADD2.F32 R4, -RZ, R19.H0_H0 ;  /* 0x20000013ff047230 */ /* 0x000fe40000004100 */
[----:B------:R-:W-:-:S05]  /*c910*/  HFMA2 R5, -RZ, RZ, 0, 0 ;  /* 0x00000000ff057431 */ /* 0x000fca00000001ff */
[----:B------:R0:W-:Y:S01]  /*c920*/  STG.E.64 desc[UR36][R2.64], R4 ;  /* 0x0000000402007986 */ /* 0x0001e2000c101b24 */
[----:B------:R-:W-:Y:S05]  /*c930*/  BRA `(.L_x_1155) ;  /* 0x0000000800d07947 */ /* 0x000fea0003800000 */
.L_x_1161:
[----:B------:R-:W-:-:S05]  /*c940*/  HADD2.F32 R0, -RZ, R19.H0_H0 ;  /* 0x20000013ff007230 */ /* 0x000fca0000004100 */
[----:B------:R-:W-:-:S04]  /*c950*/  F2FP.F16.F32.PACK_AB R0, RZ, R0 ;  /* 0x00000000ff00723e */ /* 0x000fc800000000ff */
[----:B------:R-:W-:-:S05]  /*c960*/  PRMT R0, R0, 0x5410, RZ ;  /* 0x0000541000007816 */ /* 0x000fca00000000ff */
[----:B------:R0:W-:Y:S01]  /*c970*/  STG.E desc[UR36][R2.64], R0 ;  /* 0x0000000002007986 */ /* 0x0001e2000c101924 */
[----:B------:R-:W-:Y:S05]  /*c980*/  BRA `(.L_x_1155) ;  /* 0x0000000800bc7947 */ /* 0x000fea0003800000 */
.L_x_1160:
[----:B------:R-:W-:-:S05]  /*c990*/  HADD2.F32 R4, -RZ, R19.H0_H0 ;  /* 0x20000013ff047230 */ /* 0x000fca0000004100 */
[----:B------:R-:W-:-:S06]  /*c9a0*/  FMUL.FTZ R4, R4, 1 ;  /* 0x3f80000004047820 */ /* 0x000fcc0000410000 */
[----:B------:R-:W0:Y:S02]  /*c9b0*/  F2F.F64.F32 R4, R4 ;  /* 0x0000000400047310 */ /* 0x000e240000201800 */
[----:B0-----:R0:W-:Y:S01]  /*c9c0*/  STG.E.64 desc[UR36][R2.64], R4 ;  /* 0x0000000402007986 */ /* 0x0011e2000c101b24 */
[----:B------:R-:W-:Y:S05]  /*c9d0*/  BRA `(.L_x_1155) ;  /* 0x0000000800a87947 */ /* 0x000fea0003800000 */
.L_x_1150:
        /* <DEDUP_REMOVED lines=14> */
.L_x_1165:
        /* <DEDUP_REMOVED lines=18> */
.L_x_1168:
[----:B------:R-:W-:-:S04]  /*cbe0*/  SHF.R.U32.HI R5, RZ, 0x18, R5 ;  /* 0x00000018ff057819 */ /* 0x000fc80000011605 */
[----:B------:R-:W-:-:S07]  /*cbf0*/  LOP3.LUT R0, R0, 0x80, R5, 0xf8, !PT ;  /* 0x0000008000007812 */ /* 0x000fce00078ef805 */
.L_x_1167:
[----:B------:R-:W-:Y:S05]  /*cc00*/  BSYNC.RECONVERGENT B0 ;  /* 0x0000000000007941 */ /* 0x000fea0003800200 */
.L_x_1166:
[----:B------:R0:W-:Y:S01]  /*cc10*/  STG.E.U8 desc[UR36][R2.64], R0 ;  /* 0x0000000002007986 */ /* 0x0001e2000c101124 */
[----:B------:R-:W-:Y:S05]  /*cc20*/  BRA `(.L_x_1155) ;  /* 0x0000000800147947 */ /* 0x000fea0003800000 */
.L_x_1164:
        /* <DEDUP_REMOVED lines=18> */
.L_x_1171:
[----:B------:R-:W-:-:S04]  /*cd50*/  SHF.R.U32.HI R5, RZ, 0x18, R5 ;  /* 0x00000018ff057819 */ /* 0x000fc80000011605 */
[----:B------:R-:W-:-:S07]  /*cd60*/  LOP3.LUT R0, R0, 0x80, R5, 0xf8, !PT ;  /* 0x0000008000007812 */ /* 0x000fce00078ef805 */
.L_x_1170:
[----:B------:R-:W-:Y:S05]  /*cd70*/  BSYNC.RECONVERGENT B0 ;  /* 0x0000000000007941 */ /* 0x000fea0003800200 */
.L_x_1169:
[----:B------:R0:W-:Y:S01]  /*cd80*/  STG.E.U8 desc[UR36][R2.64], R0 ;  /* 0x0000000002007986 */ /* 0x0001e2000c101124 */
[----:B------:R-:W-:Y:S05]  /*cd90*/  BRA `(.L_x_1155) ;  /* 0x0000000400b87947 */ /* 0x000fea0003800000 */
.L_x_1163:
[----:B------:R-:W-:-:S09]  /*cda0*/  UISETP.NE.AND UP0, UPT, UR6, 0x1c, UPT ;  /* 0x0000001c0600788c */ /* 0x000fd2000bf05270 */
[----:B------:R-:W-:Y:S05]  /*cdb0*/  BRA.U !UP0, `(.L_x_1172) ;  /* 0x0000000108607547 */ /* 0x000fea000b800000 */
[----:B------:R-:W-:-:S09]  /*cdc0*/  UISETP.NE.AND UP0, UPT, UR6, 0x1d, UPT ;  /* 0x0000001d0600788c */ /* 0x000fd2000bf05270 */
[----:B------:R-:W-:Y:S05]  /*cdd0*/  BRA.U !UP0, `(.L_x_1173) ;  /* 0x0000000108487547 */ /* 0x000fea000b800000 */
[----:B------:R-:W-:-:S09]  /*cde0*/  UISETP.NE.AND UP0, UPT, UR6, 0x2c, UPT ;  /* 0x0000002c0600788c */ /* 0x000fd2000bf05270 */
[----:B------:R-:W-:Y:S05]  /*cdf0*/  BRA.U UP0, `(.L_x_1154) ;  /* 0x0000000100bc7547 */ /* 0x000fea000b800000 */
[----:B------:R-:W-:Y:S02]  /*ce00*/  HADD2.F32 R19, -RZ, R19.H0_H0 ;  /* 0x20000013ff137230 */ /* 0x000fe40000004100 */
        /* <DEDUP_REMOVED lines=15> */
.L_x_1173:
[----:B------:R-:W-:-:S06]  /*cf00*/  HADD2.F32 R4, -RZ, R19.H0_H0 ;  /* 0x20000013ff047230 */ /* 0x000fcc0000004100 */
[----:B------:R-:W0:Y:S02]  /*cf10*/  F2I.U64.TRUNC R4, R4 ;  /* 0x0000000400047311 */ /* 0x000e24000020d800 */
[----:B0-----:R0:W-:Y:S01]  /*cf20*/  STG.E.64 desc[UR36][R2.64], R4 ;  /* 0x0000000402007986 */ /* 0x0011e2000c101b24 */
[----:B------:R-:W-:Y:S05]  /*cf30*/  BRA `(.L_x_1155) ;  /* 0x0000000400507947 */ /* 0x000fea0003800000 */
.L_x_1172:
[----:B------:R-:W-:-:S06]  /*cf40*/  HADD2.F32 R19, -RZ, R19.H0_H0 ;  /* 0x20000013ff137230 */ /* 0x000fcc0000004100 */
[----:B------:R-:W0:Y:S02]  /*cf50*/  F2I.FTZ.U32.TRUNC.NTZ R19, R19 ;  /* 0x0000001300137305 */ /* 0x000e24000021f000 */
[----:B0-----:R0:W-:Y:S01]  /*cf60*/  STG.E desc[UR36][R2.64], R19 ;  /* 0x0000001302007986 */ /* 0x0011e2000c101924 */
[----:B------:R-:W-:Y:S05]  /*cf70*/  BRA `(.L_x_1155) ;  /* 0x0000000400407947 */ /* 0x000fea0003800000 */
.L_x_1162:
        /* <DEDUP_REMOVED lines=11> */
.L_x_1175:
[----:B------:R-:W-:Y:S01]  /*d030*/  HADD2.F32 R19, -RZ, R19.H0_H0 ;  /* 0x20000013ff137230 */ /* 0x000fe20000004100 */
[----:B------:R-:W-:-:S04]  /*d040*/  CS2R R6, SRZ ;  /* 0x0000000000067805 */ /* 0x000fc8000001ff00 */
[----:B------:R-:W-:-:S06]  /*d050*/  FMUL.FTZ R4, R19, 1 ;  /* 0x3f80000013047820 */ /* 0x000fcc0000410000 */
[----:B------:R-:W0:Y:S02]  /*d060*/  F2F.F64.F32 R4, R4 ;  /* 0x0000000400047310 */ /* 0x000e240000201800 */
[----:B0-----:R0:W-:Y:S01]  /*d070*/  STG.E.128 desc[UR36][R2.64], R4 ;  /* 0x0000000402007986 */ /* 0x0011e2000c101d24 */
[----:B------:R-:W-:Y:S05]  /*d080*/  BRA `(.L_x_1155) ;  /* 0x0000000000fc7947 */ /* 0x000fea0003800000 */
.L_x_1174:
[----:B------:R-:W-:-:S09]  /*d090*/  UISETP.NE.AND UP0, UPT, UR6, 0xf, UPT ;  /* 0x0000000f0600788c */ /* 0x000fd2000bf05270 */
[----:B------:R-:W-:Y:S05]  /*d0a0*/  BRA.U !UP0, `(.L_x_1176) ;  /* 0x0000000108e87547 */ /* 0x000fea000b800000 */
[----:B------:R-:W-:-:S09]  /*d0b0*/  UISETP.NE.AND UP0, UPT, UR6, 0x17, UPT ;  /* 0x000000170600788c */ /* 0x000fd2000bf05270 */
[----:B------:R-:W-:Y:S05]  /*d0c0*/  BRA.U !UP0, `(.L_x_1177) ;  /* 0x0000000108907547 */ /* 0x000fea000b800000 */
[----:B------:R-:W-:-:S09]  /*d0d0*/  UISETP.NE.AND UP0, UPT, UR6, 0x18, UPT ;  /* 0x000000180600788c */ /* 0x000fd2000bf05270 */
[----:B------:R-:W-:Y:S05]  /*d0e0*/  BRA.U !UP0, `(.L_x_1178) ;  /* 0x0000000108447547 */ /* 0x000fea000b800000 */
.L_x_1154:
        /* <DEDUP_REMOVED lines=8> */
[----:B0-----:R-:W-:Y:S01]  /*d170*/  IMAD.U32 R4, RZ, RZ, UR4 ;  /* 0x00000004ff047e24 */ /* 0x001fe2000f8e00ff */
[----:B------:R-:W-:Y:S01]  /*d180*/  MOV R5, UR5 ;  /* 0x0000000500057c02 */ /* 0x000fe20008000f00 */
[----:B---3--:R-:W-:-:S02]  /*d190*/  IMAD.U32 R6, RZ, RZ, UR6 ;  /* 0x00000006ff067e24 */ /* 0x008fc4000f8e00ff */
[----:B------:R-:W-:Y:S02]  /*d1a0*/  IMAD.U32 R7, RZ, RZ, UR7 ;  /* 0x00000007ff077e24 */ /* 0x000fe4000f8e00ff */
[----:B----4-:R-:W-:Y:S02]  /*d1b0*/  IMAD.U32 R10, RZ, RZ, UR8 ;  /* 0x00000008ff0a7e24 */ /* 0x010fe4000f8e00ff */
[----:B-1----:R-:W-:-:S07]  /*d1c0*/  IMAD.U32 R11, RZ, RZ, UR9 ;  /* 0x00000009ff0b7e24 */ /* 0x002fce000f8e00ff */
[----:B------:R-:W-:-:S07]  /*d1d0*/  LEPC R20, `(.L_x_1179) ;  /* 0x000000001014794e */ /* 0x000fce0000000000 */
[----:B--2---:R-:W-:Y:S05]  /*d1e0*/  CALL.ABS.NOINC R2 ;  /* 0x0000000002007343 */ /* 0x004fea0003c00000 */
.L_x_1179:
[----:B------:R-:W-:Y:S05]  /*d1f0*/  BRA `(.L_x_1155) ;  /* 0x0000000000a07947 */ /* 0x000fea0003800000 */
.L_x_1178:
        /* <DEDUP_REMOVED lines=13> */
.L_x_1181:
[----:B------:R-:W-:Y:S05]  /*d2d0*/  BSYNC.RECONVERGENT B0 ;  /* 0x0000000000007941 */ /* 0x000fea0003800200 */
.L_x_1180:
[----:B------:R-:W-:-:S05]  /*d2e0*/  LOP3.LUT R5, R0, 0x80, R5, 0xf8, !PT ;  /* 0x0000008000057812 */ /* 0x000fca00078ef805 */
[----:B------:R3:W-:Y:S01]  /*d2f0*/  STG.E.U8 desc[UR36][R2.64], R5 ;  /* 0x0000000502007986 */ /* 0x0007e2000c101124 */
[----:B------:R-:W-:Y:S05]  /*d300*/  BRA `(.L_x_1155) ;  /* 0x00000000005c7947 */ /* 0x000fea0003800000 */
.L_x_1177:
        /* <DEDUP_REMOVED lines=12> */
.L_x_1183:
[----:B------:R-:W-:Y:S01]  /*d3d0*/  IMAD.MOV.U32 R0, RZ, RZ, 0x7f ;  /* 0x0000007fff007424 */ /* 0x000fe200078e00ff */
[----:B------:R-:W-:-:S04]  /*d3e0*/  ISETP.GT.U32.AND P0, PT, R4, 0x7f800000, PT ;  /* 0x7f8000000400780c */ /* 0x000fc80003f04070 */
[----:B------:R-:W-:-:S09]  /*d3f0*/  SEL R0, R0, 0x7c, P0 ;  /* 0x0000007c00007807 */ /* 0x000fd20000000000 */
.L_x_1184:
[----:B------:R-:W-:Y:S05]  /*d400*/  BSYNC.RECONVERGENT B0 ;  /* 0x0000000000007941 */ /* 0x000fea0003800200 */
.L_x_1182:
[----:B------:R-:W-:-:S04]  /*d410*/  SHF.R.U32.HI R5, RZ, 0x18, R5 ;  /* 0x00000018ff057819 */ /* 0x000fc80000011605 */
[----:B------:R-:W-:-:S05]  /*d420*/  LOP3.LUT R5, R0, 0x80, R5, 0xf8, !PT ;  /* 0x0000008000057812 */ /* 0x000fca00078ef805 */
[----:B------:R2:W-:Y:S01]  /*d430*/  STG.E.U8 desc[UR36][R2.64], R5 ;  /* 0x0000000502007986 */ /* 0x0005e2000c101124 */
[----:B------:R-:W-:Y:S05]  /*d440*/  BRA `(.L_x_1155) ;  /* 0x00000000000c7947 */ /* 0x000fea0003800000 */
.L_x_1176:
[----:B------:R-:W-:-:S05]  /*d450*/  HADD2.F32 R0, -RZ, R19.H0_H0 ;  /* 0x20000013ff007230 */ /* 0x000fca0000004100 */
[----:B------:R-:W-:-:S05]  /*d460*/  F2FP.BF16.F32.PACK_AB R0, RZ, R0 ;  /* 0x00000000ff00723e */ /* 0x000fca00000010ff */
[----:B------:R4:W-:Y:S02]  /*d470*/  STG.E.U16 desc[UR36][R2.64], R0 ;  /* 0x0000000002007986 */ /* 0x0009e4000c101524 */
.L_x_1155:
[----:B------:R-:W-:-:S07]  /*d480*/  IADD3 R17, PT, PT, R17, 0x80, RZ ;  /* 0x0000008011117810 */ /* 0x000fce0007ffe0ff */
.L_x_1082:
[----:B------:R-:W-:Y:S05]  /*d490*/  BSYNC.RECONVERGENT B6 ;  /* 0x0000000000067941 */ /* 0x000fea0003800200 */
.L_x_1081:
[----:B------:R-:W5:Y:S02]  /*d4a0*/  LDCU UR4, c[0x0][0x380] ;  /* 0x00007000ff0477ac */ /* 0x000f640008000800 */
[----:B-----5:R-:W-:-:S13]  /*d4b0*/  ISETP.GE.AND P0, PT, R17, UR4, PT ;  /* 0x0000000411007c0c */ /* 0x020fda000bf06270 */
[----:B------:R-:W-:Y:S05]  /*d4c0*/  @P0 EXIT ;  /* 0x000000000000094d */ /* 0x000fea0003800000 */
[----:B------:R-:W5:Y:S01]  /*d4d0*/  LDCU UR4, c[0x0][0x388] ;  /* 0x00007100ff0477ac */ /* 0x000f620008000800 */
[----:B------:R-:W-:Y:S02]  /*d4e0*/  IMAD.MOV.U32 R18, RZ, RZ, RZ ;  /* 0x000000ffff127224 */ /* 0x000fe400078e00ff */
[----:B0--34-:R-:W-:Y:S02]  /*d4f0*/  IMAD.MOV.U32 R0, RZ, RZ, RZ ;  /* 0x000000ffff007224 */ /* 0x019fe400078e00ff */
        /* <DEDUP_REMOVED lines=8> */
[----:B-12---:R-:W-:Y:S01]  /*d580*/  IMAD.HI.U32 R2, R17, UR4, R16 ;  /* 0x0000000411027c27 */ /* 0x006fe2000f8e0010 */
[----:B------:R-:W1:Y:S04]  /*d590*/  LDCU UR4, c[0x0][0x4c0] ;  /* 0x00009800ff0477ac */ /* 0x000e680008000800 */
[----:B------:R-:W-:-:S04]  /*d5a0*/  SHF.R.U32.HI R3, RZ, UR5, R2 ;  /* 0x00000005ff037c19 */ /* 0x000fc80008011602 */
[----:B------:R-:W-:-:S05]  /*d5b0*/  IADD3 R0, PT, PT, -R3, RZ, RZ ;  /* 0x000000ff03007210 */ /* 0x000fca0007ffe1ff */
        /* <DEDUP_REMOVED lines=339> */
.L_x_1185:
[----:B------:R-:W0:Y:S01]  /*eaf0*/  LDCU.64 UR6, c[0x0][0x5e8] ;  /* 0x0000bd00ff0677ac */ /* 0x000e220008000a00 */
[----:B------:R-:W1:Y:S01]  /*eb00*/  LDCU.64 UR8, c[0x0][0x5f0] ;  /* 0x0000be00ff0877ac */ /* 0x000e620008000a00 */
[----:B------:R-:W-:-:S04]  /*eb10*/  UPRMT UR4, UR40, 0x7771, URZ ;  /* 0x0000777128047896 */ /* 0x000fc800080000ff */
[----:B------:R-:W-:Y:S01]  /*eb20*/  UISETP.GT.AND UP0, UPT, UR4, 0x9, UPT ;  /* 0x000000090400788c */ /* 0x000fe2000bf04270 */
[----:B0-----:R-:W-:Y:S02]  /*eb30*/  IADD3 R16, P0, PT, R16, UR6, RZ ;  /* 0x0000000610107c10 */ /* 0x001fe4000ff1e0ff */
[----:B-12---:R-:W-:-:S03]  /*eb40*/  IADD3 R2, P1, PT, R0, UR8, RZ ;  /* 0x0000000800027c10 */ /* 0x006fc6000ff3e0ff */
[----:B------:R-:W-:Y:S01]  /*eb50*/  IMAD.X R17, RZ, RZ, UR7, P0 ;  /* 0x00000007ff117e24 */ /* 0x000fe200080e06ff */
[----:B------:R-:W-:Y:S02]  /*eb60*/  IADD3.X R3, PT, PT, RZ, UR9, RZ, P1, !PT ;  /* 0x00000009ff037c10 */ /* 0x000fe40008ffe4ff */
        /* <DEDUP_REMOVED lines=14> */
.L_x_1189:
[----:B------:R-:W2:Y:S02]  /*ec50*/  LDG.E.U8 R2, desc[UR36][R2.64] ;  /* 0x0000002402027981 */ /* 0x000ea4000c1e1100 */
[----:B--2---:R-:W-:-:S04]  /*ec60*/  I2FP.F32.U32 R0, R2 ;  /* 0x0000000200007245 */ /* 0x004fc80000201000 */
[----:B------:R-:W-:-:S04]  /*ec70*/  F2FP.F16.F32.PACK_AB R0, RZ, R0 ;  /* 0x00000000ff00723e */ /* 0x000fc800000000ff */
[----:B------:R-:W-:Y:S01]  /*ec80*/  PRMT R19, R0, 0x7610, R19 ;  /* 0x0000761000137816 */ /* 0x000fe20000000013 */
[----:B------:R-:W-:Y:S06]  /*ec90*/  BRA `(.L_x_1191) ;  /* 0x0000000c00d47947 */ /* 0x000fec0003800000 */
.L_x_1188:
        /* <DEDUP_REMOVED lines=11> */
.L_x_1193:
[----:B------:R-:W2:Y:S02]  /*ed50*/  LDG.E R2, desc[UR36][R2.64] ;  /* 0x0000002402027981 */ /* 0x000ea4000c1e1900 */
[----:B--2---:R-:W-:-:S04]  /*ed60*/  I2FP.F32.S32 R0, R2 ;  /* 0x0000000200007245 */ /* 0x004fc80000201400 */
[----:B------:R-:W-:-:S04]  /*ed70*/  F2FP.F16.F32.PACK_AB R0, RZ, R0 ;  /* 0x00000000ff00723e */ /* 0x000fc800000000ff */
[----:B------:R-:W-:Y:S01]  /*ed80*/  PRMT R19, R0, 0x7610, R19 ;  /* 0x0000761000137816 */ /* 0x000fe20000000013 */
[----:B------:R-:W-:Y:S06]  /*ed90*/  BRA `(.L_x_1191) ;  /* 0x0000000c00947947 */ /* 0x000fec0003800000 */
.L_x_1192:
[----:B------:R-:W2:Y:S02]  /*eda0*/  LDG.E.U16 R2, desc[UR36][R2.64] ;  /* 0x0000002402027981 */ /* 0x000ea4000c1e1500 */
[----:B--2---:R-:W0:Y:S02]  /*edb0*/  I2F.S16 R0, R2 ;  /* 0x0000000200007306 */ /* 0x004e240000101400 */
[----:B0-----:R-:W-:-:S04]  /*edc0*/  F2FP.F16.F32.PACK_AB R0, RZ, R0 ;  /* 0x00000000ff00723e */ /* 0x001fc800000000ff */
[----:B------:R-:W-:Y:S01]  /*edd0*/  PRMT R19, R0, 0x7610, R19 ;  /* 0x0000761000137816 */ /* 0x000fe20000000013 */
[----:B------:R-:W-:Y:S06]  /*ede0*/  BRA `(.L_x_1191) ;  /* 0x0000000c00807947 */ /* 0x000fec0003800000 */
.L_x_1187:
        /* <DEDUP_REMOVED lines=9> */
.L_x_1195:
[----:B------:R0:W5:Y:S01]  /*ee80*/  LDG.E.U16 R19, desc[UR36][R2.64] ;  /* 0x0000002402137981 */ /* 0x000162000c1e1500 */
[----:B------:R-:W-:Y:S05]  /*ee90*/  BRA `(.L_x_1191) ;  /* 0x0000000c00547947 */ /* 0x000fea0003800000 */
.L_x_1194:
        /* <DEDUP_REMOVED lines=9> */
.L_x_1197:
[----:B------:R1:W5:Y:S01]  /*ef30*/  LDG.E.U16 R19, desc[UR36][R2.64] ;  /* 0x0000002402137981 */ /* 0x000362000c1e1500 */
[----:B------:R-:W-:Y:S05]  /*ef40*/  BRA `(.L_x_1191) ;  /* 0x0000000c00287947 */ /* 0x000fea0003800000 */
.L_x_1196:
        /* <DEDUP_REMOVED lines=13> */
.L_x_1186:
        /* <DEDUP_REMOVED lines=14> */
.L_x_1200:
        /* <DEDUP_REMOVED lines=13> */
.L_x_1199:
        /* <DEDUP_REMOVED lines=27> */
.L_x_1202:
        /* <DEDUP_REMOVED lines=14> */
.L_x_1201:
[----:B------:R-:W2:Y:S02]  /*f460*/  LDG.E.U16 R0, desc[UR36][R2.64] ;  /* 0x0000002402007981 */ /* 0x000ea4000c1e1500 */
[----:B--2---:R-:W-:-:S04]  /*f470*/  SHF.L.U32 R0, R0, 0x10, RZ ;  /* 0x0000001000007819 */ /* 0x004fc800000006ff */
[----:B------:R-:W-:-:S04]  /*f480*/  F2FP.F16.F32.PACK_AB R0, RZ, R0 ;  /* 0x00000000ff00723e */ /* 0x000fc800000000ff */
[----:B------:R-:W-:Y:S01]  /*f490*/  PRMT R19, R0, 0x7610, R19 ;  /* 0x0000761000137816 */ /* 0x000fe20000000013 */
[----:B------:R-:W-:Y:S06]  /*f4a0*/  BRA `(.L_x_1191) ;  /* 0x0000000400d07947 */ /* 0x000fec0003800000 */
.L_x_1198:
        /* <DEDUP_REMOVED lines=13> */
.L_x_1205:
        /* <DEDUP_REMOVED lines=21> */
.L_x_1209:
[----:B------:R-:W-:Y:S05]  /*f6d0*/  BSYNC.RECONVERGENT B1 ;  /* 0x0000000000017941 */ /* 0x000fea0003800200 */
.L_x_1208:
[----:B------:R-:W-:Y:S02]  /*f6e0*/  SHF.L.U32 R0, R0, 0x14, RZ ;  /* 0x0000001400007819 */ /* 0x000fe400000006ff */
[----:B------:R-:W-:-:S04]  /*f6f0*/  LEA R2, R2, 0x3b800000, 0x17 ;  /* 0x3b80000002027811 */ /* 0x000fc800078eb8ff */
[----:B------:R-:W-:-:S07]  /*f700*/  LOP3.LUT R0, R2, R0, R7, 0xfe, !PT ;  /* 0x0000000002007212 */ /* 0x000fce00078efe07 */
.L_x_1207:
[----:B------:R-:W-:Y:S05]  /*f710*/  BSYNC.RECONVERGENT B0 ;  /* 0x0000000000007941 */ /* 0x000fea0003800200 */
.L_x_1206:
[----:B------:R-:W-:-:S04]  /*f720*/  F2FP.F16.F32.PACK_AB R0, RZ, R0 ;  /* 0x00000000ff00723e */ /* 0x000fc800000000ff */
[----:B------:R-:W-:Y:S01]  /*f730*/  PRMT R19, R0, 0x7610, R19 ;  /* 0x0000761000137816 */ /* 0x000fe20000000013 */
[----:B------:R-:W-:Y:S06]  /*f740*/  BRA `(.L_x_1191) ;  /* 0x0000000400287947 */ /* 0x000fec0003800000 */
.L_x_1204:
        /* <DEDUP_REMOVED lines=21> */
.L_x_1213:
[----:B------:R-:W-:Y:S05]  /*f8a0*/  BSYNC.RECONVERGENT B1 ;  /* 0x0000000000017941 */ /* 0x000fea0003800200 */
.L_x_1212:
[----:B------:R-:W-:Y:S02]  /*f8b0*/  SHF.L.U32 R0, R0, 0x15, RZ ;  /* 0x0000001500007819 */ /* 0x000fe400000006ff */
[----:B------:R-:W-:-:S04]  /*f8c0*/  LEA R2, R2, 0x37800000, 0x17 ;  /* 0x3780000002027811 */ /* 0x000fc800078eb8ff */
[----:B------:R-:W-:-:S07]  /*f8d0*/  LOP3.LUT R0, R2, R0, R7, 0xfe, !PT ;  /* 0x0000000002007212 */ /* 0x000fce00078efe07 */
.L_x_1211:
[----:B------:R-:W-:Y:S05]  /*f8e0*/  BSYNC.RECONVERGENT B0 ;  /* 0x0000000000007941 */ /* 0x000fea0003800200 */
.L_x_1210:
[----:B------:R-:W-:-:S04]  /*f8f0*/  F2FP.F16.F32.PACK_AB R0, RZ, R0 ;  /* 0x00000000ff00723e */ /* 0x000fc800000000ff */
[----:B------:R-:W-:Y:S01]  /*f900*/  PRMT R19, R0, 0x7610, R19 ;  /* 0x0000761000137816 */ /* 0x000fe20000000013 */
[----:B------:R-:W-:Y:S06]  /*f910*/  BRA `(.L_x_1191) ;  /* 0x0000000000b47947 */ /* 0x000fec0003800000 */
.L_x_1203:
        /* <DEDUP_REMOVED lines=14> */
.L_x_1217:
[----:B------:R-:W-:Y:S05]  /*fa00*/  BSYNC.RECONVERGENT B0 ;  /* 0x0000000000007941 */ /* 0x000fea0003800200 */
.L_x_1216:
[----:B------:R-:W-:-:S04]  /*fa10*/  F2FP.F16.F32.PACK_AB R0, RZ, R0 ;  /* 0x00000000ff00723e */ /* 0x000fc800000000ff */
[----:B------:R-:W-:Y:S01]  /*fa20*/  PRMT R19, R0, 0x7610, R19 ;  /* 0x0000761000137816 */ /* 0x000fe20000000013 */
[----:B------:R-:W-:Y:S06]  /*fa30*/  BRA `(.L_x_1191) ;  /* 0x00000000006c7947 */ /* 0x000fec0003800000 */
.L_x_1190:
        /* <DEDUP_REMOVED lines=15> */
[----:B--2---:R-:W-:Y:S05]  /*fb30*/  CALL.ABS.NOINC R2 ;  /* 0x0000000002007343 */ /* 0x004fea0003c00000 */
.L_x_1218:
[----:B------:R-:W-:Y:S01]  /*fb40*/  PRMT R19, RZ, 0x7610, R19 ;  /* 0x00007610ff137816 */ /* 0x000fe20000000013 */
[----:B------:R-:W-:Y:S06]  /*fb50*/  BRA `(.L_x_1191) ;  /* 0x0000000000247947 */ /* 0x000fec0003800000 */
.L_x_1215:
[----:B------:R-:W2:Y:S02]  /*fb60*/  LDG.E.64 R2, desc[UR36][R2.64] ;  /* 0x0000002402027981 */ /* 0x000ea4000c1e1b00 */
[----:B--2---:R-:W0:Y:S02]  /*fb70*/  I2F.U64 R0, R2 ;  /* 0x0000000200007312 */ /* 0x004e240000301000 */
[----:B0-----:R-:W-:-:S04]  /*fb80*/  F2FP.F16.F32.PACK_AB R0, RZ, R0 ;  /* 0x00000000ff00723e */ /* 0x001fc800000000ff */
[----:B------:R-:W-:Y:S01]  /*fb90*/  PRMT R19, R0, 0x7610, R19 ;  /* 0x0000761000137816 */ /* 0x000fe20000000013 */
[----:B------:R-:W-:Y:S06]  /*fba0*/  BRA `(.L_x_1191) ;  /* 0x0000000000107947 */ /* 0x000fec0003800000 */
.L_x_1214:
[----:B------:R-:W2:Y:S02]  /*fbb0*/  LDG.E R2, desc[UR36][R2.64] ;  /* 0x0000002402027981 */ /* 0x000ea4000c1e1900 */
[----:B--2---:R-:W-:-:S04]  /*fbc0*/  I2FP.F32.U32 R0, R2 ;  /* 0x0000000200007245 */ /* 0x004fc80000201000 */
[----:B------:R-:W-:-:S04]  /*fbd0*/  F2FP.F16.F32.PACK_AB R0, RZ, R0 ;  /* 0x00000000ff00723e */ /* 0x000fc800000000ff */
[----:B------:R-:W-:-:S07]  /*fbe0*/  PRMT R19, R0, 0x7610, R19 ;  /* 0x0000761000137816 */ /* 0x000fce0000000013 */
.L_x_1191:
        /* <DEDUP_REMOVED lines=18> */
.L_x_1222:
[----:B------:R-:W2:Y:S02]  /*fd10*/  LDG.E.U8 R2, desc[UR36][R2.64] ;  /* 0x0000002402027981 */ /* 0x000ea4000c1e1100 */
[----:B--2---:R-:W-:-:S04]  /*fd20*/  I2FP.F32.U32 R0, R2 ;  /* 0x0000000200007245 */ /* 0x004fc80000201000 */
[----:B------:R-:W-:Y:S01]  /*fd30*/  F2FP.F16.F32.PACK_AB R0, RZ, R0 ;  /* 0x00000000ff00723e */ /* 0x000fe200000000ff */
[----:B------:R-:W-:Y:S06]  /*fd40*/  BRA `(.L_x_1224) ;  /* 0x0000000c009c7947 */ /* 0x000fec0003800000 */
.L_x_1221:
        /* <DEDUP_REMOVED lines=10> */
.L_x_1226:
[----:B------:R-:W2:Y:S02]  /*fdf0*/  LDG.E R2, desc[UR36][R2.64] ;  /* 0x0000002402027981 */ /* 0x000ea4000c1e1900 */
[----:B--2---:R-:W-:-:S04]  /*fe00*/  I2FP.F32.S32 R0, R2 ;  /* 0x0000000200007245 */ /* 0x004fc80000201400 */
[----:B------:R-:W-:Y:S01]  /*fe10*/  F2FP.F16.F32.PACK_AB R0, RZ, R0 ;  /* 0x00000000ff00723e */ /* 0x000fe200000000ff */
[----:B------:R-:W-:Y:S06]  /*fe20*/  BRA `(.L_x_1224) ;  /* 0x0000000c00647947 */ /* 0x000fec0003800000 */
.L_x_1225:
[----:B------:R-:W2:Y:S02]  /*fe30*/  LDG.E.U16 R2, desc[UR36][R2.64] ;  /* 0x0000002402027981 */ /* 0x000ea4000c1e1500 */
[----:B--2---:R-:W0:Y:S02]  /*fe40*/  I2F.S16 R0, R2 ;  /* 0x0000000200007306 */ /* 0x004e240000101400 */
[----:B0-----:R-:W-:Y:S01]  /*fe50*/  F2FP.F16.F32.PACK_AB R0, RZ, R0 ;  /* 0x00000000ff00723e */ /* 0x001fe200000000ff */
[----:B------:R-:W-:Y:S06]  /*fe60*/  BRA `(.L_x_1224) ;  /* 0x0000000c00547947 */ /* 0x000fec0003800000 */
.L_x_1220:
        /* <DEDUP_REMOVED lines=9> */
.L_x_1228:
[----:B------:R1:W5:Y:S01]  /*ff00*/  LDG.E.U16 R0, desc[UR36][R2.64] ;  /* 0x0000002402007981 */ /* 0x000362000c1e1500 */
[----:B------:R-:W-:Y:S05]  /*ff10*/  BRA `(.L_x_1224) ;  /* 0x0000000c00287947 */ /* 0x000fea0003800000 */
.L_x_1227:
        /* <DEDUP_REMOVED lines=9> */
.L_x_1230:
[----:B------:R0:W5:Y:S01]  /*ffb0*/  LDG.E.U16 R0, desc[UR36][R2.64] ;  /* 0x0000002402007981 */ /* 0x000162000c1e1500 */
[----:B------:R-:W-:Y:S05]  /*ffc0*/  BRA `(.L_x_1224) ;  /* 0x0000000800fc7947 */ /* 0x000fea0003800000 */
.L_x_1229:
        /* <DEDUP_REMOVED lines=12> */
.L_x_1219:
        /* <DEDUP_REMOVED lines=13> */
.L_x_1233:
        /* <DEDUP_REMOVED lines=12> */
.L_x_1232:
        /* <DEDUP_REMOVED lines=27> */
.L_x_1235:
        /* <DEDUP_REMOVED lines=13> */
.L_x_1234:
[----:B------:R-:W2:Y:S02]  /*104a0*/  LDG.E.U16 R0, desc[UR36][R2.64] ;  /* 0x0000002402007981 */ /* 0x000ea4000c1e1500 */
[----:B--2---:R-:W-:-:S05]  /*104b0*/  IMAD.U32 R0, R0, 0x10000, RZ ;  /* 0x0001000000007824 */ /* 0x004fca00078e00ff */
[----:B------:R-:W-:Y:S01]  /*104c0*/  F2FP.F16.F32.PACK_AB R0, RZ, R0 ;  /* 0x00000000ff00723e */ /* 0x000fe200000000ff */
[----:B------:R-:W-:Y:S06]  /*104d0*/  BRA `(.L_x_1224) ;  /* 0x0000000400b87947 */ /* 0x000fec0003800000 */
.L_x_1231:
        /* <DEDUP_REMOVED lines=12> */
.L_x_1238:
        /* <DEDUP_REMOVED lines=21> */
.L_x_1242:
[----:B------:R-:W-:Y:S05]  /*106f0*/  BSYNC.RECONVERGENT B1 ;  /* 0x0000000000017941 */ /* 0x000fea0003800200 */
.L_x_1241:
[----:B------:R-:W-:Y:S01]  /*10700*/  IMAD.SHL.U32 R0, R0, 0x100000, RZ ;  /* 0x0010000000007824 */ /* 0x000fe200078e00ff */
[----:B------:R-:W-:-:S04]  /*10710*/  LEA R2, R2, 0x3b800000, 0x17 ;  /* 0x3b80000002027811 */ /* 0x000fc800078eb8ff */
[----:B------:R-:W-:-:S07]  /*10720*/  LOP3.LUT R0, R2, R0, R7, 0xfe, !PT ;  /* 0x0000000002007212 */ /* 0x000fce00078efe07 */
.L_x_1240:
[----:B------:R-:W-:Y:S05]  /*10730*/  BSYNC.RECONVERGENT B0 ;  /* 0x0000000000007941 */ /* 0x000fea0003800200 */
.L_x_1239:
[----:B------:R-:W-:Y:S01]  /*10740*/  F2FP.F16.F32.PACK_AB R0, RZ, R0 ;  /* 0x00000000ff00723e */ /* 0x000fe200000000ff */
[----:B------:R-:W-:Y:S06]  /*10750*/  BRA `(.L_x_1224) ;  /* 0x0000000400187947 */ /* 0x000fec0003800000 */
.L_x_1237:
        /* <DEDUP_REMOVED lines=21> */
.L_x_1246:
[----:B------:R-:W-:Y:S05]  /*108b0*/  BSYNC.RECONVERGENT B1 ;  /* 0x0000000000017941 */ /* 0x000fea0003800200 */
.L_x_1245:
[----:B------:R-:W-:Y:S01]  /*108c0*/  IMAD.SHL.U32 R0, R0, 0x200000, RZ ;  /* 0x0020000000007824 */ /* 0x000fe200078e00ff */
[----:B------:R-:W-:-:S04]  /*108d0*/  LEA R2, R2, 0x37800000, 0x17 ;  /* 0x3780000002027811 */ /* 0x000fc800078eb8ff */
[----:B------:R-:W-:-:S07]  /*108e0*/  LOP3.LUT R0, R2, R0, R7, 0xfe, !PT ;  /* 0x0000000002007212 */ /* 0x000fce00078efe07 */
.L_x_1244:
[----:B------:R-:W-:Y:S05]  /*108f0*/  BSYNC.RECONVERGENT B0 ;  /* 0x0000000000007941 */ /* 0x000fea0003800200 */
.L_x_1243:
[----:B------:R-:W-:Y:S01]  /*10900*/  F2FP.F16.F32.PACK_AB R0, RZ, R0 ;  /* 0x00000000ff00723e */ /* 0x000fe200000000ff */
[----:B------:R-:W-:Y:S06]  /*10910*/  BRA `(.L_x_1224) ;  /* 0x0000000000a87947 */ /* 0x000fec0003800000 */
.L_x_1236:
        /* <DEDUP_REMOVED lines=14> */
.L_x_1250:
[----:B------:R-:W-:Y:S05]  /*10a00*/  BSYNC.RECONVERGENT B0 ;  /* 0x0000000000007941 */ /* 0x000fea0003800200 */
.L_x_1249:
[----:B------:R-:W-:Y:S01]  /*10a10*/  F2FP.F16.F32.PACK_AB R0, RZ, R0 ;  /* 0x00000000ff00723e */ /* 0x000fe200000000ff */
[----:B------:R-:W-:Y:S06]  /*10a20*/  BRA `(.L_x_1224) ;  /* 0x0000000000647947 */ /* 0x000fec0003800000 */
.L_x_1223:
        /* <DEDUP_REMOVED lines=15> */
[----:B--2--5:R-:W-:Y:S05]  /*10b20*/  CALL.ABS.NOINC R2 ;  /* 0x0000000002007343 */ /* 0x024fea0003c00000 */
.L_x_1251:
[----:B------:R-:W-:Y:S01]  /*10b30*/  PRMT R0, RZ, 0x7610, R0 ;  /* 0x00007610ff007816 */ /* 0x000fe20000000000 */
[----:B------:R-:W-:Y:S06]  /*10b40*/  BRA `(.L_x_1224) ;  /* 0x00000000001c7947 */ /* 0x000fec0003800000 */
.L_x_1248:
[----:B------:R-:W2:Y:S02]  /*10b50*/  LDG.E.64 R2, desc[UR36][R2.64] ;  /* 0x0000002402027981 */ /* 0x000ea4000c1e1b00 */
[----:B--2---:R-:W0:Y:S02]  /*10b60*/  I2F.U64 R0, R2 ;  /* 0x0000000200007312 */ /* 0x004e240000301000 */
[----:B0-----:R-:W-:Y:S01]  /*10b70*/  F2FP.F16.F32.PACK_AB R0, RZ, R0 ;  /* 0x00000000ff00723e */ /* 0x001fe200000000ff */
[----:B------:R-:W-:Y:S06]  /*10b80*/  BRA `(.L_x_1224) ;  /* 0x00000000000c7947 */ /* 0x000fec0003800000 */
.L_x_1247:
[----:B------:R-:W2:Y:S02]  /*10b90*/  LDG.E R2, desc[UR36][R2.64] ;  /* 0x0000002402027981 */ /* 0x000ea4000c1e1900 */
[----:B--2---:R-:W-:-:S04]  /*10ba0*/  I2FP.F32.U32 R0, R2 ;  /* 0x0000000200007245 */ /* 0x004fc80000201000 */
[----:B------:R-:W-:-:S07]  /*10bb0*/  F2FP.F16.F32.PACK_AB R0, RZ, R0 ;  /* 0x00000000ff00723e */ /* 0x000fce00000000ff */
.L_x_1224:
[----:B------:R-:W-:Y:S01]  /*10bc0*/  ULOP3.LUT UR4, UR40, 0xff, URZ, 0xc0, !UPT ;  /* 0x000000ff28047892 */ /* 0x000fe2000f8ec0ff */
[----:B-----5:R-:W-:Y:S02]  /*10bd0*/  HADD2.F32 R19, -RZ, R19.H0_H0 ;  /* 0x20000013ff137230 */ /* 0x020fe40000004100 */
[----:B------:R-:W-:Y:S01]  /*10be0*/  HADD2.F32 R0, -RZ, R0.H0_H0 ;  /* 0x20000000ff007230 */ /* 0x000fe20000004100 */
[----:B------:R-:W-:Y:S02]  /*10bf0*/  UISETP.GT.AND UP0, UPT, UR4, 0x9, UPT ;  /* 0x000000090400788c */ /* 0x000fe4000bf04270 */
[----:B------:R-:W-:Y:S02]  /*10c00*/  FMUL.FTZ R19, R19, 0.16666667163372039795 ;  /* 0x3e2aaaab13137820 */ /* 0x000fe40000410000 */
[----:B------:R-:W-:-:S04]  /*10c10*/  FSETP.GEU.FTZ.AND P0, PT, |R0|, 3, PT ;  /* 0x404000000000780b */ /* 0x000fc80003f1e200 */
[----:B------:R-:W-:-:S04]  /*10c20*/  FSEL R19, R19, RZ, !P0 ;  /* 0x000000ff13137208 */ /* 0x000fc80004000000 */
[----:B------:R-:W-:Y:S01]  /*10c30*/  F2FP.F16.F32.PACK_AB R19, RZ, R19 ;  /* 0x00000013ff13723e */ /* 0x000fe200000000ff */
[----:B------:R-:W-:Y:S06]  /*10c40*/  BRA.U UP0, `(.L_x_1252) ;  /* 0x0000000500047547 */ /* 0x000fec000b800000 */
        /* <DEDUP_REMOVED lines=9> */
[----:B01----:R-:W0:Y:S02]  /*10ce0*/  F2I.FTZ.TRUNC.NTZ R3, R0 ;  /* 0x0000000000037305 */ /* 0x003e24000021f100 */
[----:B0-----:R-:W-:Y:S01]  /*10cf0*/  STG.E.U8 desc[UR36][R16.64], R3 ;  /* 0x0000000310007986 */ /* 0x001fe2000c101124 */
[----:B------:R-:W-:Y:S05]  /*10d00*/  EXIT ;  /* 0x000000000000794d */ /* 0x000fea0003800000 */
.L_x_1255:
[----:B01----:R-:W-:-:S06]  /*10d10*/  HADD2.F32 R3, -RZ, R19.H0_H0 ;  /* 0x20000013ff037230 */ /* 0x003fcc0000004100 */
[----:B------:R-:W0:Y:S02]  /*10d20*/  F2I.S64.TRUNC R2, R3 ;  /* 0x0000000300027311 */ /* 0x000e24000020d900 */
[----:B0-----:R-:W-:Y:S01]  /*10d30*/  STG.E.U8 desc[UR36][R16.64], R2 ;  /* 0x0000000210007986 */ /* 0x001fe2000c101124 */
[----:B------:R-:W-:Y:S05]  /*10d40*/  EXIT ;  /* 0x000000000000794d */ /* 0x000fea0003800000 */
.L_x_1254:
[----:B------:R-:W-:-:S09]  /*10d50*/  UISETP.NE.AND UP0, UPT, UR4, 0x2, UPT ;  /* 0x000000020400788c */ /* 0x000fd2000bf05270 */
[----:B------:R-:W-:Y:S05]  /*10d60*/  BRA.U !UP0, `(.L_x_1257) ;  /* 0x0000000108307547 */ /* 0x000fea000b800000 */
[----:B------:R-:W-:-:S09]  /*10d70*/  UISETP.NE.AND UP0, UPT, UR4, 0x3, UPT ;  /* 0x000000030400788c */ /* 0x000fd2000bf05270 */
[----:B------:R-:W-:Y:S05]  /*10d80*/  BRA.U !UP0, `(.L_x_1258) ;  /* 0x0000000108187547 */ /* 0x000fea000b800000 */
[----:B------:R-:W-:-:S09]  /*10d90*/  UISETP.NE.AND UP0, UPT, UR4, 0x4, UPT ;  /* 0x000000040400788c */ /* 0x000fd2000bf05270 */
[----:B------:R-:W-:Y:S05]  /*10da0*/  BRA.U UP0, `(.L_x_1256) ;  /* 0x0000000900707547 */ /* 0x000fea000b800000 */
[----:B01----:R-:W-:-:S06]  /*10db0*/  HADD2.F32 R2, -RZ, R19.H0_H0 ;  /* 0x20000013ff027230 */ /* 0x003fcc0000004100 */
[----:B------:R-:W0:Y:S02]  /*10dc0*/  F2I.S64.TRUNC R2, R2 ;  /* 0x0000000200027311 */ /* 0x000e24000020d900 */
[----:B0-----:R-:W-:Y:S01]  /*10dd0*/  STG.E.64 desc[UR36][R16.64], R2 ;  /* 0x0000000210007986 */ /* 0x001fe2000c101b24 */
[----:B------:R-:W-:Y:S05]  /*10de0*/  EXIT ;  /* 0x000000000000794d */ /* 0x000fea0003800000 */
.L_x_1258:
[----:B------:R-:W-:-:S06]  /*10df0*/  HADD2.F32 R19, -RZ, R19.H0_H0 ;  /* 0x20000013ff137230 */ /* 0x000fcc0000004100 */
[----:B------:R-:W2:Y:S02]  /*10e00*/  F2I.FTZ.TRUNC.NTZ R19, R19 ;  /* 0x0000001300137305 */ /* 0x000ea4000021f100 */
[----:B--2---:R-:W-:Y:S01]  /*10e10*/  STG.E desc[UR36][R16.64], R19 ;  /* 0x0000001310007986 */ /* 0x004fe2000c101924 */
[----:B------:R-:W-:Y:S05]  /*10e20*/  EXIT ;  /* 0x000000000000794d */ /* 0x000fea0003800000 */
.L_x_1257:
[----:B------:R-:W-:-:S06]  /*10e30*/  HADD2.F32 R19, -RZ, R19.H0_H0 ;  /* 0x20000013ff137230 */ /* 0x000fcc0000004100 */
[----:B------:R-:W2:Y:S02]  /*10e40*/  F2I.FTZ.TRUNC.NTZ R19, R19 ;  /* 0x0000001300137305 */ /* 0x000ea4000021f100 */
[----:B--2---:R-:W-:Y:S01]  /*10e50*/  STG.E.U16 desc[UR36][R16.64], R19 ;  /* 0x0000001310007986 */ /* 0x004fe2000c101524 */
[----:B------:R-:W-:Y:S05]  /*10e60*/  EXIT ;  /* 0x000000000000794d */ /* 0x000fea0003800000 */
.L_x_1253:
[----:B------:R-:W-:-:S09]  /*10e70*/  UISETP.GT.AND UP0, UPT, UR4, 0x6, UPT ;  /* 0x000000060400788c */ /* 0x000fd2000bf04270 */
[----:B------:R-:W-:Y:S05]  /*10e80*/  BRA.U UP0, `(.L_x_1259) ;  /* 0x0000000100247547 */ /* 0x000fea000b800000 */
[----:B------:R-:W-:-:S09]  /*10e90*/  UISETP.NE.AND UP0, UPT, UR4, 0x5, UPT ;  /* 0x000000050400788c */ /* 0x000fd2000bf05270 */
[----:B------:R-:W-:Y:S05]  /*10ea0*/  BRA.U !UP0, `(.L_x_1260) ;  /* 0x0000000108147547 */ /* 0x000fea000b800000 */
[----:B------:R-:W-:-:S09]  /*10eb0*/  UISETP.NE.AND UP0, UPT, UR4, 0x6, UPT ;  /* 0x000000060400788c */ /* 0x000fd2000bf05270 */
[----:B------:R-:W-:Y:S05]  /*10ec0*/  BRA.U UP0, `(.L_x_1256) ;  /* 0x0000000900287547 */ /* 0x000fea000b800000 */
[----:B------:R-:W-:-:S05]  /*10ed0*/  HADD2.F32 R19, -RZ, R19.H0_H0 ;  /* 0x20000013ff137230 */ /* 0x000fca0000004100 */
[----:B------:R-:W-:Y:S01]  /*10ee0*/  STG.E desc[UR36][R16.64], R19 ;  /* 0x0000001310007986 */ /* 0x000fe2000c101924 */
[----:B------:R-:W-:Y:S05]  /*10ef0*/  EXIT ;  /* 0x000000000000794d */ /* 0x000fea0003800000 */
.L_x_1260:
[----:B------:R-:W-:Y:S01]  /*10f00*/  STG.E.U16 desc[UR36][R16.64], R19 ;  /* 0x0000001310007986 */ /* 0x000fe2000c101524 */
[----:B------:R-:W-:Y:S05]  /*10f10*/  EXIT ;  /* 0x000000000000794d */ /* 0x000fea0003800000 */
.L_x_1259:
[----:B------:R-:W-:-:S09]  /*10f20*/  UISETP.NE.AND UP0, UPT, UR4, 0x7, UPT ;  /* 0x000000070400788c */ /* 0x000fd2000bf05270 */
[----:B------:R-:W-:Y:S05]  /*10f30*/  BRA.U !UP0, `(.L_x_1261) ;  /* 0x0000000108347547 */ /* 0x000fea000b800000 */
[----:B------:R-:W-:-:S09]  /*10f40*/  UISETP.NE.AND UP0, UPT, UR4, 0x8, UPT ;  /* 0x000000080400788c */ /* 0x000fd2000bf05270 */
[----:B------:R-:W-:Y:S05]  /*10f50*/  BRA.U !UP0, `(.L_x_1262) ;  /* 0x0000000108187547 */ /* 0x000fea000b800000 */
[----:B------:R-:W-:-:S09]  /*10f60*/  UISETP.NE.AND UP0, UPT, UR4, 0x9, UPT ;  /* 0x000000090400788c */ /* 0x000fd2000bf05270 */
[----:B------:R-:W-:Y:S05]  /*10f70*/  BRA.U UP0, `(.L_x_1256) ;  /* 0x0000000500fc7547 */ /* 0x000fea000b800000 */
[----:B01----:R-:W-:Y:S02]  /*10f80*/  HADD2.F32 R2, -RZ, R19.H0_H0 ;  /* 0x20000013ff027230 */ /* 0x003fe40000004100 */
[----:B------:R-:W-:-:S05]  /*10f90*/  IMAD.MOV.U32 R3, RZ, RZ, RZ ;  /* 0x000000ffff037224 */ /* 0x000fca00078e00ff */
[----:B------:R-:W-:Y:S01]  /*10fa0*/  STG.E.64 desc[UR36][R16.64], R2 ;  /* 0x0000000210007986 */ /* 0x000fe2000c101b24 */
[----:B------:R-:W-:Y:S05]  /*10fb0*/  EXIT ;  /* 0x000000000000794d */ /* 0x000fea0003800000 */
.L_x_1262:
[----:B------:R-:W-:-:S05]  /*10fc0*/  HADD2.F32 R0, -RZ, R19.H0_H0 ;  /* 0x20000013ff007230 */ /* 0x000fca0000004100 */
[----:B------:R-:W-:-:S04]  /*10fd0*/  F2FP.F16.F32.PACK_AB R0, RZ, R0 ;  /* 0x00000000ff00723e */ /* 0x000fc800000000ff */
[----:B------:R-:W-:-:S05]  /*10fe0*/  PRMT R0, R0, 0x5410, RZ ;  /* 0x0000541000007816 */ /* 0x000fca00000000ff */
[----:B------:R-:W-:Y:S01]  /*10ff0*/  STG.E desc[UR36][R16.64], R0 ;  /* 0x0000000010007986 */ /* 0x000fe2000c101924 */
[----:B------:R-:W-:Y:S05]  /*11000*/  EXIT ;  /* 0x000000000000794d */ /* 0x000fea0003800000 */
.L_x_1261:
[----:B01----:R-:W-:-:S05]  /*11010*/  HADD2.F32 R2, -RZ, R19.H0_H0 ;  /* 0x20000013ff027230 */ /* 0x003fca0000004100 */
[----:B------:R-:W-:-:S06]  /*11020*/  FMUL.FTZ R2, R2, 1 ;  /* 0x3f80000002027820 */ /* 0x000fcc0000410000 */
[----:B------:R-:W0:Y:S02]  /*11030*/  F2F.F64.F32 R2, R2 ;  /* 0x0000000200027310 */ /* 0x000e240000201800 */
[----:B0-----:R-:W-:Y:S01]  /*11040*/  STG.E.64 desc[UR36][R16.64], R2 ;  /* 0x0000000210007986 */ /* 0x001fe2000c101b24 */
[----:B------:R-:W-:Y:S05]  /*11050*/  EXIT ;  /* 0x000000000000794d */ /* 0x000fea0003800000 */
.L_x_1252:
        /* <DEDUP_REMOVED lines=10> */
[----:B01----:R-:W-:-:S06]  /*11100*/  HADD2.F32 R3, -RZ, R19.H0_H0 ;  /* 0x20000013ff037230 */ /* 0x003fcc0000004100 */
[----:B------:R-:W0:Y:S02]  /*11110*/  F2I.FTZ.U32.TRUNC.NTZ R3, R3 ;  /* 0x0000000300037305 */ /* 0x000e24000021f000 */
[----:B0-----:R-:W-:Y:S01]  /*11120*/  STG.E.U16 desc[UR36][R16.64], R3 ;  /* 0x0000000310007986 */ /* 0x001fe2000c101524 */
[----:B------:R-:W-:Y:S05]  /*11130*/  EXIT ;  /* 0x000000000000794d */ /* 0x000fea0003800000 */
.L_x_1266:
[----:B01----:R-:W-:Y:S01]  /*11140*/  HADD2.F32 R3, -RZ, R19.H0_H0 ;  /* 0x20000013ff037230 */ /* 0x003fe20000004100 */
        /* <DEDUP_REMOVED lines=16> */
.L_x_1269:
[----:B------:R-:W-:-:S04]  /*11250*/  SHF.R.U32.HI R3, RZ, 0x18, R3 ;  /* 0x00000018ff037819 */ /* 0x000fc80000011603 */
[----:B------:R-:W-:-:S04]  /*11260*/  LOP3.LUT R0, R0, 0x80, R3, 0xf8, !PT ;  /* 0x0000008000007812 */ /* 0x000fc800078ef803 */
[----:B------:R-:W-:-:S07]  /*11270*/  PRMT R8, R0, 0x7610, R8 ;  /* 0x0000761000087816 */ /* 0x000fce0000000008 */
.L_x_1268:
[----:B------:R-:W-:Y:S05]  /*11280*/  BSYNC.RECONVERGENT B0 ;  /* 0x0000000000007941 */ /* 0x000fea0003800200 */
.L_x_1267:
[----:B------:R-:W-:Y:S01]  /*11290*/  STG.E.U8 desc[UR36][R16.64], R8 ;  /* 0x0000000810007986 */ /* 0x000fe2000c101124 */
[----:B------:R-:W-:Y:S05]  /*112a0*/  EXIT ;  /* 0x000000000000794d */ /* 0x000fea0003800000 */
.L_x_1265:
        /* <DEDUP_REMOVED lines=17> */
.L_x_1272:
[----:B------:R-:W-:-:S04]  /*113c0*/  SHF.R.U32.HI R3, RZ, 0x18, R3 ;  /* 0x00000018ff037819 */ /* 0x000fc80000011603 */
[----:B------:R-:W-:-:S04]  /*113d0*/  LOP3.LUT R0, R0, 0x80, R3, 0xf8, !PT ;  /* 0x0000008000007812 */ /* 0x000fc800078ef803 */
[----:B------:R-:W-:-:S07]  /*113e0*/  PRMT R8, R0, 0x7610, R8 ;  /* 0x0000761000087816 */ /* 0x000fce0000000008 */
.L_x_1271:
[----:B------:R-:W-:Y:S05]  /*113f0*/  BSYNC.RECONVERGENT B0 ;  /* 0x0000000000007941 */ /* 0x000fea0003800200 */
.L_x_1270:
[----:B------:R-:W-:Y:S01]  /*11400*/  STG.E.U8 desc[UR36][R16.64], R8 ;  /* 0x0000000810007986 */ /* 0x000fe2000c101124 */
[----:B------:R-:W-:Y:S05]  /*11410*/  EXIT ;  /* 0x000000000000794d */ /* 0x000fea0003800000 */
.L_x_1264:
[----:B------:R-:W-:-:S09]  /*11420*/  UISETP.NE.AND UP0, UPT, UR4, 0x1c, UPT ;  /* 0x0000001c0400788c */ /* 0x000fd2000bf05270 */
[----:B------:R-:W-:Y:S05]  /*11430*/  BRA.U !UP0, `(.L_x_1273) ;  /* 0x0000000108607547 */ /* 0x000fea000b800000 */
[----:B------:R-:W-:-:S09]  /*11440*/  UISETP.NE.AND UP0, UPT, UR4, 0x1d, UPT ;  /* 0x0000001d0400788c */ /* 0x000fd2000bf05270 */
[----:B------:R-:W-:Y:S05]  /*11450*/  BRA.U !UP0, `(.L_x_1274) ;  /* 0x0000000108487547 */ /* 0x000fea000b800000 */
[----:B------:R-:W-:-:S09]  /*11460*/  UISETP.NE.AND UP0, UPT, UR4, 0x2c, UPT ;  /* 0x0000002c0400788c */ /* 0x000fd2000bf05270 */
[----:B------:R-:W-:Y:S05]  /*11470*/  BRA.U UP0, `(.L_x_1256) ;  /* 0x0000000100bc7547 */ /* 0x000fea000b800000 */
[----:B------:R-:W-:Y:S02]  /*11480*/  HADD2.F32 R19, -RZ, R19.H0_H0 ;  /* 0x20000013ff137230 */ /* 0x000fe40000004100 */
[----:B01----:R-:W-:-:S03]  /*11490*/  IMAD.MOV.U32 R3, RZ, RZ, 0xff ;  /* 0x000000ffff037424 */ /* 0x003fc600078e00ff */
        /* <DEDUP_REMOVED lines=12> */
[----:B------:R-:W-:Y:S01]  /*11560*/  STG.E.U8 desc[UR36][R16.64], R3 ;  /* 0x0000000310007986 */ /* 0x000fe2000c101124 */
[----:B------:R-:W-:Y:S05]  /*11570*/  EXIT ;  /* 0x000000000000794d */ /* 0x000fea0003800000 */
.L_x_1274:
[----:B01----:R-:W-:-:S06]  /*11580*/  HADD2.F32 R2, -RZ, R19.H0_H0 ;  /* 0x20000013ff027230 */ /* 0x003fcc0000004100 */
[----:B------:R-:W0:Y:S02]  /*11590*/  F2I.U64.TRUNC R2, R2 ;  /* 0x0000000200027311 */ /* 0x000e24000020d800 */
[----:B0-----:R-:W-:Y:S01]  /*115a0*/  STG.E.64 desc[UR36][R16.64], R2 ;  /* 0x0000000210007986 */ /* 0x001fe2000c101b24 */
[----:B------:R-:W-:Y:S05]  /*115b0*/  EXIT ;  /* 0x000000000000794d */ /* 0x000fea0003800000 */
.L_x_1273:
[----:B------:R-:W-:-:S06]  /*115c0*/  HADD2.F32 R19, -RZ, R19.H0_H0 ;  /* 0x20000013ff137230 */ /* 0x000fcc0000004100 */
[----:B------:R-:W2:Y:S02]  /*115d0*/  F2I.FTZ.U32.TRUNC.NTZ R19, R19 ;  /* 0x0000001300137305 */ /* 0x000ea4000021f000 */
[----:B--2---:R-:W-:Y:S01]  /*115e0*/  STG.E desc[UR36][R16.64], R19 ;  /* 0x0000001310007986 */ /* 0x004fe2000c101924 */
[----:B------:R-:W-:Y:S05]  /*115f0*/  EXIT ;  /* 0x000000000000794d */ /* 0x000fea0003800000 */
.L_x_1263:
        /* <DEDUP_REMOVED lines=8> */
[----:B01----:R-:W-:-:S05]  /*11680*/  SEL R3, RZ, 0x1, !P0 ;  /* 0x00000001ff037807 */ /* 0x003fca0004000000 */
[----:B------:R-:W-:Y:S01]  /*11690*/  STG.E.U8 desc[UR36][R16.64], R3 ;  /* 0x0000000310007986 */ /* 0x000fe2000c101124 */
[----:B------:R-:W-:Y:S05]  /*116a0*/  EXIT ;  /* 0x000000000000794d */ /* 0x000fea0003800000 */
.L_x_1276:
[----:B------:R-:W-:Y:S01]  /*116b0*/  HADD2.F32 R19, -RZ, R19.H0_H0 ;  /* 0x20000013ff137230 */ /* 0x000fe20000004100 */
[----:B------:R-:W-:-:S04]  /*116c0*/  CS2R R6, SRZ ;  /* 0x0000000000067805 */ /* 0x000fc8000001ff00 */
[----:B------:R-:W-:-:S06]  /*116d0*/  FMUL.FTZ R4, R19, 1 ;  /* 0x3f80000013047820 */ /* 0x000fcc0000410000 */
[----:B------:R-:W2:Y:S02]  /*116e0*/  F2F.F64.F32 R4, R4 ;  /* 0x0000000400047310 */ /* 0x000ea40000201800 */
[----:B--2---:R-:W-:Y:S01]  /*116f0*/  STG.E.128 desc[UR36][R16.64], R4 ;  /* 0x0000000410007986 */ /* 0x004fe2000c101d24 */
[----:B------:R-:W-:Y:S05]  /*11700*/  EXIT ;  /* 0x000000000000794d */ /* 0x000fea0003800000 */
.L_x_1275:
[----:B------:R-:W-:-:S09]  /*11710*/  UISETP.NE.AND UP0, UPT, UR4, 0xf, UPT ;  /* 0x0000000f0400788c */ /* 0x000fd2000bf05270 */
[----:B------:R-:W-:Y:S05]  /*11720*/  BRA.U !UP0, `(.L_x_1277) ;  /* 0x0000000108e87547 */ /* 0x000fea000b800000 */
[----:B------:R-:W-:-:S09]  /*11730*/  UISETP.NE.AND UP0, UPT, UR4, 0x17, UPT ;  /* 0x000000170400788c */ /* 0x000fd2000bf05270 */
[----:B------:R-:W-:Y:S05]  /*11740*/  BRA.U !UP0, `(.L_x_1278) ;  /* 0x0000000108907547 */ /* 0x000fea000b800000 */
[----:B------:R-:W-:-:S09]  /*11750*/  UISETP.NE.AND UP0, UPT, UR4, 0x18, UPT ;  /* 0x000000180400788c */ /* 0x000fd2000bf05270 */
[----:B------:R-:W-:Y:S05]  /*11760*/  BRA.U !UP0, `(.L_x_1279) ;  /* 0x0000000108447547 */ /* 0x000fea000b800000 */
.L_x_1256:
[----:B------:R-:W-:Y:S01]  /*11770*/  MOV R0, 0x0 ;  /* 0x0000000000007802 */ /* 0x000fe20000000f00 */
[----:B------:R-:W2:Y:S01]  /*11780*/  LDCU.64 UR4, c[0x4][0x128] ;  /* 0x01002500ff0477ac */ /* 0x000ea20008000a00 */
[----:B------:R-:W-:Y:S02]  /*11790*/  HFMA2 R12, -RZ, RZ, 0, 5.9604644775390625e-08 ;  /* 0x00000001ff0c7431 */ /* 0x000fe400000001ff */
[----:B------:R-:W-:Y:S01]  /*117a0*/  IMAD.MOV.U32 R8, RZ, RZ, 0x65 ;  /* 0x00000065ff087424 */ /* 0x000fe200078e00ff */
[----:B01----:R0:W1:Y:S01]  /*117b0*/  LDC.64 R2, c[0x4][R0] ;  /* 0x0100000000027b82 */ /* 0x0030620000000a00 */
[----:B------:R-:W3:Y:S01]  /*117c0*/  LDCU.64 UR6, c[0x4][0x130] ;  /* 0x01002600ff0677ac */ /* 0x000ee20008000a00 */
[----:B------:R-:W-:Y:S01]  /*117d0*/  IMAD.MOV.U32 R13, RZ, RZ, RZ ;  /* 0x000000ffff0d7224 */ /* 0x000fe200078e00ff */
[----:B------:R-:W4:Y:S01]  /*117e0*/  LDCU.64 UR8, c[0x4][0x30] ;  /* 0x01000600ff0877ac */ /* 0x000f220008000a00 */
[----:B--2---:R-:W-:Y:S02]  /*117f0*/  IMAD.U32 R4, RZ, RZ, UR4 ;  /* 0x00000004ff047e24 */ /* 0x004fe4000f8e00ff */
[----:B------:R-:W-:Y:S01]  /*11800*/  IMAD.U32 R5, RZ, RZ, UR5 ;  /* 0x00000005ff057e24 */ /* 0x000fe2000f8e00ff */
[----:B---3--:R-:W-:Y:S01]  /*11810*/  MOV R6, UR6 ;  /* 0x0000000600067c02 */ /* 0x008fe20008000f00 */
[----:B------:R-:W-:-:S02]  /*11820*/  IMAD.U32 R7, RZ, RZ, UR7 ;  /* 0x00000007ff077e24 */ /* 0x000fc4000f8e00ff */
[----:B----4-:R-:W-:Y:S02]  /*11830*/  IMAD.U32 R10, RZ, RZ, UR8 ;  /* 0x00000008ff0a7e24 */ /* 0x010fe4000f8e00ff */
[----:B0-----:R-:W-:-:S07]  /*11840*/  IMAD.U32 R11, RZ, RZ, UR9 ;  /* 0x00000009ff0b7e24 */ /* 0x001fce000f8e00ff */
[----:B------:R-:W-:-:S07]  /*11850*/  LEPC R20, `(.L_x_1280) ;  /* 0x000000001014794e */ /* 0x000fce0000000000 */
[----:B-1----:R-:W-:Y:S05]  /*11860*/  CALL.ABS.NOINC R2 ;  /* 0x0000000002007343 */ /* 0x002fea0003c00000 */
.L_x_1280:
[----:B------:R-:W-:Y:S05]  /*11870*/  EXIT ;  /* 0x000000000000794d */ /* 0x000fea0003800000 */
.L_x_1279:
[----:B------:R-:W-:Y:S01]  /*11880*/  HADD2.F32 R19, -RZ, R19.H0_H0 ;  /* 0x20000013ff137230 */ /* 0x000fe20000004100 */
[----:B------:R-:W-:Y:S01]  /*11890*/  BSSY.RECONVERGENT B0, `(.L_x_1281) ;  /* 0x000000c000007945 */ /* 0x000fe20003800200 */
[----:B------:R-:W-:-:S03]  /*118a0*/  IMAD.MOV.U32 R0, RZ, RZ, 0x7f ;  /* 0x0000007fff007424 */ /* 0x000fc600078e00ff */
[----:B01----:R-:W-:Y:S02]  /*118b0*/  LOP3.LUT R2, R19, 0x7fffffff, RZ, 0xc0, !PT ;  /* 0x7fffffff13027812 */ /* 0x003fe400078ec0ff */
        /* <DEDUP_REMOVED lines=9> */
.L_x_1282:
[----:B------:R-:W-:Y:S05]  /*11950*/  BSYNC.RECONVERGENT B0 ;  /* 0x0000000000007941 */ /* 0x000fea0003800200 */
.L_x_1281:
[----:B------:R-:W-:-:S05]  /*11960*/  LOP3.LUT R3, R0, 0x80, R3, 0xf8, !PT ;  /* 0x0000008000037812 */ /* 0x000fca00078ef803 */
[----:B------:R-:W-:Y:S01]  /*11970*/  STG.E.U8 desc[UR36][R16.64], R3 ;  /* 0x0000000310007986 */ /* 0x000fe2000c101124 */
[----:B------:R-:W-:Y:S05]  /*11980*/  EXIT ;  /* 0x000000000000794d */ /* 0x000fea0003800000 */
.L_x_1278:
[----:B01----:R-:W-:Y:S01]  /*11990*/  HADD2.F32 R3, -RZ, R19.H0_H0 ;  /* 0x20000013ff037230 */ /* 0x003fe20000004100 */
        /* <DEDUP_REMOVED lines=11> */
.L_x_1284:
[----:B------:R-:W-:Y:S01]  /*11a50*/  IMAD.MOV.U32 R0, RZ, RZ, 0x7f ;  /* 0x0000007fff007424 */ /* 0x000fe200078e00ff */
[----:B------:R-:W-:-:S04]  /*11a60*/  ISETP.GT.U32.AND P0, PT, R2, 0x7f800000, PT ;  /* 0x7f8000000200780c */ /* 0x000fc80003f04070 */
[----:B------:R-:W-:-:S09]  /*11a70*/  SEL R0, R0, 0x7c, P0 ;  /* 0x0000007c00007807 */ /* 0x000fd20000000000 */
.L_x_1285:
[----:B------:R-:W-:Y:S05]  /*11a80*/  BSYNC.RECONVERGENT B0 ;  /* 0x0000000000007941 */ /* 0x000fea0003800200 */
.L_x_1283:
[----:B------:R-:W-:-:S04]  /*11a90*/  SHF.R.U32.HI R3, RZ, 0x18, R3 ;  /* 0x00000018ff037819 */ /* 0x000fc80000011603 */
[----:B------:R-:W-:-:S05]  /*11aa0*/  LOP3.LUT R3, R0, 0x80, R3, 0xf8, !PT ;  /* 0x0000008000037812 */ /* 0x000fca00078ef803 */
[----:B------:R-:W-:Y:S01]  /*11ab0*/  STG.E.U8 desc[UR36][R16.64], R3 ;  /* 0x0000000310007986 */ /* 0x000fe2000c101124 */
[----:B------:R-:W-:Y:S05]  /*11ac0*/  EXIT ;  /* 0x000000000000794d */ /* 0x000fea0003800000 */
.L_x_1277:
[----:B------:R-:W-:-:S05]  /*11ad0*/  HADD2.F32 R0, -RZ, R19.H0_H0 ;  /* 0x20000013ff007230 */ /* 0x000fca0000004100 */
[----:B------:R-:W-:-:S05]  /*11ae0*/  F2FP.BF16.F32.PACK_AB R0, RZ, R0 ;  /* 0x00000000ff00723e */ /* 0x000fca00000010ff */
[----:B------:R-:W-:Y:S01]  /*11af0*/  STG.E.U16 desc[UR36][R16.64], R0 ;  /* 0x0000000010007986 */ /* 0x000fe2000c101524 */
[----:B------:R-:W-:Y:S05]  /*11b00*/  EXIT ;  /* 0x000000000000794d */ /* 0x000fea0003800000 */
.L_x_1286:
        /* <DEDUP_REMOVED lines=15> */
.L_x_5797:


//--------------------- .text._ZN2at6native27unrolled_elementwise_kernelIZZZNS0_68_GLOBAL__N__08176361_30_ActivationHardsigmoidKernel_cu_1520ed90_309927hardsigmoid_backward_kernelERNS_18TensorIteratorBaseEENKUlvE_clEvENKUlvE1_clEvEUlN3c104HalfES8_E_St5arrayIPcLm3EELi4E23TrivialOffsetCalculatorILi2EjESD_ILi1EjENS0_6memory12LoadWithCastILi2EEENSG_13StoreWithCastILi1EEEEEviT_T0_T2_T3_T4_T5_ --------------------------
	.section	.text._ZN2at6native27unrolled_elementwise_kernelIZZZNS0_68_GLOBAL__N__08176361_30_ActivationHardsigmoidKernel_cu_1520ed90_309927hardsigmoid_backward_kernelERNS_18TensorIteratorBaseEENKUlvE_clEvENKUlvE1_clEvEUlN3c104HalfES8_E_St5arrayIPcLm3EELi4E23TrivialOffsetCalculatorILi2EjESD_ILi1EjENS0_6memory12LoadWithCastILi2EEENSG_13StoreWithCastILi1EEEEEviT_T0_T2_T3_T4_T5_,"ax",@progbits
	.align	128
        .global         _ZN2at6native27unrolled_elementwise_kernelIZZZNS0_68_GLOBAL__N__08176361_30_ActivationHardsigmoidKernel_cu_1520ed90_309927hardsigmoid_backward_kernelERNS_18TensorIteratorBaseEENKUlvE_clEvENKUlvE1_clEvEUlN3c104HalfES8_E_St5arrayIPcLm3EELi4E23TrivialOffsetCalculatorILi2EjESD_ILi1EjENS0_6memory12LoadWithCastILi2EEENSG_13StoreWithCastILi1EEEEEviT_T0_T2_T3_T4_T5_
        .type           _ZN2at6native27unrolled_elementwise_kernelIZZZNS0_68_GLOBAL__N__08176361_30_ActivationHardsigmoidKernel_cu_1520ed90_309927hardsigmoid_backward_kernelERNS_18TensorIteratorBaseEENKUlvE_clEvENKUlvE1_clEvEUlN3c104HalfES8_E_St5arrayIPcLm3EELi4E23TrivialOffsetCalculatorILi2EjESD_ILi1EjENS0_6memory12LoadWithCastILi2EEENSG_13StoreWithCastILi1EEEEEviT_T0_T2_T3_T4_T5_,@function
        .size           _ZN2at6native27unrolled_elementwise_kernelIZZZNS0_68_GLOBAL__N__08176361_30_ActivationHardsigmoidKernel_cu_1520ed90_309927hardsigmoid_backward_kernelERNS_18TensorIteratorBaseEENKUlvE_clEvENKUlvE1_clEvEUlN3c104HalfES8_E_St5arrayIPcLm3EELi4E23TrivialOffsetCalculatorILi2EjESD_ILi1EjENS0_6memory12LoadWithCastILi2EEENSG_13StoreWithCastILi1EEEEEviT_T0_T2_T3_T4_T5_,(.L_x_5798 - _ZN2at6native27unrolled_elementwise_kernelIZZZNS0_68_GLOBAL__N__08176361_30_ActivationHardsigmoidKernel_cu_1520ed90_309927hardsigmoid_backward_kernelERNS_18TensorIteratorBaseEENKUlvE_clEvENKUlvE1_clEvEUlN3c104HalfES8_E_St5arrayIPcLm3EELi4E23TrivialOffsetCalculatorILi2EjESD_ILi1EjENS0_6memory12LoadWithCastILi2EEENSG_13StoreWithCastILi1EEEEEviT_T0_T2_T3_T4_T5_)
        .other          _ZN2at6native27unrolled_elementwise_kernelIZZZNS0_68_GLOBAL__N__08176361_30_ActivationHardsigmoidKernel_cu_1520ed90_309927hardsigmoid_backward_kernelERNS_18TensorIteratorBaseEENKUlvE_clEvENKUlvE1_clEvEUlN3c104HalfES8_E_St5arrayIPcLm3EELi4E23TrivialOffsetCalculatorILi2EjESD_ILi1EjENS0_6memory12LoadWithCastILi2EEENSG_13StoreWithCastILi1EEEEEviT_T0_T2_T3_T4_T5_,@"STO_CUDA_ENTRY STV_DEFAULT"
_ZN2at6native27unrolled_elementwise_kernelIZZZNS0_68_GLOBAL__N__08176361_30_ActivationHardsigmoidKernel_cu_1520ed90_309927hardsigmoid_backward_kernelERNS_18TensorIteratorBaseEENKUlvE_clEvENKUlvE1_clEvEUlN3c104HalfES8_E_St5arrayIPcLm3EELi4E23TrivialOffsetCalculatorILi2EjESD_ILi1EjENS0_6memory12LoadWithCastILi2EEENSG_13StoreWithCastILi1EEEEEviT_T0_T2_T3_T4_T5_:
.text._ZN2at6native27unrolled_elementwise_kernelIZZZNS0_68_GLOBAL__N__08176361_30_ActivationHardsigmoidKernel_cu_1520ed90_309927hardsigmoid_backward_kernelERNS_18TensorIteratorBaseEENKUlvE_clEvENKUlvE1_clEvEUlN3c104HalfES8_E_St5arrayIPcLm3EELi4E23TrivialOffsetCalculatorILi2EjESD_ILi1EjENS0_6memory12LoadWithCastILi2EEENSG_13StoreWithCastILi1EEEEEviT_T0_T2_T3_T4_T5_:
        /* <DEDUP_REMOVED lines=36> */
.L_x_1292:
[----:B------:R-:W2:Y:S02]  /*0240*/  LDG.E.U8 R2, desc[UR36][R2.64] ;  /* 0x0000002402027981 */ /* 0x000ea4000c1e1100 */
[----:B--2---:R-:W-:-:S04]  /*0250*/  I2FP.F32.U32 R0, R2 ;  /* 0x0000000200007245 */ /* 0x004fc80000201000 */
[----:B------:R-:W-:-:S04]  /*0260*/  F2FP.F16.F32.PACK_AB R0, RZ, R0 ;  /* 0x00000000ff00723e */ /* 0x000fc800000000ff */
[----:B------:R-:W-:Y:S01]  /*0270*/  PRMT R24, R0, 0x7610, R24 ;  /* 0x0000761000187816 */ /* 0x000fe20000000018 */
[----:B------:R-:W-:Y:S06]  /*0280*/  BRA `(.L_x_1294) ;  /* 0x0000000c00d47947 */ /* 0x000fec0003800000 */
.L_x_1291:
        /* <DEDUP_REMOVED lines=11> */
.L_x_1296:
[----:B------:R-:W2:Y:S02]  /*0340*/  LDG.E R2, desc[UR36][R2.64] ;  /* 0x0000002402027981 */ /* 0x000ea4000c1e1900 */
[----:B--2---:R-:W-:-:S04]  /*0350*/  I2FP.F32.S32 R0, R2 ;  /* 0x0000000200007245 */ /* 0x004fc80000201400 */
[----:B------:R-:W-:-:S04]  /*0360*/  F2FP.F16.F32.PACK_AB R0, RZ, R0 ;  /* 0x00000000ff00723e */ /* 0x000fc800000000ff */
[----:B------:R-:W-:Y:S01]  /*0370*/  PRMT R24, R0, 0x7610, R24 ;  /* 0x0000761000187816 */ /* 0x000fe20000000018 */
[----:B------:R-:W-:Y:S06]  /*0380*/  BRA `(.L_x_1294) ;  /* 0x0000000c00947947 */ /* 0x000fec0003800000 */
.L_x_1295:
[----:B------:R-:W2:Y:S02]  /*0390*/  LDG.E.U16 R2, desc[UR36][R2.64] ;  /* 0x0000002402027981 */ /* 0x000ea4000c1e1500 */
[----:B--2---:R-:W0:Y:S02]  /*03a0*/  I2F.S16 R0, R2 ;  /* 0x0000000200007306 */ /* 0x004e240000101400 */
[----:B0-----:R-:W-:-:S04]  /*03b0*/  F2FP.F16.F32.PACK_AB R0, RZ, R0 ;  /* 0x00000000ff00723e */ /* 0x001fc800000000ff */
[----:B------:R-:W-:Y:S01]  /*03c0*/  PRMT R24, R0, 0x7610, R24 ;  /* 0x0000761000187816 */ /* 0x000fe20000000018 */
[----:B------:R-:W-:Y:S06]  /*03d0*/  BRA `(.L_x_1294) ;  /* 0x0000000c00807947 */ /* 0x000fec0003800000 */
.L_x_1290:
        /* <DEDUP_REMOVED lines=9> */
.L_x_1298:
[----:B------:R1:W5:Y:S01]  /*0470*/  LDG.E.U16 R24, desc[UR36][R2.64] ;  /* 0x0000002402187981 */ /* 0x000362000c1e1500 */
[----:B------:R-:W-:Y:S05]  /*0480*/  BRA `(.L_x_1294) ;  /* 0x0000000c00547947 */ /* 0x000fea0003800000 */
.L_x_1297:
        /* <DEDUP_REMOVED lines=9> */
.L_x_1300:
[----:B------:R0:W5:Y:S01]  /*0520*/  LDG.E.U16 R24, desc[UR36][R2.64] ;  /* 0x0000002402187981 */ /* 0x000162000c1e1500 */
[----:B------:R-:W-:Y:S05]  /*0530*/  BRA `(.L_x_1294) ;  /* 0x0000000c00287947 */ /* 0x000fea0003800000 */
.L_x_1299:
        /* <DEDUP_REMOVED lines=13> */
.L_x_1289:
        /* <DEDUP_REMOVED lines=14> */
.L_x_1303:
        /* <DEDUP_REMOVED lines=13> */
.L_x_1302:
        /* <DEDUP_REMOVED lines=27> */
.L_x_1305:
        /* <DEDUP_REMOVED lines=14> */
.L_x_1304:
[----:B------:R-:W2:Y:S02]  /*0a50*/  LDG.E.U16 R0, desc[UR36][R2.64] ;  /* 0x0000002402007981 */ /* 0x000ea4000c1e1500 */
[----:B--2---:R-:W-:-:S05]  /*0a60*/  IMAD.U32 R0, R0, 0x10000, RZ ;  /* 0x0001000000007824 */ /* 0x004fca00078e00ff */
[----:B------:R-:W-:-:S04]  /*0a70*/  F2FP.F16.F32.PACK_AB R0, RZ, R0 ;  /* 0x00000000ff00723e */ /* 0x000fc800000000ff */
[----:B------:R-:W-:Y:S01]  /*0a80*/  PRMT R24, R0, 0x7610, R24 ;  /* 0x0000761000187816 */ /* 0x000fe20000000018 */
[----:B------:R-:W-:Y:S06]  /*0a90*/  BRA `(.L_x_1294) ;  /* 0x0000000400d07947 */ /* 0x000fec0003800000 */
.L_x_1301:
        /* <DEDUP_REMOVED lines=13> */
.L_x_1308:
        /* <DEDUP_REMOVED lines=21> */
.L_x_1312:
[----:B------:R-:W-:Y:S05]  /*0cc0*/  BSYNC.RECONVERGENT B1 ;  /* 0x0000000000017941 */ /* 0x000fea0003800200 */
.L_x_1311:
[----:B------:R-:W-:Y:S01]  /*0cd0*/  IMAD.SHL.U32 R0, R0, 0x100000, RZ ;  /* 0x0010000000007824 */ /* 0x000fe200078e00ff */
[----:B------:R-:W-:-:S04]  /*0ce0*/  LEA R2, R2, 0x3b800000, 0x17 ;  /* 0x3b80000002027811 */ /* 0x000fc800078eb8ff */
[----:B------:R-:W-:-:S07]  /*0cf0*/  LOP3.LUT R0, R2, R0, R7, 0xfe, !PT ;  /* 0x0000000002007212 */ /* 0x000fce00078efe07 */
.L_x_1310:
[----:B------:R-:W-:Y:S05]  /*0d00*/  BSYNC.RECONVERGENT B0 ;  /* 0x0000000000007941 */ /* 0x000fea0003800200 */
.L_x_1309:
[----:B------:R-:W-:-:S04]  /*0d10*/  F2FP.F16.F32.PACK_AB R0, RZ, R0 ;  /* 0x00000000ff00723e */ /* 0x000fc800000000ff */
[----:B------:R-:W-:Y:S01]  /*0d20*/  PRMT R24, R0, 0x7610, R24 ;  /* 0x0000761000187816 */ /* 0x000fe20000000018 */
[----:B------:R-:W-:Y:S06]  /*0d30*/  BRA `(.L_x_1294) ;  /* 0x0000000400287947 */ /* 0x000fec0003800000 */
.L_x_1307:
        /* <DEDUP_REMOVED lines=21> */
.L_x_1316:
[----:B------:R-:W-:Y:S05]  /*0e90*/  BSYNC.RECONVERGENT B1 ;  /* 0x0000000000017941 */ /* 0x000fea0003800200 */
.L_x_1315:
[----:B------:R-:W-:Y:S01]  /*0ea0*/  IMAD.SHL.U32 R0, R0, 0x200000, RZ ;  /* 0x0020000000007824 */ /* 0x000fe200078e00ff */
[----:B------:R-:W-:-:S04]  /*0eb0*/  LEA R2, R2, 0x37800000, 0x17 ;  /* 0x3780000002027811 */ /* 0x000fc800078eb8ff */
[----:B------:R-:W-:-:S07]  /*0ec0*/  LOP3.LUT R0, R2, R0, R7, 0xfe, !PT ;  /* 0x0000000002007212 */ /* 0x000fce00078efe07 */
.L_x_1314:
[----:B------:R-:W-:Y:S05]  /*0ed0*/  BSYNC.RECONVERGENT B0 ;  /* 0x0000000000007941 */ /* 0x000fea0003800200 */
.L_x_1313:
[----:B------:R-:W-:-:S04]  /*0ee0*/  F2FP.F16.F32.PACK_AB R0, RZ, R0 ;  /* 0x00000000ff00723e */ /* 0x000fc800000000ff */
[----:B------:R-:W-:Y:S01]  /*0ef0*/  PRMT R24, R0, 0x7610, R24 ;  /* 0x0000761000187816 */ /* 0x000fe20000000018 */
[----:B------:R-:W-:Y:S06]  /*0f00*/  BRA `(.L_x_1294) ;  /* 0x0000000000b47947 */ /* 0x000fec0003800000 */
.L_x_1306:
[----:B------:R-:W-:-:S09]  /*0f10*/  UISETP.NE.AND UP0, UPT, UR4, 0x1c, UPT ;  /* 0x0000001c0400788c */ /* 0x000fd2000bf05270 */
[----:B------:R-:W-:Y:S05]  /*0f20*/  BRA.U !UP0, `(.L_x_1317) ;  /* 0x00000001089c7547 */ /* 0x000fea000b800000 */
[----:B------:R-:W-:-:S09]  /*0f30*/  UISETP.NE.AND UP0, UPT, UR4, 0x1d, UPT ;  /* 0x0000001d0400788c */ /* 0x000fd2000bf05270 */
[----:B------:R-:W-:Y:S05]  /*0f40*/  BRA.U !UP0, `(.L_x_1318) ;  /* 0x0000000108807547 */ /* 0x000fea000b800000 */
[----:B------:R-:W-:-:S09]  /*0f50*/  UISETP.NE.AND UP0, UPT, UR4, 0x2c, UPT ;  /* 0x0000002c0400788c */ /* 0x000fd2000bf05270 */
[----:B------:R-:W-:Y:S05]  /*0f60*/  BRA.U !UP0, `(.L_x_1319) ;  /* 0x0000000108487547 */ /* 0x000fea000b800000 */
.L_x_1293:
        /* <DEDUP_REMOVED lines=16> */
.L_x_1320:
[----:B------:R-:W-:Y:S01]  /*1070*/  PRMT R24, RZ, 0x7610, R24 ;  /* 0x00007610ff187816 */ /* 0x000fe20000000018 */
[----:B------:R-:W-:Y:S06]  /*1080*/  BRA `(.L_x_1294) ;  /* 0x0000000000547947 */ /* 0x000fec0003800000 */
.L_x_1319:
        /* <DEDUP_REMOVED lines=8> */
.L_x_1322:
[----:B------:R-:W-:Y:S05]  /*1110*/  BSYNC.RECONVERGENT B0 ;  /* 0x0000000000007941 */ /* 0x000fea0003800200 */
.L_x_1321:
[----:B------:R-:W-:-:S04]  /*1120*/  F2FP.F16.F32.PACK_AB R0, RZ, R0 ;  /* 0x00000000ff00723e */ /* 0x000fc800000000ff */
[----:B------:R-:W-:Y:S01]  /*1130*/  PRMT R24, R0, 0x7610, R24 ;  /* 0x0000761000187816 */ /* 0x000fe20000000018 */
[----:B------:R-:W-:Y:S06]  /*1140*/  BRA `(.L_x_1294) ;  /* 0x0000000000247947 */ /* 0x000fec0003800000 */
.L_x_1318:
[----:B------:R-:W2:Y:S02]  /*1150*/  LDG.E.64 R2, desc[UR36][R2.64] ;  /* 0x0000002402027981 */ /* 0x000ea4000c1e1b00 */
[----:B--2---:R-:W0:Y:S02]  /*1160*/  I2F.U64 R0, R2 ;  /* 0x0000000200007312 */ /* 0x004e240000301000 */
[----:B0-----:R-:W-:-:S04]  /*1170*/  F2FP.F16.F32.PACK_AB R0, RZ, R0 ;  /* 0x00000000ff00723e */ /* 0x001fc800000000ff */
[----:B------:R-:W-:Y:S01]  /*1180*/  PRMT R24, R0, 0x7610, R24 ;  /* 0x0000761000187816 */ /* 0x000fe20000000018 */
[----:B------:R-:W-:Y:S06]  /*1190*/  BRA `(.L_x_1294) ;  /* 0x0000000000107947 */ /* 0x000fec0003800000 */
.L_x_1317:
[----:B------:R-:W2:Y:S02]  /*11a0*/  LDG.E R2, desc[UR36][R2.64] ;  /* 0x0000002402027981 */ /* 0x000ea4000c1e1900 */
[----:B--2---:R-:W-:-:S04]  /*11b0*/  I2FP.F32.U32 R0, R2 ;  /* 0x0000000200007245 */ /* 0x004fc80000201000 */
[----:B------:R-:W-:-:S04]  /*11c0*/  F2FP.F16.F32.PACK_AB R0, RZ, R0 ;  /* 0x00000000ff00723e */ /* 0x000fc800000000ff */
[----:B------:R-:W-:-:S07]  /*11d0*/  PRMT R24, R0, 0x7610, R24 ;  /* 0x0000761000187816 */ /* 0x000fce0000000018 */
.L_x_1294:
[----:B01----:R-:W0:Y:S01]  /*11e0*/  LDC.64 R2, c[0x0][0x3b0] ;  /* 0x0000ec00ff027b82 */ /* 0x003e220000000a00 */
        /* <DEDUP_REMOVED lines=20> */
.L_x_1326:
[----:B------:R-:W2:Y:S02]  /*1330*/  LDG.E.U8 R2, desc[UR36][R2.64] ;  /* 0x0000002402027981 */ /* 0x000ea4000c1e1100 */
[----:B--2---:R-:W-:-:S04]  /*1340*/  I2FP.F32.U32 R0, R2 ;  /* 0x0000000200007245 */ /* 0x004fc80000201000 */
[----:B------:R-:W-:-:S04]  /*1350*/  F2FP.F16.F32.PACK_AB R0, RZ, R0 ;  /* 0x00000000ff00723e */ /* 0x000fc800000000ff */
[----:B------:R-:W-:Y:S01]  /*1360*/  PRMT R23, R0, 0x7610, R23 ;  /* 0x0000761000177816 */ /* 0x000fe20000000017 */
[----:B------:R-:W-:Y:S06]  /*1370*/  BRA `(.L_x_1328) ;  /* 0x0000000c00d47947 */ /* 0x000fec0003800000 */
.L_x_1325:
        /* <DEDUP_REMOVED lines=11> */
.L_x_1330:
[----:B------:R-:W2:Y:S02]  /*1430*/  LDG.E R2, desc[UR36][R2.64] ;  /* 0x0000002402027981 */ /* 0x000ea4000c1e1900 */
[----:B--2---:R-:W-:-:S04]  /*1440*/  I2FP.F32.S32 R0, R2 ;  /* 0x0000000200007245 */ /* 0x004fc80000201400 */
[----:B------:R-:W-:-:S04]  /*1450*/  F2FP.F16.F32.PACK_AB R0, RZ, R0 ;  /* 0x00000000ff00723e */ /* 0x000fc800000000ff */
[----:B------:R-:W-:Y:S01]  /*1460*/  PRMT R23, R0, 0x7610, R23 ;  /* 0x0000761000177816 */ /* 0x000fe20000000017 */
[----:B------:R-:W-:Y:S06]  /*1470*/  BRA `(.L_x_1328) ;  /* 0x0000000c00947947 */ /* 0x000fec0003800000 */
.L_x_1329:
[----:B------:R-:W2:Y:S02]  /*1480*/  LDG.E.U16 R2, desc[UR36][R2.64] ;  /* 0x0000002402027981 */ /* 0x000ea4000c1e1500 */
[----:B--2---:R-:W0:Y:S02]  /*1490*/  I2F.S16 R0, R2 ;  /* 0x0000000200007306 */ /* 0x004e240000101400 */
[----:B0-----:R-:W-:-:S04]  /*14a0*/  F2FP.F16.F32.PACK_AB R0, RZ, R0 ;  /* 0x00000000ff00723e */ /* 0x001fc800000000ff */
[----:B------:R-:W-:Y:S01]  /*14b0*/  PRMT R23, R0, 0x7610, R23 ;  /* 0x0000761000177816 */ /* 0x000fe20000000017 */
[----:B------:R-:W-:Y:S06]  /*14c0*/  BRA `(.L_x_1328) ;  /* 0x0000000c00807947 */ /* 0x000fec0003800000 */
.L_x_1324:
        /* <DEDUP_REMOVED lines=9> */
.L_x_1332:
[----:B------:R1:W5:Y:S01]  /*1560*/  LDG.E.U16 R23, desc[UR36][R2.64] ;  /* 0x0000002402177981 */ /* 0x000362000c1e1500 */
[----:B------:R-:W-:Y:S05]  /*1570*/  BRA `(.L_x_1328) ;  /* 0x0000000c00547947 */ /* 0x000fea0003800000 */
.L_x_1331:
        /* <DEDUP_REMOVED lines=9> */
.L_x_1334:
[----:B------:R0:W5:Y:S01]  /*1610*/  LDG.E.U16 R23, desc[UR36][R2.64] ;  /* 0x0000002402177981 */ /* 0x000162000c1e1500 */
[----:B------:R-:W-:Y:S05]  /*1620*/  BRA `(.L_x_1328) ;  /* 0x0000000c00287947 */ /* 0x000fea0003800000 */
.L_x_1333:
        /* <DEDUP_REMOVED lines=13> */
.L_x_1323:
        /* <DEDUP_REMOVED lines=14> */
.L_x_1337:
        /* <DEDUP_REMOVED lines=13> */
.L_x_1336:
        /* <DEDUP_REMOVED lines=27> */
.L_x_1339:
        /* <DEDUP_REMOVED lines=14> */
.L_x_1338:
[----:B------:R-:W2:Y:S02]  /*1b40*/  LDG.E.U16 R0, desc[UR36][R2.64] ;  /* 0x0000002402007981 */ /* 0x000ea4000c1e1500 */
[----:B--2---:R-:W-:-:S05]  /*1b50*/  IMAD.U32 R0, R0, 0x10000, RZ ;  /* 0x0001000000007824 */ /* 0x004fca00078e00ff */
[----:B------:R-:W-:-:S04]  /*1b60*/  F2FP.F16.F32.PACK_AB R0, RZ, R0 ;  /* 0x00000000ff00723e */ /* 0x000fc800000000ff */
[----:B------:R-:W-:Y:S01]  /*1b70*/  PRMT R23, R0, 0x7610, R23 ;  /* 0x0000761000177816 */ /* 0x000fe20000000017 */
[----:B------:R-:W-:Y:S06]  /*1b80*/  BRA `(.L_x_1328) ;  /* 0x0000000400d07947 */ /* 0x000fec0003800000 */
.L_x_1335:
        /* <DEDUP_REMOVED lines=13> */
.L_x_1342:
        /* <DEDUP_REMOVED lines=21> */
.L_x_1346:
[----:B------:R-:W-:Y:S05]  /*1db0*/  BSYNC.RECONVERGENT B1 ;  /* 0x0000000000017941 */ /* 0x000fea0003800200 */
.L_x_1345:
[----:B------:R-:W-:Y:S01]  /*1dc0*/  IMAD.SHL.U32 R0, R0, 0x100000, RZ ;  /* 0x0010000000007824 */ /* 0x000fe200078e00ff */
[----:B------:R-:W-:-:S04]  /*1dd0*/  LEA R2, R2, 0x3b800000, 0x17 ;  /* 0x3b80000002027811 */ /* 0x000fc800078eb8ff */
[----:B------:R-:W-:-:S07]  /*1de0*/  LOP3.LUT R0, R2, R0, R7, 0xfe, !PT ;  /* 0x0000000002007212 */ /* 0x000fce00078efe07 */
.L_x_1344:
[----:B------:R-:W-:Y:S05]  /*1df0*/  BSYNC.RECONVERGENT B0 ;  /* 0x0000000000007941 */ /* 0x000fea0003800200 */
.L_x_1343:
[----:B------:R-:W-:-:S04]  /*1e00*/  F2FP.F16.F32.PACK_AB R0, RZ, R0 ;  /* 0x00000000ff00723e */ /* 0x000fc800000000ff */
[----:B------:R-:W-:Y:S01]  /*1e10*/  PRMT R23, R0, 0x7610, R23 ;  /* 0x0000761000177816 */ /* 0x000fe20000000017 */
[----:B------:R-:W-:Y:S06]  /*1e20*/  BRA `(.L_x_1328) ;  /* 0x0000000400287947 */ /* 0x000fec0003800000 */
.L_x_1341:
        /* <DEDUP_REMOVED lines=21> */
.L_x_1350:
[----:B------:R-:W-:Y:S05]  /*1f80*/  BSYNC.RECONVERGENT B1 ;  /* 0x0000000000017941 */ /* 0x000fea0003800200 */
.L_x_1349:
[----:B------:R-:W-:Y:S01]  /*1f90*/  IMAD.SHL.U32 R0, R0, 0x200000, RZ ;  /* 0x0020000000007824 */ /* 0x000fe200078e00ff */
[----:B------:R-:W-:-:S04]  /*1fa0*/  LEA R2, R2, 0x37800000, 0x17 ;  /* 0x3780000002027811 */ /* 0x000fc800078eb8ff */
[----:B------:R-:W-:-:S07]  /*1fb0*/  LOP3.LUT R0, R2, R0, R7, 0xfe, !PT ;  /* 0x0000000002007212 */ /* 0x000fce00078efe07 */
.L_x_1348:
[----:B------:R-:W-:Y:S05]  /*1fc0*/  BSYNC.RECONVERGENT B0 ;  /* 0x0000000000007941 */ /* 0x000fea0003800200 */
.L_x_1347:
[----:B------:R-:W-:-:S04]  /*1fd0*/  F2FP.F16.F32.PACK_AB R0, RZ, R0 ;  /* 0x00000000ff00723e */ /* 0x000fc800000000ff */
[----:B------:R-:W-:Y:S01]  /*1fe0*/  PRMT R23, R0, 0x7610, R23 ;  /* 0x0000761000177816 */ /* 0x000fe20000000017 */
[----:B------:R-:W-:Y:S06]  /*1ff0*/  BRA `(.L_x_1328) ;  /* 0x0000000000b47947 */ /* 0x000fec0003800000 */
.L_x_1340:
[----:B------:R-:W-:-:S09]  /*2000*/  UISETP.NE.AND UP0, UPT, UR4, 0x1c, UPT ;  /* 0x0000001c0400788c */ /* 0x000fd2000bf05270 */
[----:B------:R-:W-:Y:S05]  /*2010*/  BRA.U !UP0, `(.L_x_1351) ;  /* 0x00000001089c7547 */ /* 0x000fea000b800000 */
[----:B------:R-:W-:-:S09]  /*2020*/  UISETP.NE.AND UP0, UPT, UR4, 0x1d, UPT ;  /* 0x0000001d0400788c */ /* 0x000fd2000bf05270 */
[----:B------:R-:W-:Y:S05]  /*2030*/  BRA.U !UP0, `(.L_x_1352) ;  /* 0x0000000108807547 */ /* 0x000fea000b800000 */
[----:B------:R-:W-:-:S09]  /*2040*/  UISETP.NE.AND UP0, UPT, UR4, 0x2c, UPT ;  /* 0x0000002c0400788c */ /* 0x000fd2000bf05270 */
[----:B------:R-:W-:Y:S05]  /*2050*/  BRA.U !UP0, `(.L_x_1353) ;  /* 0x0000000108487547 */ /* 0x000fea000b800000 */
.L_x_1327:
        /* <DEDUP_REMOVED lines=16> */
.L_x_1354:
[----:B------:R-:W-:Y:S01]  /*2160*/  PRMT R23, RZ, 0x7610, R23 ;  /* 0x00007610ff177816 */ /* 0x000fe20000000017 */
[----:B------:R-:W-:Y:S06]  /*2170*/  BRA `(.L_x_1328) ;  /* 0x0000000000547947 */ /* 0x000fec0003800000 */
.L_x_1353:
        /* <DEDUP_REMOVED lines=8> */
.L_x_1356:
[----:B------:R-:W-:Y:S05]  /*2200*/  BSYNC.RECONVERGENT B0 ;  /* 0x0000000000007941 */ /* 0x000fea0003800200 */
.L_x_1355:
[----:B------:R-:W-:-:S04]  /*2210*/  F2FP.F16.F32.PACK_AB R0, RZ, R0 ;  /* 0x00000000ff00723e */ /* 0x000fc800000000ff */
[----:B------:R-:W-:Y:S01]  /*2220*/  PRMT R23, R0, 0x7610, R23 ;  /* 0x0000761000177816 */ /* 0x000fe20000000017 */
[----:B------:R-:W-:Y:S06]  /*2230*/  BRA `(.L_x_1328) ;  /* 0x0000000000247947 */ /* 0x000fec0003800000 */
.L_x_1352:
[----:B------:R-:W2:Y:S02]  /*2240*/  LDG.E.64 R2, desc[UR36][R2.64] ;  /* 0x0000002402027981 */ /* 0x000ea4000c1e1b00 */
[----:B--2---:R-:W0:Y:S02]  /*2250*/  I2F.U64 R0, R2 ;  /* 0x0000000200007312 */ /* 0x004e240000301000 */
[----:B0-----:R-:W-:-:S04]  /*2260*/  F2FP.F16.F32.PACK_AB R0, RZ, R0 ;  /* 0x00000000ff00723e */ /* 0x001fc800000000ff */
[----:B------:R-:W-:Y:S01]  /*2270*/  PRMT R23, R0, 0x7610, R23 ;  /* 0x0000761000177816 */ /* 0x000fe20000000017 */
[----:B------:R-:W-:Y:S06]  /*2280*/  BRA `(.L_x_1328) ;  /* 0x0000000000107947 */ /* 0x000fec0003800000 */
.L_x_1351:
[----:B------:R-:W2:Y:S02]  /*2290*/  LDG.E R2, desc[UR36][R2.64] ;  /* 0x0000002402027981 */ /* 0x000ea4000c1e1900 */
[----:B--2---:R-:W-:-:S04]  /*22a0*/  I2FP.F32.U32 R0, R2 ;  /* 0x0000000200007245 */ /* 0x004fc80000201000 */
[----:B------:R-:W-:-:S04]  /*22b0*/  F2FP.F16.F32.PACK_AB R0, RZ, R0 ;  /* 0x00000000ff00723e */ /* 0x000fc800000000ff */
[----:B------:R-:W-:-:S07]  /*22c0*/  PRMT R23, R0, 0x7610, R23 ;  /* 0x0000761000177816 */ /* 0x000fce0000000017 */
.L_x_1328:
[----:B------:R-:W-:-:S07]  /*22d0*/  VIADD R26, R22, 0x80 ;  /* 0x00000080161a7836 */ /* 0x000fce0000000000 */
.L_x_1288:
[----:B------:R-:W-:Y:S05]  /*22e0*/  BSYNC.RECONVERGENT B6 ;  /* 0x0000000000067941 */ /* 0x000fea0003800200 */
.L_x_1287:
[----:B------:R-:W-:Y:S01]  /*22f0*/  ISETP.GE.AND P0, PT, R26, R25, PT ;  /* 0x000000191a00720c */ /* 0x000fe20003f06270 */
[----:B------:R-:W-:Y:S01]  /*2300*/  BSSY.RECONVERGENT B6, `(.L_x_1357) ;  /* 0x0000224000067945 */ /* 0x000fe20003800200 */
[----:B------:R-:W-:Y:S02]  /*2310*/  PRMT R19, RZ, 0x7610, R19 ;  /* 0x00007610ff137816 */ /* 0x000fe40000000013 */
[----:B------:R-:W-:-:S09]  /*2320*/  PRMT R18, RZ, 0x7610, R18 ;  /* 0x00007610ff127816 */ /* 0x000fd20000000012 */
[----:B------:R-:W-:Y:S05]  /*2330*/  @P0 BRA `(.L_x_1358) ;  /* 0x0000002000800947 */ /* 0x000fea0003800000 */
[----:B01----:R-:W0:Y:S01]  /*2340*/  LDC.64 R2, c[0x0][0x3a8] ;  /* 0x0000ea00ff027b82 */ /* 0x003e220000000a00 */
        /* <DEDUP_REMOVED lines=21> */
.L_x_1362:
[----:B------:R-:W2:Y:S02]  /*24a0*/  LDG.E.U8 R2, desc[UR36][R2.64] ;  /* 0x0000002402027981 */ /* 0x000ea4000c1e1100 */
[----:B--2---:R-:W-:-:S04]  /*24b0*/  I2FP.F32.U32 R0, R2 ;  /* 0x0000000200007245 */ /* 0x004fc80000201000 */
[----:B------:R-:W-:-:S04]  /*24c0*/  F2FP.F16.F32.PACK_AB R0, RZ, R0 ;  /* 0x00000000ff00723e */ /* 0x000fc800000000ff */
[----:B------:R-:W-:Y:S01]  /*24d0*/  PRMT R19, R0, 0x7610, R19 ;  /* 0x0000761000137816 */ /* 0x000fe20000000013 */
[----:B------:R-:W-:Y:S06]  /*24e0*/  BRA `(.L_x_1364) ;  /* 0x0000000c00d47947 */ /* 0x000fec0003800000 */
.L_x_1361:
        /* <DEDUP_REMOVED lines=11> */
.L_x_1366:
[----:B------:R-:W2:Y:S02]  /*25a0*/  LDG.E R2, desc[UR36][R2.64] ;  /* 0x0000002402027981 */ /* 0x000ea4000c1e1900 */
[----:B--2---:R-:W-:-:S04]  /*25b0*/  I2FP.F32.S32 R0, R2 ;  /* 0x0000000200007245 */ /* 0x004fc80000201400 */
[----:B------:R-:W-:-:S04]  /*25c0*/  F2FP.F16.F32.PACK_AB R0, RZ, R0 ;  /* 0x00000000ff00723e */ /* 0x000fc800000000ff */
[----:B------:R-:W-:Y:S01]  /*25d0*/  PRMT R19, R0, 0x7610, R19 ;  /* 0x0000761000137816 */ /* 0x000fe20000000013 */
[----:B------:R-:W-:Y:S06]  /*25e0*/  BRA `(.L_x_1364) ;  /* 0x0000000c00947947 */ /* 0x000fec0003800000 */
.L_x_1365:
[----:B------:R-:W2:Y:S02]  /*25f0*/  LDG.E.U16 R2, desc[UR36][R2.64] ;  /* 0x0000002402027981 */ /* 0x000ea4000c1e1500 */
[----:B--2---:R-:W0:Y:S02]  /*2600*/  I2F.S16 R0, R2 ;  /* 0x0000000200007306 */ /* 0x004e240000101400 */
[----:B0-----:R-:W-:-:S04]  /*2610*/  F2FP.F16.F32.PACK_AB R0, RZ, R0 ;  /* 0x00000000ff00723e */ /* 0x001fc800000000ff */
[----:B------:R-:W-:Y:S01]  /*2620*/  PRMT R19, R0, 0x7610, R19 ;  /* 0x0000761000137816 */ /* 0x000fe20000000013 */
[----:B------:R-:W-:Y:S06]  /*2630*/  BRA `(.L_x_1364) ;  /* 0x0000000c00807947 */ /* 0x000fec0003800000 */
.L_x_1360:
        /* <DEDUP_REMOVED lines=9> */
.L_x_1368:
[----:B------:R1:W5:Y:S01]  /*26d0*/  LDG.E.U16 R19, desc[UR36][R2.64] ;  /* 0x0000002402137981 */ /* 0x000362000c1e1500 */
[----:B------:R-:W-:Y:S05]  /*26e0*/  BRA `(.L_x_1364) ;  /* 0x0000000c00547947 */ /* 0x000fea0003800000 */
.L_x_1367:
        /* <DEDUP_REMOVED lines=9> */
.L_x_1370:
[----:B------:R0:W5:Y:S01]  /*2780*/  LDG.E.U16 R19, desc[UR36][R2.64] ;  /* 0x0000002402137981 */ /* 0x000162000c1e1500 */
[----:B------:R-:W-:Y:S05]  /*2790*/  BRA `(.L_x_1364) ;  /* 0x0000000c00287947 */ /* 0x000fea0003800000 */
.L_x_1369:
        /* <DEDUP_REMOVED lines=13> */
.L_x_1359:
        /* <DEDUP_REMOVED lines=14> */
.L_x_1373:
        /* <DEDUP_REMOVED lines=13> */
.L_x_1372:
        /* <DEDUP_REMOVED lines=27> */
.L_x_1375:
        /* <DEDUP_REMOVED lines=14> */
.L_x_1374:
[----:B------:R-:W2:Y:S02]  /*2cb0*/  LDG.E.U16 R0, desc[UR36][R2.64] ;  /* 0x0000002402007981 */ /* 0x000ea4000c1e1500 */
[----:B--2---:R-:W-:-:S05]  /*2cc0*/  IMAD.U32 R0, R0, 0x10000, RZ ;  /* 0x0001000000007824 */ /* 0x004fca00078e00ff */
[----:B------:R-:W-:-:S04]  /*2cd0*/  F2FP.F16.F32.PACK_AB R0, RZ, R0 ;  /* 0x00000000ff00723e */ /* 0x000fc800000000ff */
[----:B------:R-:W-:Y:S01]  /*2ce0*/  PRMT R19, R0, 0x7610, R19 ;  /* 0x0000761000137816 */ /* 0x000fe20000000013 */
[----:B------:R-:W-:Y:S06]  /*2cf0*/  BRA `(.L_x_1364) ;  /* 0x0000000400d07947 */ /* 0x000fec0003800000 */
.L_x_1371:
        /* <DEDUP_REMOVED lines=13> */
.L_x_1378:
        /* <DEDUP_REMOVED lines=21> */
.L_x_1382:
[----:B------:R-:W-:Y:S05]  /*2f20*/  BSYNC.RECONVERGENT B1 ;  /* 0x0000000000017941 */ /* 0x000fea0003800200 */
.L_x_1381:
[----:B------:R-:W-:Y:S01]  /*2f30*/  IMAD.SHL.U32 R0, R0, 0x100000, RZ ;  /* 0x0010000000007824 */ /* 0x000fe200078e00ff */
[----:B------:R-:W-:-:S04]  /*2f40*/  LEA R2, R2, 0x3b800000, 0x17 ;  /* 0x3b80000002027811 */ /* 0x000fc800078eb8ff */
[----:B------:R-:W-:-:S07]  /*2f50*/  LOP3.LUT R0, R2, R0, R7, 0xfe, !PT ;  /* 0x0000000002007212 */ /* 0x000fce00078efe07 */
.L_x_1380:
[----:B------:R-:W-:Y:S05]  /*2f60*/  BSYNC.RECONVERGENT B0 ;  /* 0x0000000000007941 */ /* 0x000fea0003800200 */
.L_x_1379:
[----:B------:R-:W-:-:S04]  /*2f70*/  F2FP.F16.F32.PACK_AB R0, RZ, R0 ;  /* 0x00000000ff00723e */ /* 0x000fc800000000ff */
[----:B------:R-:W-:Y:S01]  /*2f80*/  PRMT R19, R0, 0x7610, R19 ;  /* 0x0000761000137816 */ /* 0x000fe20000000013 */
[----:B------:R-:W-:Y:S06]  /*2f90*/  BRA `(.L_x_1364) ;  /* 0x0000000400287947 */ /* 0x000fec0003800000 */
.L_x_1377:
        /* <DEDUP_REMOVED lines=21> */
.L_x_1386:
[----:B------:R-:W-:Y:S05]  /*30f0*/  BSYNC.RECONVERGENT B1 ;  /* 0x0000000000017941 */ /* 0x000fea0003800200 */
.L_x_1385:
[----:B------:R-:W-:Y:S01]  /*3100*/  IMAD.SHL.U32 R0, R0, 0x200000, RZ ;  /* 0x0020000000007824 */ /* 0x000fe200078e00ff */
[----:B------:R-:W-:-:S04]  /*3110*/  LEA R2, R2, 0x37800000, 0x17 ;  /* 0x3780000002027811 */ /* 0x000fc800078eb8ff */
[----:B------:R-:W-:-:S07]  /*3120*/  LOP3.LUT R0, R2, R0, R7, 0xfe, !PT ;  /* 0x0000000002007212 */ /* 0x000fce00078efe07 */
.L_x_1384:
[----:B------:R-:W-:Y:S05]  /*3130*/  BSYNC.RECONVERGENT B0 ;  /* 0x0000000000007941 */ /* 0x000fea0003800200 */
.L_x_1383:
[----:B------:R-:W-:-:S04]  /*3140*/  F2FP.F16.F32.PACK_AB R0, RZ, R0 ;  /* 0x00000000ff00723e */ /* 0x000fc800000000ff */
[----:B------:R-:W-:Y:S01]  /*3150*/  PRMT R19, R0, 0x7610, R19 ;  /* 0x0000761000137816 */ /* 0x000fe20000000013 */
[----:B------:R-:W-:Y:S06]  /*3160*/  BRA `(.L_x_1364) ;  /* 0x0000000000b47947 */ /* 0x000fec0003800000 */
.L_x_1376:
        /* <DEDUP_REMOVED lines=14> */
.L_x_1390:
[----:B------:R-:W-:Y:S05]  /*3250*/  BSYNC.RECONVERGENT B0 ;  /* 0x0000000000007941 */ /* 0x000fea0003800200 */
.L_x_1389:
[----:B------:R-:W-:-:S04]  /*3260*/  F2FP.F16.F32.PACK_AB R0, RZ, R0 ;  /* 0x00000000ff00723e */ /* 0x000fc800000000ff */
[----:B------:R-:W-:Y:S01]  /*3270*/  PRMT R19, R0, 0x7610, R19 ;  /* 0x0000761000137816 */ /* 0x000fe20000000013 */
[----:B------:R-:W-:Y:S06]  /*3280*/  BRA `(.L_x_1364) ;  /* 0x00000000006c7947 */ /* 0x000fec0003800000 */
.L_x_1363:
        /* <DEDUP_REMOVED lines=16> */
.L_x_1391:
[----:B------:R-:W-:Y:S01]  /*3390*/  PRMT R19, RZ, 0x7610, R19 ;  /* 0x00007610ff137816 */ /* 0x000fe20000000013 */
[----:B------:R-:W-:Y:S06]  /*33a0*/  BRA `(.L_x_1364) ;  /* 0x0000000000247947 */ /* 0x000fec0003800000 */
.L_x_1388:
[----:B------:R-:W2:Y:S02]  /*33b0*/  LDG.E.64 R2, desc[UR36][R2.64] ;  /* 0x0000002402027981 */ /* 0x000ea4000c1e1b00 */
[----:B--2---:R-:W0:Y:S02]  /*33c0*/  I2F.U64 R0, R2 ;  /* 0x0000000200007312 */ /* 0x004e240000301000 */
[----:B0-----:R-:W-:-:S04]  /*33d0*/  F2FP.F16.F32.PACK_AB R0, RZ, R0 ;  /* 0x00000000ff00723e */ /* 0x001fc800000000ff */
[----:B------:R-:W-:Y:S01]  /*33e0*/  PRMT R19, R0, 0x7610, R19 ;  /* 0x0000761000137816 */ /* 0x000fe20000000013 */
[----:B------:R-:W-:Y:S06]  /*33f0*/  BRA `(.L_x_1364) ;  /* 0x0000000000107947 */ /* 0x000fec0003800000 */
.L_x_1387:
[----:B------:R-:W2:Y:S02]  /*3400*/  LDG.E R2, desc[UR36][R2.64] ;  /* 0x0000002402027981 */ /* 0x000ea4000c1e1900 */
[----:B--2---:R-:W-:-:S04]  /*3410*/  I2FP.F32.U32 R0, R2 ;  /* 0x0000000200007245 */ /* 0x004fc80000201000 */
[----:B------:R-:W-:-:S04]  /*3420*/  F2FP.F16.F32.PACK_AB R0, RZ, R0 ;  /* 0x00000000ff00723e */ /* 0x000fc800000000ff */
[----:B------:R-:W-:-:S07]  /*3430*/  PRMT R19, R0, 0x7610, R19 ;  /* 0x0000761000137816 */ /* 0x000fce0000000013 */
.L_x_1364:
        /* <DEDUP_REMOVED lines=21> */
.L_x_1395:
[----:B------:R-:W2:Y:S02]  /*3590*/  LDG.E.U8 R2, desc[UR36][R2.64] ;  /* 0x0000002402027981 */ /* 0x000ea4000c1e1100 */
[----:B--2---:R-:W-:-:S04]  /*35a0*/  I2FP.F32.U32 R0, R2 ;  /* 0x0000000200007245 */ /* 0x004fc80000201000 */
[----:B------:R-:W-:-:S04]  /*35b0*/  F2FP.F16.F32.PACK_AB R0, RZ, R0 ;  /* 0x00000000ff00723e */ /* 0x000fc800000000ff */
[----:B------:R-:W-:Y:S01]  /*35c0*/  PRMT R18, R0, 0x7610, R18 ;  /* 0x0000761000127816 */ /* 0x000fe20000000012 */
[----:B------:R-:W-:Y:S06]  /*35d0*/  BRA `(.L_x_1397) ;  /* 0x0000000c00d47947 */ /* 0x000fec0003800000 */
.L_x_1394:
        /* <DEDUP_REMOVED lines=11> */
.L_x_1399:
[----:B------:R-:W2:Y:S02]  /*3690*/  LDG.E R2, desc[UR36][R2.64] ;  /* 0x0000002402027981 */ /* 0x000ea4000c1e1900 */
[----:B--2---:R-:W-:-:S04]  /*36a0*/  I2FP.F32.S32 R0, R2 ;  /* 0x0000000200007245 */ /* 0x004fc80000201400 */
[----:B------:R-:W-:-:S04]  /*36b0*/  F2FP.F16.F32.PACK_AB R0, RZ, R0 ;  /* 0x00000000ff00723e */ /* 0x000fc800000000ff */
[----:B------:R-:W-:Y:S01]  /*36c0*/  PRMT R18, R0, 0x7610, R18 ;  /* 0x0000761000127816 */ /* 0x000fe20000000012 */
[----:B------:R-:W-:Y:S06]  /*36d0*/  BRA `(.L_x_1397) ;  /* 0x0000000c00947947 */ /* 0x000fec0003800000 */
.L_x_1398:
[----:B------:R-:W2:Y:S02]  /*36e0*/  LDG.E.U16 R2, desc[UR36][R2.64] ;  /* 0x0000002402027981 */ /* 0x000ea4000c1e1500 */
[----:B--2---:R-:W0:Y:S02]  /*36f0*/  I2F.S16 R0, R2 ;  /* 0x0000000200007306 */ /* 0x004e240000101400 */
[----:B0-----:R-:W-:-:S04]  /*3700*/  F2FP.F16.F32.PACK_AB R0, RZ, R0 ;  /* 0x00000000ff00723e */ /* 0x001fc800000000ff */
[----:B------:R-:W-:Y:S01]  /*3710*/  PRMT R18, R0, 0x7610, R18 ;  /* 0x0000761000127816 */ /* 0x000fe20000000012 */
[----:B------:R-:W-:Y:S06]  /*3720*/  BRA `(.L_x_1397) ;  /* 0x0000000c00807947 */ /* 0x000fec0003800000 */
.L_x_1393:
        /* <DEDUP_REMOVED lines=9> */
.L_x_1401:
[----:B------:R1:W5:Y:S01]  /*37c0*/  LDG.E.U16 R18, desc[UR36][R2.64] ;  /* 0x0000002402127981 */ /* 0x000362000c1e1500 */
[----:B------:R-:W-:Y:S05]  /*37d0*/  BRA `(.L_x_1397) ;  /* 0x0000000c00547947 */ /* 0x000fea0003800000 */
.L_x_1400:
        /* <DEDUP_REMOVED lines=9> */
.L_x_1403:
[----:B------:R0:W5:Y:S01]  /*3870*/  LDG.E.U16 R18, desc[UR36][R2.64] ;  /* 0x0000002402127981 */ /* 0x000162000c1e1500 */
[----:B------:R-:W-:Y:S05]  /*3880*/  BRA `(.L_x_1397) ;  /* 0x0000000c00287947 */ /* 0x000fea0003800000 */
.L_x_1402:
        /* <DEDUP_REMOVED lines=13> */
.L_x_1392:
        /* <DEDUP_REMOVED lines=14> */
.L_x_1406:
        /* <DEDUP_REMOVED lines=13> */
.L_x_1405:
        /* <DEDUP_REMOVED lines=27> */
.L_x_1408:
        /* <DEDUP_REMOVED lines=14> */
.L_x_1407:
[----:B------:R-:W2:Y:S02]  /*3da0*/  LDG.E.U16 R0, desc[UR36][R2.64] ;  /* 0x0000002402007981 */ /* 0x000ea4000c1e1500 */
[----:B--2---:R-:W-:-:S05]  /*3db0*/  IMAD.U32 R0, R0, 0x10000, RZ ;  /* 0x0001000000007824 */ /* 0x004fca00078e00ff */
[----:B------:R-:W-:-:S04]  /*3dc0*/  F2FP.F16.F32.PACK_AB R0, RZ, R0 ;  /* 0x00000000ff00723e */ /* 0x000fc800000000ff */
[----:B------:R-:W-:Y:S01]  /*3dd0*/  PRMT R18, R0, 0x7610, R18 ;  /* 0x0000761000127816 */ /* 0x000fe20000000012 */
[----:B------:R-:W-:Y:S06]  /*3de0*/  BRA `(.L_x_1397) ;  /* 0x0000000400d07947 */ /* 0x000fec0003800000 */
.L_x_1404:
        /* <DEDUP_REMOVED lines=13> */
.L_x_1411:
        /* <DEDUP_REMOVED lines=21> */
.L_x_1415:
[----:B------:R-:W-:Y:S05]  /*4010*/  BSYNC.RECONVERGENT B1 ;  /* 0x0000000000017941 */ /* 0x000fea0003800200 */
.L_x_1414:
[----:B------:R-:W-:Y:S01]  /*4020*/  IMAD.SHL.U32 R0, R0, 0x100000, RZ ;  /* 0x0010000000007824 */ /* 0x000fe200078e00ff */
[----:B------:R-:W-:-:S04]  /*4030*/  LEA R2, R2, 0x3b800000, 0x17 ;  /* 0x3b80000002027811 */ /* 0x000fc800078eb8ff */
[----:B------:R-:W-:-:S07]  /*4040*/  LOP3.LUT R0, R2, R0, R7, 0xfe, !PT ;  /* 0x0000000002007212 */ /* 0x000fce00078efe07 */
.L_x_1413:
[----:B------:R-:W-:Y:S05]  /*4050*/  BSYNC.RECONVERGENT B0 ;  /* 0x0000000000007941 */ /* 0x000fea0003800200 */
.L_x_1412:
[----:B------:R-:W-:-:S04]  /*4060*/  F2FP.F16.F32.PACK_AB R0, RZ, R0 ;  /* 0x00000000ff00723e */ /* 0x000fc800000000ff */
[----:B------:R-:W-:Y:S01]  /*4070*/  PRMT R18, R0, 0x7610, R18 ;  /* 0x0000761000127816 */ /* 0x000fe20000000012 */
[----:B------:R-:W-:Y:S06]  /*4080*/  BRA `(.L_x_1397) ;  /* 0x0000000400287947 */ /* 0x000fec0003800000 */
.L_x_1410:
        /* <DEDUP_REMOVED lines=21> */
.L_x_1419:
[----:B------:R-:W-:Y:S05]  /*41e0*/  BSYNC.RECONVERGENT B1 ;  /* 0x0000000000017941 */ /* 0x000fea0003800200 */
.L_x_1418:
[----:B------:R-:W-:Y:S01]  /*41f0*/  IMAD.SHL.U32 R0, R0, 0x200000, RZ ;  /* 0x0020000000007824 */ /* 0x000fe200078e00ff */
[----:B------:R-:W-:-:S04]  /*4200*/  LEA R2, R2, 0x37800000, 0x17 ;  /* 0x3780000002027811 */ /* 0x000fc800078eb8ff */
[----:B------:R-:W-:-:S07]  /*4210*/  LOP3.LUT R0, R2, R0, R7, 0xfe, !PT ;  /* 0x0000000002007212 */ /* 0x000fce00078efe07 */
.L_x_1417:
[----:B------:R-:W-:Y:S05]  /*4220*/  BSYNC.RECONVERGENT B0 ;  /* 0x0000000000007941 */ /* 0x000fea0003800200 */
.L_x_1416:
[----:B------:R-:W-:-:S04]  /*4230*/  F2FP.F16.F32.PACK_AB R0, RZ, R0 ;  /* 0x00000000ff00723e */ /* 0x000fc800000000ff */
[----:B------:R-:W-:Y:S01]  /*4240*/  PRMT R18, R0, 0x7610, R18 ;  /* 0x0000761000127816 */ /* 0x000fe20000000012 */
[----:B------:R-:W-:Y:S06]  /*4250*/  BRA `(.L_x_1397) ;  /* 0x0000000000b47947 */ /* 0x000fec0003800000 */
.L_x_1409:
        /* <DEDUP_REMOVED lines=14> */
.L_x_1423:
[----:B------:R-:W-:Y:S05]  /*4340*/  BSYNC.RECONVERGENT B0 ;  /* 0x0000000000007941 */ /* 0x000fea0003800200 */
.L_x_1422:
[----:B------:R-:W-:-:S04]  /*4350*/  F2FP.F16.F32.PACK_AB R0, RZ, R0 ;  /* 0x00000000ff00723e */ /* 0x000fc800000000ff */
[----:B------:R-:W-:Y:S01]  /*4360*/  PRMT R18, R0, 0x7610, R18 ;  /* 0x0000761000127816 */ /* 0x000fe20000000012 */
[----:B------:R-:W-:Y:S06]  /*4370*/  BRA `(.L_x_1397) ;  /* 0x00000000006c7947 */ /* 0x000fec0003800000 */
.L_x_1396:
        /* <DEDUP_REMOVED lines=16> */
.L_x_1424:
[----:B------:R-:W-:Y:S01]  /*4480*/  PRMT R18, RZ, 0x7610, R18 ;  /* 0x00007610ff127816 */ /* 0x000fe20000000012 */
[----:B------:R-:W-:Y:S06]  /*4490*/  BRA `(.L_x_1397) ;  /* 0x0000000000247947 */ /* 0x000fec0003800000 */
.L_x_1421:
[----:B------:R-:W2:Y:S02]  /*44a0*/  LDG.E.64 R2, desc[UR36][R2.64] ;  /* 0x0000002402027981 */ /* 0x000ea4000c1e1b00 */
[----:B--2---:R-:W0:Y:S02]  /*44b0*/  I2F.U64 R0, R2 ;  /* 0x0000000200007312 */ /* 0x004e240000301000 */
[----:B0-----:R-:W-:-:S04]  /*44c0*/  F2FP.F16.F32.PACK_AB R0, RZ, R0 ;  /* 0x00000000ff00723e */ /* 0x001fc800000000ff */
[----:B------:R-:W-:Y:S01]  /*44d0*/  PRMT R18, R0, 0x7610, R18 ;  /* 0x0000761000127816 */ /* 0x000fe20000000012 */
[----:B------:R-:W-:Y:S06]  /*44e0*/  BRA `(.L_x_1397) ;  /* 0x0000000000107947 */ /* 0x000fec0003800000 */
.L_x_1420:
[----:B------:R-:W2:Y:S02]  /*44f0*/  LDG.E R2, desc[UR36][R2.64] ;  /* 0x0000002402027981 */ /* 0x000ea4000c1e1900 */
[----:B--2---:R-:W-:-:S04]  /*4500*/  I2FP.F32.U32 R0, R2 ;  /* 0x0000000200007245 */ /* 0x004fc80000201000 */
[----:B------:R-:W-:-:S04]  /*4510*/  F2FP.F16.F32.PACK_AB R0, RZ, R0 ;  /* 0x00000000ff00723e */ /* 0x000fc800000000ff */
[----:B------:R-:W-:-:S07]  /*4520*/  PRMT R18, R0, 0x7610, R18 ;  /* 0x0000761000127816 */ /* 0x000fce0000000012 */
.L_x_1397:
[----:B------:R-:W-:-:S07]  /*4530*/  VIADD R26, R26, 0x80 ;  /* 0x000000801a1a7836 */ /* 0x000fce0000000000 */
.L_x_1358:
[----:B------:R-:W-:Y:S05]  /*4540*/  BSYNC.RECONVERGENT B6 ;  /* 0x0000000000067941 */ /* 0x000fea0003800200 */
.L_x_1357:
[----:B------:R-:W-:Y:S01]  /*4550*/  ISETP.GE.AND P0, PT, R26, R25, PT ;  /* 0x000000191a00720c */ /* 0x000fe20003f06270 */
[----:B------:R-:W-:Y:S01]  /*4560*/  BSSY.RECONVERGENT B6, `(.L_x_1425) ;  /* 0x0000226000067945 */ /* 0x000fe20003800200 */
[----:B------:R-:W-:Y:S02]  /*4570*/  PRMT R17, RZ, 0x7610, R17 ;  /* 0x00007610ff117816 */ /* 0x000fe40000000011 */
[----:B------:R-:W-:-:S09]  /*4580*/  PRMT R16, RZ, 0x7610, R16 ;  /* 0x00007610ff107816 */ /* 0x000fd20000000010 */
[----:B------:R-:W-:Y:S05]  /*4590*/  @P0 BRA `(.L_x_1426) ;  /* 0x0000002000880947 */ /* 0x000fea0003800000 */
[----:B------:R-:W2:Y:S01]  /*45a0*/  LDC.64 R4, c[0x0][0x3a8] ;  /* 0x0000ea00ff047b82 */ /* 0x000ea20000000a00 */
[----:B------:R-:W3:Y:S01]  /*45b0*/  LDCU UR5, c[0x0][0x3c0] ;  /* 0x00007800ff0577ac */ /* 0x000ee20008000800 */
[----:B01----:R-:W-:Y:S01]  /*45c0*/  IMAD R2, R27, 0x200, R26 ;  /* 0x000002001b027824 */ /* 0x003fe200078e021a */
[----:B------:R-:W-:-:S04]  /*45d0*/  UPRMT UR4, UR38, 0x9910, URZ ;  /* 0x0000991026047896 */ /* 0x000fc800080000ff */
[----:B------:R-:W-:Y:S01]  /*45e0*/  UISETP.GT.AND UP0, UPT, UR4, 0x9, UPT ;  /* 0x000000090400788c */ /* 0x000fe2000bf04270 */
[----:B---3--:R-:W-:-:S05]  /*45f0*/  IMAD R3, R2, UR5, RZ ;  /* 0x0000000502037c24 */ /* 0x008fca000f8e02ff */
[----:B--2---:R-:W-:-:S05]  /*4600*/  IADD3 R4, P0, PT, R3, R4, RZ ;  /* 0x0000000403047210 */ /* 0x004fca0007f1e0ff */
        /* <DEDUP_REMOVED lines=15> */
.L_x_1430:
[----:B------:R-:W2:Y:S02]  /*4700*/  LDG.E.U8 R4, desc[UR36][R4.64] ;  /* 0x0000002404047981 */ /* 0x000ea4000c1e1100 */
[----:B--2---:R-:W-:-:S04]  /*4710*/  I2FP.F32.U32 R0, R4 ;  /* 0x0000000400007245 */ /* 0x004fc80000201000 */
[----:B------:R-:W-:-:S04]  /*4720*/  F2FP.F16.F32.PACK_AB R0, RZ, R0 ;  /* 0x00000000ff00723e */ /* 0x000fc800000000ff */
[----:B------:R-:W-:Y:S01]  /*4730*/  PRMT R17, R0, 0x7610, R17 ;  /* 0x0000761000117816 */ /* 0x000fe20000000011 */
[----:B------:R-:W-:Y:S06]  /*4740*/  BRA `(.L_x_1432) ;  /* 0x0000000c00d87947 */ /* 0x000fec0003800000 */
.L_x_1429:
        /* <DEDUP_REMOVED lines=11> */
.L_x_1434:
[----:B------:R-:W2:Y:S02]  /*4800*/  LDG.E R4, desc[UR36][R4.64] ;  /* 0x0000002404047981 */ /* 0x000ea4000c1e1900 */
[----:B--2---:R-:W-:-:S04]  /*4810*/  I2FP.F32.S32 R0, R4 ;  /* 0x0000000400007245 */ /* 0x004fc80000201400 */
[----:B------:R-:W-:-:S04]  /*4820*/  F2FP.F16.F32.PACK_AB R0, RZ, R0 ;  /* 0x00000000ff00723e */ /* 0x000fc800000000ff */
[----:B------:R-:W-:Y:S01]  /*4830*/  PRMT R17, R0, 0x7610, R17 ;  /* 0x0000761000117816 */ /* 0x000fe20000000011 */
[----:B------:R-:W-:Y:S06]  /*4840*/  BRA `(.L_x_1432) ;  /* 0x0000000c00987947 */ /* 0x000fec0003800000 */
.L_x_1433:
[----:B------:R-:W2:Y:S02]  /*4850*/  LDG.E.U16 R4, desc[UR36][R4.64] ;  /* 0x0000002404047981 */ /* 0x000ea4000c1e1500 */
[----:B--2---:R-:W0:Y:S02]  /*4860*/  I2F.S16 R0, R4 ;  /* 0x0000000400007306 */ /* 0x004e240000101400 */
[----:B0-----:R-:W-:-:S04]  /*4870*/  F2FP.F16.F32.PACK_AB R0, RZ, R0 ;  /* 0x00000000ff00723e */ /* 0x001fc800000000ff */
[----:B------:R-:W-:Y:S01]  /*4880*/  PRMT R17, R0, 0x7610, R17 ;  /* 0x0000761000117816 */ /* 0x000fe20000000011 */
[----:B------:R-:W-:Y:S06]  /*4890*/  BRA `(.L_x_1432) ;  /* 0x0000000c00847947 */ /* 0x000fec0003800000 */
.L_x_1428:
        /* <DEDUP_REMOVED lines=9> */
.L_x_1436:
[----:B------:R1:W5:Y:S01]  /*4930*/  LDG.E.U16 R17, desc[UR36][R4.64] ;  /* 0x0000002404117981 */ /* 0x000362000c1e1500 */
[----:B------:R-:W-:Y:S05]  /*4940*/  BRA `(.L_x_1432) ;  /* 0x0000000c00587947 */ /* 0x000fea0003800000 */
.L_x_1435:
        /* <DEDUP_REMOVED lines=9> */
.L_x_1438:
[----:B------:R0:W5:Y:S01]  /*49e0*/  LDG.E.U16 R17, desc[UR36][R4.64] ;  /* 0x0000002404117981 */ /* 0x000162000c1e1500 */
[----:B------:R-:W-:Y:S05]  /*49f0*/  BRA `(.L_x_1432) ;  /* 0x0000000c002c7947 */ /* 0x000fea0003800000 */
.L_x_1437:
        /* <DEDUP_REMOVED lines=13> */
.L_x_1427:
        /* <DEDUP_REMOVED lines=14> */
.L_x_1441:
        /* <DEDUP_REMOVED lines=13> */
.L_x_1440:
        /* <DEDUP_REMOVED lines=27> */
.L_x_1443:
        /* <DEDUP_REMOVED lines=12> */
[----:B------:R-:W-:-:S04]  /*4ef0*/  F2FP.F16.F32.PACK_AB R0, RZ, R0 ;  /* 0x00000000ff00723e */ /* 0x000fc800000000ff */
[----:B------:R-:W-:Y:S01]  /*4f00*/  PRMT R17, R0, 0x7610, R17 ;  /* 0x0000761000117816 */ /* 0x000fe20000000011 */
[----:B------:R-:W-:Y:S06]  /*4f10*/  BRA `(.L_x_1432) ;  /* 0x0000000400e47947 */ /* 0x000fec0003800000 */
.L_x_1442:
[----:B------:R-:W2:Y:S02]  /*4f20*/  LDG.E.U16 R0, desc[UR36][R4.64] ;  /* 0x0000002404007981 */ /* 0x000ea4000c1e1500 */
[----:B--2---:R-:W-:-:S05]  /*4f30*/  IMAD.U32 R0, R0, 0x10000, RZ ;  /* 0x0001000000007824 */ /* 0x004fca00078e00ff */
[----:B------:R-:W-:-:S04]  /*4f40*/  F2FP.F16.F32.PACK_AB R0, RZ, R0 ;  /* 0x00000000ff00723e */ /* 0x000fc800000000ff */
[----:B------:R-:W-:Y:S01]  /*4f50*/  PRMT R17, R0, 0x7610, R17 ;  /* 0x0000761000117816 */ /* 0x000fe20000000011 */
[----:B------:R-:W-:Y:S06]  /*4f60*/  BRA `(.L_x_1432) ;  /* 0x0000000400d07947 */ /* 0x000fec0003800000 */
.L_x_1439:
        /* <DEDUP_REMOVED lines=13> */
.L_x_1446:
        /* <DEDUP_REMOVED lines=21> */
.L_x_1450:
[----:B------:R-:W-:Y:S05]  /*5190*/  BSYNC.RECONVERGENT B1 ;  /* 0x0000000000017941 */ /* 0x000fea0003800200 */
.L_x_1449:
[----:B------:R-:W-:Y:S01]  /*51a0*/  IMAD.SHL.U32 R0, R0, 0x100000, RZ ;  /* 0x0010000000007824 */ /* 0x000fe200078e00ff */
[----:B------:R-:W-:-:S04]  /*51b0*/  LEA R3, R3, 0x3b800000, 0x17 ;  /* 0x3b80000003037811 */ /* 0x000fc800078eb8ff */
[----:B------:R-:W-:-:S07]  /*51c0*/  LOP3.LUT R0, R3, R0, R7, 0xfe, !PT ;  /* 0x0000000003007212 */ /* 0x000fce00078efe07 */
.L_x_1448:
[----:B------:R-:W-:Y:S05]  /*51d0*/  BSYNC.RECONVERGENT B0 ;  /* 0x0000000000007941 */ /* 0x000fea0003800200 */
.L_x_1447:
[----:B------:R-:W-:-:S04]  /*51e0*/  F2FP.F16.F32.PACK_AB R0, RZ, R0 ;  /* 0x00000000ff00723e */ /* 0x000fc800000000ff */
[----:B------:R-:W-:Y:S01]  /*51f0*/  PRMT R17, R0, 0x7610, R17 ;  /* 0x0000761000117816 */ /* 0x000fe20000000011 */
[----:B------:R-:W-:Y:S06]  /*5200*/  BRA `(.L_x_1432) ;  /* 0x0000000400287947 */ /* 0x000fec0003800000 */
.L_x_1445:
        /* <DEDUP_REMOVED lines=21> */
.L_x_1454:
[----:B------:R-:W-:Y:S05]  /*5360*/  BSYNC.RECONVERGENT B1 ;  /* 0x0000000000017941 */ /* 0x000fea0003800200 */
.L_x_1453:
[----:B------:R-:W-:Y:S01]  /*5370*/  IMAD.SHL.U32 R0, R0, 0x200000, RZ ;  /* 0x0020000000007824 */ /* 0x000fe200078e00ff */
[----:B------:R-:W-:-:S04]  /*5380*/  LEA R3, R3, 0x37800000, 0x17 ;  /* 0x3780000003037811 */ /* 0x000fc800078eb8ff */
[----:B------:R-:W-:-:S07]  /*5390*/  LOP3.LUT R0, R3, R0, R7, 0xfe, !PT ;  /* 0x0000000003007212 */ /* 0x000fce00078efe07 */
.L_x_1452:
[----:B------:R-:W-:Y:S05]  /*53a0*/  BSYNC.RECONVERGENT B0 ;  /* 0x0000000000007941 */ /* 0x000fea0003800200 */
.L_x_1451:
[----:B------:R-:W-:-:S04]  /*53b0*/  F2FP.F16.F32.PACK_AB R0, RZ, R0 ;  /* 0x00000000ff00723e */ /* 0x000fc800000000ff */
[----:B------:R-:W-:Y:S01]  /*53c0*/  PRMT R17, R0, 0x7610, R17 ;  /* 0x0000761000117816 */ /* 0x000fe20000000011 */
[----:B------:R-:W-:Y:S06]  /*53d0*/  BRA `(.L_x_1432) ;  /* 0x0000000000b47947 */ /* 0x000fec0003800000 */
.L_x_1444:
        /* <DEDUP_REMOVED lines=14> */
.L_x_1458:
[----:B------:R-:W-:Y:S05]  /*54c0*/  BSYNC.RECONVERGENT B0 ;  /* 0x0000000000007941 */ /* 0x000fea0003800200 */
.L_x_1457:
[----:B------:R-:W-:-:S04]  /*54d0*/  F2FP.F16.F32.PACK_AB R0, RZ, R0 ;  /* 0x00000000ff00723e */ /* 0x000fc800000000ff */
[----:B------:R-:W-:Y:S01]  /*54e0*/  PRMT R17, R0, 0x7610, R17 ;  /* 0x0000761000117816 */ /* 0x000fe20000000011 */
[----:B------:R-:W-:Y:S06]  /*54f0*/  BRA `(.L_x_1432) ;  /* 0x00000000006c7947 */ /* 0x000fec0003800000 */
.L_x_1431:
        /* <DEDUP_REMOVED lines=16> */
.L_x_1459:
[----:B------:R-:W-:Y:S01]  /*5600*/  PRMT R17, RZ, 0x7610, R17 ;  /* 0x00007610ff117816 */ /* 0x000fe20000000011 */
[----:B------:R-:W-:Y:S06]  /*5610*/  BRA `(.L_x_1432) ;  /* 0x0000000000247947 */ /* 0x000fec0003800000 */
.L_x_1456:
[----:B------:R-:W2:Y:S02]  /*5620*/  LDG.E.64 R4, desc[UR36][R4.64] ;  /* 0x0000002404047981 */ /* 0x000ea4000c1e1b00 */
[----:B--2---:R-:W0:Y:S02]  /*5630*/  I2F.U64 R0, R4 ;  /* 0x0000000400007312 */ /* 0x004e240000301000 */
[----:B0-----:R-:W-:-:S04]  /*5640*/  F2FP.F16.F32.PACK_AB R0, RZ, R0 ;  /* 0x00000000ff00723e */ /* 0x001fc800000000ff */
[----:B------:R-:W-:Y:S01]  /*5650*/  PRMT R17, R0, 0x7610, R17 ;  /* 0x0000761000117816 */ /* 0x000fe20000000011 */
[----:B------:R-:W-:Y:S06]  /*5660*/  BRA `(.L_x_1432) ;  /* 0x0000000000107947 */ /* 0x000fec0003800000 */
.L_x_1455:
[----:B------:R-:W2:Y:S02]  /*5670*/  LDG.E R4, desc[UR36][R4.64] ;  /* 0x0000002404047981 */ /* 0x000ea4000c1e1900 */
[----:B--2---:R-:W-:-:S04]  /*5680*/  I2FP.F32.U32 R0, R4 ;  /* 0x0000000400007245 */ /* 0x004fc80000201000 */
[----:B------:R-:W-:-:S04]  /*5690*/  F2FP.F16.F32.PACK_AB R0, RZ, R0 ;  /* 0x00000000ff00723e */ /* 0x000fc800000000ff */
[----:B------:R-:W-:-:S07]  /*56a0*/  PRMT R17, R0, 0x7610, R17 ;  /* 0x0000761000117816 */ /* 0x000fce0000000011 */
.L_x_1432:
[----:B------:R-:W2:Y:S01]  /*56b0*/  LDCU.U8 UR6, c[0x0][0x3bd] ;  /* 0x000077a0ff0677ac */ /* 0x000ea20008000000 */
[----:B01----:R-:W0:Y:S01]  /*56c0*/  LDC.64 R4, c[0x0][0x3b0] ;  /* 0x0000ec00ff047b82 */ /* 0x003e220000000a00 */
[----:B------:R-:W1:Y:S01]  /*56d0*/  LDCU UR5, c[0x0][0x3c4] ;  /* 0x00007880ff0577ac */ /* 0x000e620008000800 */
[----:B--2---:R-:W-:-:S04]  /*56e0*/  UPRMT UR4, UR6, 0x9910, URZ ;  /* 0x0000991006047896 */ /* 0x004fc800080000ff */
        /* <DEDUP_REMOVED lines=18> */
.L_x_1463:
[----:B------:R-:W2:Y:S02]  /*5810*/  LDG.E.U8 R2, desc[UR36][R2.64] ;  /* 0x0000002402027981 */ /* 0x000ea4000c1e1100 */
[----:B--2---:R-:W-:-:S04]  /*5820*/  I2FP.F32.U32 R0, R2 ;  /* 0x0000000200007245 */ /* 0x004fc80000201000 */
[----:B------:R-:W-:-:S04]  /*5830*/  F2FP.F16.F32.PACK_AB R0, RZ, R0 ;  /* 0x00000000ff00723e */ /* 0x000fc800000000ff */
[----:B------:R-:W-:Y:S01]  /*5840*/  PRMT R16, R0, 0x7610, R16 ;  /* 0x0000761000107816 */ /* 0x000fe20000000010 */
[----:B------:R-:W-:Y:S06]  /*5850*/  BRA `(.L_x_1465) ;  /* 0x0000000c00d47947 */ /* 0x000fec0003800000 */
.L_x_1462:
        /* <DEDUP_REMOVED lines=11> */
.L_x_1467:
[----:B------:R-:W2:Y:S02]  /*5910*/  LDG.E R2, desc[UR36][R2.64] ;  /* 0x0000002402027981 */ /* 0x000ea4000c1e1900 */
[----:B--2---:R-:W-:-:S04]  /*5920*/  I2FP.F32.S32 R0, R2 ;  /* 0x0000000200007245 */ /* 0x004fc80000201400 */
[----:B------:R-:W-:-:S04]  /*5930*/  F2FP.F16.F32.PACK_AB R0, RZ, R0 ;  /* 0x00000000ff00723e */ /* 0x000fc800000000ff */
[----:B------:R-:W-:Y:S01]  /*5940*/  PRMT R16, R0, 0x7610, R16 ;  /* 0x0000761000107816 */ /* 0x000fe20000000010 */
[----:B------:R-:W-:Y:S06]  /*5950*/  BRA `(.L_x_1465) ;  /* 0x0000000c00947947 */ /* 0x000fec0003800000 */
.L_x_1466:
[----:B------:R-:W2:Y:S02]  /*5960*/  LDG.E.U16 R2, desc[UR36][R2.64] ;  /* 0x0000002402027981 */ /* 0x000ea4000c1e1500 */
[----:B--2---:R-:W0:Y:S02]  /*5970*/  I2F.S16 R0, R2 ;  /* 0x0000000200007306 */ /* 0x004e240000101400 */
[----:B0-----:R-:W-:-:S04]  /*5980*/  F2FP.F16.F32.PACK_AB R0, RZ, R0 ;  /* 0x00000000ff00723e */ /* 0x001fc800000000ff */
[----:B------:R-:W-:Y:S01]  /*5990*/  PRMT R16, R0, 0x7610, R16 ;  /* 0x0000761000107816 */ /* 0x000fe20000000010 */
[----:B------:R-:W-:Y:S06]  /*59a0*/  BRA `(.L_x_1465) ;  /* 0x0000000c00807947 */ /* 0x000fec0003800000 */
.L_x_1461:
        /* <DEDUP_REMOVED lines=9> */
.L_x_1469:
[----:B------:R1:W5:Y:S01]  /*5a40*/  LDG.E.U16 R16, desc[UR36][R2.64] ;  /* 0x0000002402107981 */ /* 0x000362000c1e1500 */
[----:B------:R-:W-:Y:S05]  /*5a50*/  BRA `(.L_x_1465) ;  /* 0x0000000c00547947 */ /* 0x000fea0003800000 */
.L_x_1468:
        /* <DEDUP_REMOVED lines=9> */
.L_x_1471:
[----:B------:R0:W5:Y:S01]  /*5af0*/  LDG.E.U16 R16, desc[UR36][R2.64] ;  /* 0x0000002402107981 */ /* 0x000162000c1e1500 */
[----:B------:R-:W-:Y:S05]  /*5b00*/  BRA `(.L_x_1465) ;  /* 0x0000000c00287947 */ /* 0x000fea0003800000 */
.L_x_1470:
        /* <DEDUP_REMOVED lines=13> */
.L_x_1460:
        /* <DEDUP_REMOVED lines=14> */
.L_x_1474:
        /* <DEDUP_REMOVED lines=13> */
.L_x_1473:
        /* <DEDUP_REMOVED lines=27> */
.L_x_1476:
        /* <DEDUP_REMOVED lines=14> */
.L_x_1475:
[----:B------:R-:W2:Y:S02]  /*6020*/  LDG.E.U16 R0, desc[UR36][R2.64] ;  /* 0x0000002402007981 */ /* 0x000ea4000c1e1500 */
[----:B--2---:R-:W-:-:S05]  /*6030*/  IMAD.U32 R0, R0, 0x10000, RZ ;  /* 0x0001000000007824 */ /* 0x004fca00078e00ff */
[----:B------:R-:W-:-:S04]  /*6040*/  F2FP.F16.F32.PACK_AB R0, RZ, R0 ;  /* 0x00000000ff00723e */ /* 0x000fc800000000ff */
[----:B------:R-:W-:Y:S01]  /*6050*/  PRMT R16, R0, 0x7610, R16 ;  /* 0x0000761000107816 */ /* 0x000fe20000000010 */
[----:B------:R-:W-:Y:S06]  /*6060*/  BRA `(.L_x_1465) ;  /* 0x0000000400d07947 */ /* 0x000fec0003800000 */
.L_x_1472:
        /* <DEDUP_REMOVED lines=13> */
.L_x_1479:
        /* <DEDUP_REMOVED lines=21> */
.L_x_1483:
[----:B------:R-:W-:Y:S05]  /*6290*/  BSYNC.RECONVERGENT B1 ;  /* 0x0000000000017941 */ /* 0x000fea0003800200 */
.L_x_1482:
[----:B------:R-:W-:Y:S01]  /*62a0*/  IMAD.SHL.U32 R0, R0, 0x100000, RZ ;  /* 0x0010000000007824 */ /* 0x000fe200078e00ff */
[----:B------:R-:W-:-:S04]  /*62b0*/  LEA R2, R2, 0x3b800000, 0x17 ;  /* 0x3b80000002027811 */ /* 0x000fc800078eb8ff */
[----:B------:R-:W-:-:S07]  /*62c0*/  LOP3.LUT R0, R2, R0, R7, 0xfe, !PT ;  /* 0x0000000002007212 */ /* 0x000fce00078efe07 */
.L_x_1481:
[----:B------:R-:W-:Y:S05]  /*62d0*/  BSYNC.RECONVERGENT B0 ;  /* 0x0000000000007941 */ /* 0x000fea0003800200 */
.L_x_1480:
[----:B------:R-:W-:-:S04]  /*62e0*/  F2FP.F16.F32.PACK_AB R0, RZ, R0 ;  /* 0x00000000ff00723e */ /* 0x000fc800000000ff */
[----:B------:R-:W-:Y:S01]  /*62f0*/  PRMT R16, R0, 0x7610, R16 ;  /* 0x0000761000107816 */ /* 0x000fe20000000010 */
[----:B------:R-:W-:Y:S06]  /*6300*/  BRA `(.L_x_1465) ;  /* 0x0000000400287947 */ /* 0x000fec0003800000 */
.L_x_1478:
        /* <DEDUP_REMOVED lines=21> */
.L_x_1487:
[----:B------:R-:W-:Y:S05]  /*6460*/  BSYNC.RECONVERGENT B1 ;  /* 0x0000000000017941 */ /* 0x000fea0003800200 */
.L_x_1486:
[----:B------:R-:W-:Y:S01]  /*6470*/  IMAD.SHL.U32 R0, R0, 0x200000, RZ ;  /* 0x0020000000007824 */ /* 0x000fe200078e00ff */
[----:B------:R-:W-:-:S04]  /*6480*/  LEA R2, R2, 0x37800000, 0x17 ;  /* 0x3780000002027811 */ /* 0x000fc800078eb8ff */
[----:B------:R-:W-:-:S07]  /*6490*/  LOP3.LUT R0, R2, R0, R7, 0xfe, !PT ;  /* 0x0000000002007212 */ /* 0x000fce00078efe07 */
.L_x_1485:
[----:B------:R-:W-:Y:S05]  /*64a0*/  BSYNC.RECONVERGENT B0 ;  /* 0x0000000000007941 */ /* 0x000fea0003800200 */
.L_x_1484:
[----:B------:R-:W-:-:S04]  /*64b0*/  F2FP.F16.F32.PACK_AB R0, RZ, R0 ;  /* 0x00000000ff00723e */ /* 0x000fc800000000ff */
[----:B------:R-:W-:Y:S01]  /*64c0*/  PRMT R16, R0, 0x7610, R16 ;  /* 0x0000761000107816 */ /* 0x000fe20000000010 */
[----:B------:R-:W-:Y:S06]  /*64d0*/  BRA `(.L_x_1465) ;  /* 0x0000000000b47947 */ /* 0x000fec0003800000 */
.L_x_1477:
        /* <DEDUP_REMOVED lines=14> */
.L_x_1491:
[----:B------:R-:W-:Y:S05]  /*65c0*/  BSYNC.RECONVERGENT B0 ;  /* 0x0000000000007941 */ /* 0x000fea0003800200 */
.L_x_1490:
[----:B------:R-:W-:-:S04]  /*65d0*/  F2FP.F16.F32.PACK_AB R0, RZ, R0 ;  /* 0x00000000ff00723e */ /* 0x000fc800000000ff */
[----:B------:R-:W-:Y:S01]  /*65e0*/  PRMT R16, R0, 0x7610, R16 ;  /* 0x0000761000107816 */ /* 0x000fe20000000010 */
[----:B------:R-:W-:Y:S06]  /*65f0*/  BRA `(.L_x_1465) ;  /* 0x00000000006c7947 */ /* 0x000fec0003800000 */
.L_x_1464:
        /* <DEDUP_REMOVED lines=16> */
.L_x_1492:
[----:B------:R-:W-:Y:S01]  /*6700*/  PRMT R16, RZ, 0x7610, R16 ;  /* 0x00007610ff107816 */ /* 0x000fe20000000010 */
[----:B------:R-:W-:Y:S06]  /*6710*/  BRA `(.L_x_1465) ;  /* 0x0000000000247947 */ /* 0x000fec0003800000 */
.L_x_1489:
[----:B------:R-:W2:Y:S02]  /*6720*/  LDG.E.64 R2, desc[UR36][R2.64] ;  /* 0x0000002402027981 */ /* 0x000ea4000c1e1b00 */
[----:B--2---:R-:W0:Y:S02]  /*6730*/  I2F.U64 R0, R2 ;  /* 0x0000000200007312 */ /* 0x004e240000301000 */
[----:B0-----:R-:W-:-:S04]  /*6740*/  F2FP.F16.F32.PACK_AB R0, RZ, R0 ;  /* 0x00000000ff00723e */ /* 0x001fc800000000ff */
[----:B------:R-:W-:Y:S01]  /*6750*/  PRMT R16, R0, 0x7610, R16 ;  /* 0x0000761000107816 */ /* 0x000fe20000000010 */
[----:B------:R-:W-:Y:S06]  /*6760*/  BRA `(.L_x_1465) ;  /* 0x0000000000107947 */ /* 0x000fec0003800000 */
.L_x_1488:
[----:B------:R-:W2:Y:S02]  /*6770*/  LDG.E R2, desc[UR36][R2.64] ;  /* 0x0000002402027981 */ /* 0x000ea4000c1e1900 */
[----:B--2---:R-:W-:-:S04]  /*6780*/  I2FP.F32.U32 R0, R2 ;  /* 0x0000000200007245 */ /* 0x004fc80000201000 */
[----:B------:R-:W-:-:S04]  /*6790*/  F2FP.F16.F32.PACK_AB R0, RZ, R0 ;  /* 0x00000000ff00723e */ /* 0x000fc800000000ff */
[----:B------:R-:W-:-:S07]  /*67a0*/  PRMT R16, R0, 0x7610, R16 ;  /* 0x0000761000107816 */ /* 0x000fce0000000010 */
.L_x_1465:
[----:B------:R-:W-:-:S07]  /*67b0*/  VIADD R26, R26, 0x80 ;  /* 0x000000801a1a7836 */ /* 0x000fce0000000000 */
.L_x_1426:
[----:B------:R-:W-:Y:S05]  /*67c0*/  BSYNC.RECONVERGENT B6 ;  /* 0x0000000000067941 */ /* 0x000fea0003800200 */
.L_x_1425:
[----:B------:R-:W-:Y:S01]  /*67d0*/  ISETP.GE.AND P0, PT, R26, R25, PT ;  /* 0x000000191a00720c */ /* 0x000fe20003f06270 */
[----:B------:R-:W-:Y:S01]  /*67e0*/  BSSY.RECONVERGENT B6, `(.L_x_1493) ;  /* 0x0000215000067945 */ /* 0x000fe20003800200 */
[----:B01----:R-:W-:Y:S02]  /*67f0*/  PRMT R2, RZ, 0x7610, R2 ;  /* 0x00007610ff027816 */ /* 0x003fe40000000002 */
[----:B------:R-:W-:-:S09]  /*6800*/  PRMT R0, RZ, 0x7610, R0 ;  /* 0x00007610ff007816 */ /* 0x000fd20000000000 */
[----:B------:R-:W-:Y:S05]  /*6810*/  @P0 BRA `(.L_x_1494) ;  /* 0x0000002000440947 */ /* 0x000fea0003800000 */
        /* <DEDUP_REMOVED lines=22> */
.L_x_1498:
[----:B------:R-:W2:Y:S02]  /*6980*/  LDG.E.U8 R4, desc[UR36][R4.64] ;  /* 0x0000002404047981 */ /* 0x000ea4000c1e1100 */
[----:B--2---:R-:W-:-:S04]  /*6990*/  I2FP.F32.U32 R0, R4 ;  /* 0x0000000400007245 */ /* 0x004fc80000201000 */
[----:B------:R-:W-:-:S04]  /*69a0*/  F2FP.F16.F32.PACK_AB R0, RZ, R0 ;  /* 0x00000000ff00723e */ /* 0x000fc800000000ff */
[----:B------:R-:W-:Y:S01]  /*69b0*/  PRMT R2, R0, 0x7610, R2 ;  /* 0x0000761000027816 */ /* 0x000fe20000000002 */
[----:B------:R-:W-:Y:S06]  /*69c0*/  BRA `(.L_x_1500) ;  /* 0x0000000c00d47947 */ /* 0x000fec0003800000 */
.L_x_1497:
        /* <DEDUP_REMOVED lines=11> */
.L_x_1502:
[----:B------:R-:W2:Y:S02]  /*6a80*/  LDG.E R4, desc[UR36][R4.64] ;  /* 0x0000002404047981 */ /* 0x000ea4000c1e1900 */
[----:B--2---:R-:W-:-:S04]  /*6a90*/  I2FP.F32.S32 R0, R4 ;  /* 0x0000000400007245 */ /* 0x004fc80000201400 */
[----:B------:R-:W-:-:S04]  /*6aa0*/  F2FP.F16.F32.PACK_AB R0, RZ, R0 ;  /* 0x00000000ff00723e */ /* 0x000fc800000000ff */
[----:B------:R-:W-:Y:S01]  /*6ab0*/  PRMT R2, R0, 0x7610, R2 ;  /* 0x0000761000027816 */ /* 0x000fe20000000002 */
[----:B------:R-:W-:Y:S06]  /*6ac0*/  BRA `(.L_x_1500) ;  /* 0x0000000c00947947 */ /* 0x000fec0003800000 */
.L_x_1501:
[----:B------:R-:W2:Y:S02]  /*6ad0*/  LDG.E.U16 R4, desc[UR36][R4.64] ;  /* 0x0000002404047981 */ /* 0x000ea4000c1e1500 */
[----:B--2---:R-:W0:Y:S02]  /*6ae0*/  I2F.S16 R0, R4 ;  /* 0x0000000400007306 */ /* 0x004e240000101400 */
[----:B0-----:R-:W-:-:S04]  /*6af0*/  F2FP.F16.F32.PACK_AB R0, RZ, R0 ;  /* 0x00000000ff00723e */ /* 0x001fc800000000ff */
[----:B------:R-:W-:Y:S01]  /*6b00*/  PRMT R2, R0, 0x7610, R2 ;  /* 0x0000761000027816 */ /* 0x000fe20000000002 */
[----:B------:R-:W-:Y:S06]  /*6b10*/  BRA `(.L_x_1500) ;  /* 0x0000000c00807947 */ /* 0x000fec0003800000 */
.L_x_1496:
        /* <DEDUP_REMOVED lines=9> */
.L_x_1504:
[----:B------:R0:W5:Y:S01]  /*6bb0*/  LDG.E.U16 R2, desc[UR36][R4.64] ;  /* 0x0000002404027981 */ /* 0x000162000c1e1500 */
[----:B------:R-:W-:Y:S05]  /*6bc0*/  BRA `(.L_x_1500) ;  /* 0x0000000c00547947 */ /* 0x000fea0003800000 */
.L_x_1503:
        /* <DEDUP_REMOVED lines=9> */
.L_x_1506:
[----:B------:R1:W5:Y:S01]  /*6c60*/  LDG.E.U16 R2, desc[UR36][R4.64] ;  /* 0x0000002404027981 */ /* 0x000362000c1e1500 */
[----:B------:R-:W-:Y:S05]  /*6c70*/  BRA `(.L_x_1500) ;  /* 0x0000000c00287947 */ /* 0x000fea0003800000 */
.L_x_1505:
        /* <DEDUP_REMOVED lines=13> */
.L_x_1495:
        /* <DEDUP_REMOVED lines=14> */
.L_x_1509:
        /* <DEDUP_REMOVED lines=13> */
.L_x_1508:
        /* <DEDUP_REMOVED lines=27> */
.L_x_1511:
        /* <DEDUP_REMOVED lines=14> */
.L_x_1510:
[----:B------:R-:W2:Y:S02]  /*7190*/  LDG.E.U16 R0, desc[UR36][R4.64] ;  /* 0x0000002404007981 */ /* 0x000ea4000c1e1500 */
[----:B--2---:R-:W-:-:S05]  /*71a0*/  IMAD.U32 R0, R0, 0x10000, RZ ;  /* 0x0001000000007824 */ /* 0x004fca00078e00ff */
[----:B------:R-:W-:-:S04]  /*71b0*/  F2FP.F16.F32.PACK_AB R0, RZ, R0 ;  /* 0x00000000ff00723e */ /* 0x000fc800000000ff */
[----:B------:R-:W-:Y:S01]  /*71c0*/  PRMT R2, R0, 0x7610, R2 ;  /* 0x0000761000027816 */ /* 0x000fe20000000002 */
[----:B------:R-:W-:Y:S06]  /*71d0*/  BRA `(.L_x_1500) ;  /* 0x0000000400d07947 */ /* 0x000fec0003800000 */
.L_x_1507:
        /* <DEDUP_REMOVED lines=13> */
.L_x_1514:
        /* <DEDUP_REMOVED lines=21> */
.L_x_1518:
[----:B------:R-:W-:Y:S05]  /*7400*/  BSYNC.RECONVERGENT B1 ;  /* 0x0000000000017941 */ /* 0x000fea0003800200 */
.L_x_1517:
[----:B------:R-:W-:Y:S01]  /*7410*/  IMAD.SHL.U32 R0, R0, 0x100000, RZ ;  /* 0x0010000000007824 */ /* 0x000fe200078e00ff */
[----:B------:R-:W-:-:S04]  /*7420*/  LEA R2, R2, 0x3b800000, 0x17 ;  /* 0x3b80000002027811 */ /* 0x000fc800078eb8ff */
[----:B------:R-:W-:-:S07]  /*7430*/  LOP3.LUT R0, R2, R0, R7, 0xfe, !PT ;  /* 0x0000000002007212 */ /* 0x000fce00078efe07 */
.L_x_1516:
[----:B------:R-:W-:Y:S05]  /*7440*/  BSYNC.RECONVERGENT B0 ;  /* 0x0000000000007941 */ /* 0x000fea0003800200 */
.L_x_1515:
[----:B------:R-:W-:-:S04]  /*7450*/  F2FP.F16.F32.PACK_AB R0, RZ, R0 ;  /* 0x00000000ff00723e */ /* 0x000fc800000000ff */
[----:B------:R-:W-:Y:S01]  /*7460*/  PRMT R2, R0, 0x7610, R2 ;  /* 0x0000761000027816 */ /* 0x000fe20000000002 */
[----:B------:R-:W-:Y:S06]  /*7470*/  BRA `(.L_x_1500) ;  /* 0x0000000400287947 */ /* 0x000fec0003800000 */
.L_x_1513:
        /* <DEDUP_REMOVED lines=21> */
.L_x_1522:
[----:B------:R-:W-:Y:S05]  /*75d0*/  BSYNC.RECONVERGENT B1 ;  /* 0x0000000000017941 */ /* 0x000fea0003800200 */
.L_x_1521:
[----:B------:R-:W-:Y:S01]  /*75e0*/  IMAD.SHL.U32 R0, R0, 0x200000, RZ ;  /* 0x0020000000007824 */ /* 0x000fe200078e00ff */
[----:B------:R-:W-:-:S04]  /*75f0*/  LEA R2, R2, 0x37800000, 0x17 ;  /* 0x3780000002027811 */ /* 0x000fc800078eb8ff */
[----:B------:R-:W-:-:S07]  /*7600*/  LOP3.LUT R0, R2, R0, R7, 0xfe, !PT ;  /* 0x0000000002007212 */ /* 0x000fce00078efe07 */
.L_x_1520:
[----:B------:R-:W-:Y:S05]  /*7610*/  BSYNC.RECONVERGENT B0 ;  /* 0x0000000000007941 */ /* 0x000fea0003800200 */
.L_x_1519:
[----:B------:R-:W-:-:S04]  /*7620*/  F2FP.F16.F32.PACK_AB R0, RZ, R0 ;  /* 0x00000000ff00723e */ /* 0x000fc800000000ff */
[----:B------:R-:W-:Y:S01]  /*7630*/  PRMT R2, R0, 0x7610, R2 ;  /* 0x0000761000027816 */ /* 0x000fe20000000002 */
[----:B------:R-:W-:Y:S06]  /*7640*/  BRA `(.L_x_1500) ;  /* 0x0000000000b47947 */ /* 0x000fec0003800000 */
.L_x_1512:
        /* <DEDUP_REMOVED lines=14> */
.L_x_1526:
[----:B------:R-:W-:Y:S05]  /*7730*/  BSYNC.RECONVERGENT B0 ;  /* 0x0000000000007941 */ /* 0x000fea0003800200 */
.L_x_1525:
[----:B------:R-:W-:-:S04]  /*7740*/  F2FP.F16.F32.PACK_AB R0, RZ, R0 ;  /* 0x00000000ff00723e */ /* 0x000fc800000000ff */
[----:B------:R-:W-:Y:S01]  /*7750*/  PRMT R2, R0, 0x7610, R2 ;  /* 0x0000761000027816 */ /* 0x000fe20000000002 */
[----:B------:R-:W-:Y:S06]  /*7760*/  BRA `(.L_x_1500) ;  /* 0x00000000006c7947 */ /* 0x000fec0003800000 */
.L_x_1499:
        /* <DEDUP_REMOVED lines=16> */
.L_x_1527:
[----:B------:R-:W-:Y:S01]  /*7870*/  PRMT R2, RZ, 0x7610, R2 ;  /* 0x00007610ff027816 */ /* 0x000fe20000000002 */
[----:B------:R-:W-:Y:S06]  /*7880*/  BRA `(.L_x_1500) ;  /* 0x0000000000247947 */ /* 0x000fec0003800000 */
.L_x_1524:
[----:B------:R-:W2:Y:S02]  /*7890*/  LDG.E.64 R4, desc[UR36][R4.64] ;  /* 0x0000002404047981 */ /* 0x000ea4000c1e1b00 */
[----:B--2---:R-:W0:Y:S02]  /*78a0*/  I2F.U64 R0, R4 ;  /* 0x0000000400007312 */ /* 0x004e240000301000 */
[----:B0-----:R-:W-:-:S04]  /*78b0*/  F2FP.F16.F32.PACK_AB R0, RZ, R0 ;  /* 0x00000000ff00723e */ /* 0x001fc800000000ff */
[----:B------:R-:W-:Y:S01]  /*78c0*/  PRMT R2, R0, 0x7610, R2 ;  /* 0x0000761000027816 */ /* 0x000fe20000000002 */
[----:B------:R-:W-:Y:S06]  /*78d0*/  BRA `(.L_x_1500) ;  /* 0x0000000000107947 */ /* 0x000fec0003800000 */
.L_x_1523:
[----:B------:R-:W2:Y:S02]  /*78e0*/  LDG.E R4, desc[UR36][R4.64] ;  /* 0x0000002404047981 */ /* 0x000ea4000c1e1900 */
[----:B--2---:R-:W-:-:S04]  /*78f0*/  I2FP.F32.U32 R0, R4 ;  /* 0x0000000400007245 */ /* 0x004fc80000201000 */
[----:B------:R-:W-:-:S04]  /*7900*/  F2FP.F16.F32.PACK_AB R0, RZ, R0 ;  /* 0x00000000ff00723e */ /* 0x000fc800000000ff */
[----:B------:R-:W-:-:S07]  /*7910*/  PRMT R2, R0, 0x7610, R2 ;  /* 0x0000761000027816 */ /* 0x000fce0000000002 */
.L_x_1500:
        /* <DEDUP_REMOVED lines=21> */
.L_x_1531:
[----:B------:R-:W2:Y:S02]  /*7a70*/  LDG.E.U8 R4, desc[UR36][R4.64] ;  /* 0x0000002404047981 */ /* 0x000ea4000c1e1100 */
[----:B--2---:R-:W-:-:S04]  /*7a80*/  I2FP.F32.U32 R0, R4 ;  /* 0x0000000400007245 */ /* 0x004fc80000201000 */
[----:B------:R-:W-:Y:S01]  /*7a90*/  F2FP.F16.F32.PACK_AB R0, RZ, R0 ;  /* 0x00000000ff00723e */ /* 0x000fe200000000ff */
[----:B------:R-:W-:Y:S06]  /*7aa0*/  BRA `(.L_x_1494) ;  /* 0x0000000c00a07947 */ /* 0x000fec0003800000 */
.L_x_1530:
        /* <DEDUP_REMOVED lines=10> */
.L_x_1534:
[----:B------:R-:W2:Y:S02]  /*7b50*/  LDG.E R4, desc[UR36][R4.64] ;  /* 0x0000002404047981 */ /* 0x000ea4000c1e1900 */
[----:B--2---:R-:W-:-:S04]  /*7b60*/  I2FP.F32.S32 R0, R4 ;  /* 0x0000000400007245 */ /* 0x004fc80000201400 */
[----:B------:R-:W-:Y:S01]  /*7b70*/  F2FP.F16.F32.PACK_AB R0, RZ, R0 ;  /* 0x00000000ff00723e */ /* 0x000fe200000000ff */
[----:B------:R-:W-:Y:S06]  /*7b80*/  BRA `(.L_x_1494) ;  /* 0x0000000c00687947 */ /* 0x000fec0003800000 */
.L_x_1533:
[----:B------:R-:W2:Y:S02]  /*7b90*/  LDG.E.U16 R4, desc[UR36][R4.64] ;  /* 0x0000002404047981 */ /* 0x000ea4000c1e1500 */
[----:B--2---:R-:W0:Y:S02]  /*7ba0*/  I2F.S16 R0, R4 ;  /* 0x0000000400007306 */ /* 0x004e240000101400 */
[----:B0-----:R-:W-:Y:S01]  /*7bb0*/  F2FP.F16.F32.PACK_AB R0, RZ, R0 ;  /* 0x00000000ff00723e */ /* 0x001fe200000000ff */
[----:B------:R-:W-:Y:S06]  /*7bc0*/  BRA `(.L_x_1494) ;  /* 0x0000000c00587947 */ /* 0x000fec0003800000 */
.L_x_1529:
        /* <DEDUP_REMOVED lines=9> */
.L_x_1536:
[----:B------:R0:W5:Y:S01]  /*7c60*/  LDG.E.U16 R0, desc[UR36][R4.64] ;  /* 0x0000002404007981 */ /* 0x000162000c1e1500 */
[----:B------:R-:W-:Y:S05]  /*7c70*/  BRA `(.L_x_1494) ;  /* 0x0000000c002c7947 */ /* 0x000fea0003800000 */
.L_x_1535:
        /* <DEDUP_REMOVED lines=9> */
.L_x_1538:
[----:B------:R1:W5:Y:S01]  /*7d10*/  LDG.E.U16 R0, desc[UR36][R4.64] ;  /* 0x0000002404007981 */ /* 0x000362000c1e1500 */
[----:B------:R-:W-:Y:S05]  /*7d20*/  BRA `(.L_x_1494) ;  /* 0x0000000c00007947 */ /* 0x000fea0003800000 */
.L_x_1537:
        /* <DEDUP_REMOVED lines=12> */
.L_x_1528:
        /* <DEDUP_REMOVED lines=13> */
.L_x_1541:
        /* <DEDUP_REMOVED lines=12> */
.L_x_1540:
        /* <DEDUP_REMOVED lines=27> */
.L_x_1543:
        /* <DEDUP_REMOVED lines=12> */
[----:B------:R-:W-:Y:S01]  /*81f0*/  F2FP.F16.F32.PACK_AB R0, RZ, R0 ;  /* 0x00000000ff00723e */ /* 0x000fe200000000ff */
[----:B------:R-:W-:Y:S06]  /*8200*/  BRA `(.L_x_1494) ;  /* 0x0000000400c87947 */ /* 0x000fec0003800000 */
.L_x_1542:
[----:B------:R-:W2:Y:S02]  /*8210*/  LDG.E.U16 R0, desc[UR36][R4.64] ;  /* 0x0000002404007981 */ /* 0x000ea4000c1e1500 */
[----:B--2---:R-:W-:-:S05]  /*8220*/  IMAD.U32 R0, R0, 0x10000, RZ ;  /* 0x0001000000007824 */ /* 0x004fca00078e00ff */
[----:B------:R-:W-:Y:S01]  /*8230*/  F2FP.F16.F32.PACK_AB R0, RZ, R0 ;  /* 0x00000000ff00723e */ /* 0x000fe200000000ff */
[----:B------:R-:W-:Y:S06]  /*8240*/  BRA `(.L_x_1494) ;  /* 0x0000000400b87947 */ /* 0x000fec0003800000 */
.L_x_1539:
        /* <DEDUP_REMOVED lines=12> */
.L_x_1546:
        /* <DEDUP_REMOVED lines=21> */
.L_x_1550:
[----:B------:R-:W-:Y:S05]  /*8460*/  BSYNC.RECONVERGENT B1 ;  /* 0x0000000000017941 */ /* 0x000fea0003800200 */
.L_x_1549:
[----:B------:R-:W-:Y:S01]  /*8470*/  IMAD.SHL.U32 R0, R0, 0x100000, RZ ;  /* 0x0010000000007824 */ /* 0x000fe200078e00ff */
[----:B------:R-:W-:-:S04]  /*8480*/  LEA R3, R3, 0x3b800000, 0x17 ;  /* 0x3b80000003037811 */ /* 0x000fc800078eb8ff */
[----:B------:R-:W-:-:S07]  /*8490*/  LOP3.LUT R0, R3, R0, R7, 0xfe, !PT ;  /* 0x0000000003007212 */ /* 0x000fce00078efe07 */
.L_x_1548:
[----:B------:R-:W-:Y:S05]  /*84a0*/  BSYNC.RECONVERGENT B0 ;  /* 0x0000000000007941 */ /* 0x000fea0003800200 */
.L_x_1547:
[----:B------:R-:W-:Y:S01]  /*84b0*/  F2FP.F16.F32.PACK_AB R0, RZ, R0 ;  /* 0x00000000ff00723e */ /* 0x000fe200000000ff */
[----:B------:R-:W-:Y:S06]  /*84c0*/  BRA `(.L_x_1494) ;  /* 0x0000000400187947 */ /* 0x000fec0003800000 */
.L_x_1545:
        /* <DEDUP_REMOVED lines=21> */
.L_x_1554:
[----:B------:R-:W-:Y:S05]  /*8620*/  BSYNC.RECONVERGENT B1 ;  /* 0x0000000000017941 */ /* 0x000fea0003800200 */
.L_x_1553:
[----:B------:R-:W-:Y:S01]  /*8630*/  IMAD.SHL.U32 R0, R0, 0x200000, RZ ;  /* 0x0020000000007824 */ /* 0x000fe200078e00ff */
[----:B------:R-:W-:-:S04]  /*8640*/  LEA R3, R3, 0x37800000, 0x17 ;  /* 0x3780000003037811 */ /* 0x000fc800078eb8ff */
[----:B------:R-:W-:-:S07]  /*8650*/  LOP3.LUT R0, R3, R0, R7, 0xfe, !PT ;  /* 0x0000000003007212 */ /* 0x000fce00078efe07 */
.L_x_1552:
[----:B------:R-:W-:Y:S05]  /*8660*/  BSYNC.RECONVERGENT B0 ;  /* 0x0000000000007941 */ /* 0x000fea0003800200 */
.L_x_1551:
[----:B------:R-:W-:Y:S01]  /*8670*/  F2FP.F16.F32.PACK_AB R0, RZ, R0 ;  /* 0x00000000ff00723e */ /* 0x000fe200000000ff */
[----:B------:R-:W-:Y:S06]  /*8680*/  BRA `(.L_x_1494) ;  /* 0x0000000000a87947 */ /* 0x000fec0003800000 */
.L_x_1544:
        /* <DEDUP_REMOVED lines=14> */
.L_x_1558:
[----:B------:R-:W-:Y:S05]  /*8770*/  BSYNC.RECONVERGENT B0 ;  /* 0x0000000000007941 */ /* 0x000fea0003800200 */
.L_x_1557:
[----:B------:R-:W-:Y:S01]  /*8780*/  F2FP.F16.F32.PACK_AB R0, RZ, R0 ;  /* 0x00000000ff00723e */ /* 0x000fe200000000ff */
[----:B------:R-:W-:Y:S06]  /*8790*/  BRA `(.L_x_1494) ;  /* 0x0000000000647947 */ /* 0x000fec0003800000 */
.L_x_1532:
        /* <DEDUP_REMOVED lines=16> */
.L_x_1559:
[----:B------:R-:W-:Y:S01]  /*88a0*/  PRMT R0, RZ, 0x7610, R0 ;  /* 0x00007610ff007816 */ /* 0x000fe20000000000 */
[----:B------:R-:W-:Y:S06]  /*88b0*/  BRA `(.L_x_1494) ;  /* 0x00000000001c7947 */ /* 0x000fec0003800000 */
.L_x_1556:
[----:B------:R-:W2:Y:S02]  /*88c0*/  LDG.E.64 R4, desc[UR36][R4.64] ;  /* 0x0000002404047981 */ /* 0x000ea4000c1e1b00 */
[----:B--2---:R-:W0:Y:S02]  /*88d0*/  I2F.U64 R0, R4 ;  /* 0x0000000400007312 */ /* 0x004e240000301000 */
[----:B0-----:R-:W-:Y:S01]  /*88e0*/  F2FP.F16.F32.PACK_AB R0, RZ, R0 ;  /* 0x00000000ff00723e */ /* 0x001fe200000000ff */
[----:B------:R-:W-:Y:S06]  /*88f0*/  BRA `(.L_x_1494) ;  /* 0x00000000000c7947 */ /* 0x000fec0003800000 */
.L_x_1555:
[----:B------:R-:W2:Y:S02]  /*8900*/  LDG.E R4, desc[UR36][R4.64] ;  /* 0x0000002404047981 */ /* 0x000ea4000c1e1900 */
[----:B--2---:R-:W-:-:S04]  /*8910*/  I2FP.F32.U32 R0, R4 ;  /* 0x0000000400007245 */ /* 0x004fc80000201000 */
[----:B------:R-:W-:-:S07]  /*8920*/  F2FP.F16.F32.PACK_AB R0, RZ, R0 ;  /* 0x00000000ff00723e */ /* 0x000fce00000000ff */
.L_x_1494:
[----:B------:R-:W-:Y:S05]  /*8930*/  BSYNC.RECONVERGENT B6 ;  /* 0x0000000000067941 */ /* 0x000fea0003800200 */
.L_x_1493:
[C---:B01----:R-:W-:Y:S01]  /*8940*/  VIADD R4, R22.reuse, 0x100 ;  /* 0x0000010016047836 */ /* 0x043fe20000000000 */
[CC--:B------:R-:W-:Y:S01]  /*8950*/  ISETP.GE.AND P0, PT, R22.reuse, R25.reuse, PT ;  /* 0x000000191600720c */ /* 0x0c0fe20003f06270 */
[----:B------:R-:W-:Y:S01]  /*8960*/  VIADD R26, R22, 0x80 ;  /* 0x00000080161a7836 */ /* 0x000fe20000000000 */
[----:B------:R-:W-:Y:S02]  /*8970*/  BSSY.RECONVERGENT B6, `(.L_x_1560) ;  /* 0x000012b000067945 */ /* 0x000fe40003800200 */
[-C--:B------:R-:W-:Y:S01]  /*8980*/  ISETP.GE.AND P2, PT, R4, R25.reuse, PT ;  /* 0x000000190400720c */ /* 0x080fe20003f46270 */
[----:B------:R-:W-:Y:S01]  /*8990*/  VIADD R4, R22, 0x180 ;  /* 0x0000018016047836 */ /* 0x000fe20000000000 */
[----:B------:R-:W-:-:S04]  /*89a0*/  ISETP.GE.AND P3, PT, R26, R25, PT ;  /* 0x000000191a00720c */ /* 0x000fc80003f66270 */
[----:B------:R-:W-:-:S03]  /*89b0*/  ISETP.GE.AND P1, PT, R4, R25, PT ;  /* 0x000000190400720c */ /* 0x000fc60003f26270 */
[----:B-----5:R-:W-:Y:S02]  /*89c0*/  @!P0 HADD2.F32 R24, -RZ, R24.H0_H0 ;  /* 0x20000018ff188230 */ /* 0x020fe40000004100 */
[----:B------:R-:W-:Y:S02]  /*89d0*/  @!P0 HADD2.F32 R23, -RZ, R23.H0_H0 ;  /* 0x20000017ff178230 */ /* 0x000fe40000004100 */
[----:B------:R-:W-:Y:S02]  /*89e0*/  @!P2 HADD2.F32 R16, -RZ, R16.H0_H0 ;  /* 0x20000010ff10a230 */ /* 0x000fe40000004100 */
[----:B------:R-:W-:Y:S01]  /*89f0*/  @!P0 FMUL.FTZ R24, R24, 0.16666667163372039795 ;  /* 0x3e2aaaab18188820 */ /* 0x000fe20000410000 */
[----:B------:R-:W-:Y:S01]  /*8a00*/  @!P3 HADD2.F32 R3, -RZ, R18.H0_H0 ;  /* 0x20000012ff03b230 */ /* 0x000fe20000004100 */
[----:B------:R-:W-:Y:S01]  /*8a10*/  @!P0 FSETP.GEU.FTZ.AND P6, PT, |R23|, 3, PT ;  /* 0x404000001700880b */ /* 0x000fe20003fde200 */
[----:B------:R-:W-:Y:S01]  /*8a20*/  @!P2 HADD2.F32 R4, -RZ, R17.H0_H0 ;  /* 0x20000011ff04a230 */ /* 0x000fe20000004100 */
[----:B------:R-:W-:Y:S01]  /*8a30*/  @!P2 FSETP.GEU.FTZ.AND P4, PT, |R16|, 3, PT ;  /* 0x404000001000a80b */ /* 0x000fe20003f9e200 */
[----:B------:R-:W-:Y:S01]  /*8a40*/  @!P1 HADD2.F32 R2, -RZ, R2.H0_H0 ;  /* 0x20000002ff029230 */ /* 0x000fe20000004100 */
[----:B------:R-:W0:Y:S01]  /*8a50*/  LDC.U8 R16, c[0x0][0x3c8] ;  /* 0x0000f200ff107b82 */ /* 0x000e220000000000 */
[----:B------:R-:W-:Y:S01]  /*8a60*/  @!P3 FSETP.GEU.FTZ.AND P5, PT, |R3|, 3, PT ;  /* 0x404000000300b80b */ /* 0x000fe20003fbe200 */
[----:B------:R-:W-:Y:S01]  /*8a70*/  @!P3 HADD2.F32 R3, -RZ, R19.H0_H0 ;  /* 0x20000013ff03b230 */ /* 0x000fe20000004100 */
[----:B------:R-:W-:Y:S01]  /*8a80*/  @!P0 FSEL R24, R24, RZ, !P6 ;  /* 0x000000ff18188208 */ /* 0x000fe20007000000 */
[----:B------:R-:W-:-:S02]  /*8a90*/  @!P1 HADD2.F32 R5, -RZ, R0.H0_H0 ;  /* 0x20000000ff059230 */ /* 0x000fc40000004100 */
[----:B------:R-:W-:Y:S01]  /*8aa0*/  @!P2 FMUL.FTZ R4, R4, 0.16666667163372039795 ;  /* 0x3e2aaaab0404a820 */ /* 0x000fe20000410000 */
[----:B------:R-:W-:Y:S01]  /*8ab0*/  @!P1 FMUL.FTZ R2, R2, 0.16666667163372039795 ;  /* 0x3e2aaaab02029820 */ /* 0x000fe20000410000 */
[----:B------:R-:W-:Y:S01]  /*8ac0*/  @!P3 FMUL.FTZ R3, R3, 0.16666667163372039795 ;  /* 0x3e2aaaab0303b820 */ /* 0x000fe20000410000 */
[----:B------:R-:W-:Y:S02]  /*8ad0*/  @!P0 F2FP.F16.F32.PACK_AB R0, RZ, R24 ;  /* 0x00000018ff00823e */ /* 0x000fe400000000ff */
[----:B------:R-:W-:Y:S02]  /*8ae0*/  @!P1 FSETP.GEU.FTZ.AND P6, PT, |R5|, 3, PT ;  /* 0x404000000500980b */ /* 0x000fe40003fde200 */
[----:B------:R-:W-:Y:S02]  /*8af0*/  @!P3 FSEL R3, R3, RZ, !P5 ;  /* 0x000000ff0303b208 */ /* 0x000fe40006800000 */
[----:B------:R-:W-:Y:S02]  /*8b00*/  @!P2 FSEL R4, R4, RZ, !P4 ;  /* 0x000000ff0404a208 */ /* 0x000fe40006000000 */
[----:B------:R-:W-:-:S02]  /*8b10*/  @!P1 FSEL R2, R2, RZ, !P6 ;  /* 0x000000ff02029208 */ /* 0x000fc40007000000 */
[----:B------:R-:W-:Y:S02]  /*8b20*/  @!P3 F2FP.F16.F32.PACK_AB R19, RZ, R3 ;  /* 0x00000003ff13b23e */ /* 0x000fe400000000ff */
[----:B------:R-:W-:Y:S02]  /*8b30*/  @!P2 F2FP.F16.F32.PACK_AB R18, RZ, R4 ;  /* 0x00000004ff12a23e */ /* 0x000fe400000000ff */
[----:B------:R-:W-:Y:S01]  /*8b40*/  @!P1 F2FP.F16.F32.PACK_AB R17, RZ, R2 ;  /* 0x00000002ff11923e */ /* 0x000fe200000000ff */
[----:B------:R-:W-:Y:S06]  /*8b50*/  @P0 BRA `(.L_x_1561) ;  /* 0x0000001000300947 */ /* 0x000fec0003800000 */
[----:B------:R-:W1:Y:S01]  /*8b60*/  LDCU UR4, c[0x0][0x3cc] ;  /* 0x00007980ff0477ac */ /* 0x000e620008000800 */
[----:B------:R-:W2:Y:S01]  /*8b70*/  LDC.64 R2, c[0x0][0x3a0] ;  /* 0x0000e800ff027b82 */ /* 0x000ea20000000a00 */
[----:B------:R-:W-:Y:S01]  /*8b80*/  IMAD R4, R27, 0x200, R22 ;  /* 0x000002001b047824 */ /* 0x000fe200078e0216 */
[----:B0-----:R-:W-:-:S03]  /*8b90*/  PRMT R6, R16, 0x9910, RZ ;  /* 0x0000991010067816 */ /* 0x001fc600000000ff */
[----:B-1----:R-:W-:Y:S02]  /*8ba0*/  IMAD R5, R4, UR4, RZ ;  /* 0x0000000404057c24 */ /* 0x002fe4000f8e02ff */
[----:B------:R-:W-:-:S05]  /*8bb0*/  IMAD.MOV.U32 R4, RZ, RZ, R6 ;  /* 0x000000ffff047224 */ /* 0x000fca00078e0006 */
[----:B------:R-:W-:Y:S02]  /*8bc0*/  ISETP.GT.AND P0, PT, R4, 0x9, PT ;  /* 0x000000090400780c */ /* 0x000fe40003f04270 */
[----:B--2---:R-:W-:-:S05]  /*8bd0*/  IADD3 R2, P1, PT, R5, R2, RZ ;  /* 0x0000000205027210 */ /* 0x004fca0007f3e0ff */
        /* <DEDUP_REMOVED lines=10> */
[----:B------:R-:W-:Y:S02]  /*8c80*/  HADD2.F32 R0, -RZ, R0.H0_H0 ;  /* 0x20000000ff007230 */ /* 0x000fe40000004100 */
[----:B------:R-:W-:Y:S02]  /*8c90*/  IMAD.MOV.U32 R22, RZ, RZ, R26 ;  /* 0x000000ffff167224 */ /* 0x000fe400078e001a */
[----:B------:R-:W0:Y:S02]  /*8ca0*/  F2I.FTZ.TRUNC.NTZ R5, R0 ;  /* 0x0000000000057305 */ /* 0x000e24000021f100 */
[----:B0-----:R0:W-:Y:S01]  /*8cb0*/  STG.E.U8 desc[UR36][R2.64], R5 ;  /* 0x0000000502007986 */ /* 0x0011e2000c101124 */
[----:B------:R-:W-:Y:S05]  /*8cc0*/  BRA `(.L_x_1561) ;  /* 0x0000000c00d47947 */ /* 0x000fea0003800000 */
.L_x_1565:
[----:B------:R-:W-:Y:S02]  /*8cd0*/  HADD2.F32 R5, -RZ, R0.H0_H0 ;  /* 0x20000000ff057230 */ /* 0x000fe40000004100 */
[----:B------:R-:W-:-:S04]  /*8ce0*/  IMAD.MOV.U32 R22, RZ, RZ, R26 ;  /* 0x000000ffff167224 */ /* 0x000fc800078e001a */
[----:B------:R-:W0:Y:S02]  /*8cf0*/  F2I.S64.TRUNC R4, R5 ;  /* 0x0000000500047311 */ /* 0x000e24000020d900 */
[----:B0-----:R0:W-:Y:S01]  /*8d00*/  STG.E.U8 desc[UR36][R2.64], R4 ;  /* 0x0000000402007986 */ /* 0x0011e2000c101124 */
[----:B------:R-:W-:Y:S05]  /*8d10*/  BRA `(.L_x_1561) ;  /* 0x0000000c00c07947 */ /* 0x000fea0003800000 */
.L_x_1564:
[----:B------:R-:W-:-:S13]  /*8d20*/  ISETP.NE.AND P0, PT, R4, 0x2, PT ;  /* 0x000000020400780c */ /* 0x000fda0003f05270 */
[----:B------:R-:W-:Y:S05]  /*8d30*/  @!P0 BRA `(.L_x_1567) ;  /* 0x0000000000388947 */ /* 0x000fea0003800000 */
[----:B------:R-:W-:-:S13]  /*8d40*/  ISETP.NE.AND P0, PT, R4, 0x3, PT ;  /* 0x000000030400780c */ /* 0x000fda0003f05270 */
[----:B------:R-:W-:Y:S05]  /*8d50*/  @!P0 BRA `(.L_x_1568) ;  /* 0x00000000001c8947 */ /* 0x000fea0003800000 */
[----:B------:R-:W-:-:S13]  /*8d60*/  ISETP.NE.AND P0, PT, R4, 0x4, PT ;  /* 0x000000040400780c */ /* 0x000fda0003f05270 */
[----:B------:R-:W-:Y:S05]  /*8d70*/  @P0 BRA `(.L_x_1566) ;  /* 0x0000000800f80947 */ /* 0x000fea0003800000 */
[----:B------:R-:W-:Y:S02]  /*8d80*/  HADD2.F32 R4, -RZ, R0.H0_H0 ;  /* 0x20000000ff047230 */ /* 0x000fe40000004100 */
[----:B------:R-:W-:-:S04]  /*8d90*/  IMAD.MOV.U32 R22, RZ, RZ, R26 ;  /* 0x000000ffff167224 */ /* 0x000fc800078e001a */
[----:B------:R-:W0:Y:S02]  /*8da0*/  F2I.S64.TRUNC R4, R4 ;  /* 0x0000000400047311 */ /* 0x000e24000020d900 */
[----:B0-----:R0:W-:Y:S01]  /*8db0*/  STG.E.64 desc[UR36][R2.64], R4 ;  /* 0x0000000402007986 */ /* 0x0011e2000c101b24 */
[----:B------:R-:W-:Y:S05]  /*8dc0*/  BRA `(.L_x_1561) ;  /* 0x0000000c00947947 */ /* 0x000fea0003800000 */
.L_x_1568:
[----:B------:R-:W-:Y:S02]  /*8dd0*/  HADD2.F32 R0, -RZ, R0.H0_H0 ;  /* 0x20000000ff007230 */ /* 0x000fe40000004100 */
[----:B------:R-:W-:Y:S02]  /*8de0*/  IMAD.MOV.U32 R22, RZ, RZ, R26 ;  /* 0x000000ffff167224 */ /* 0x000fe400078e001a */
[----:B------:R-:W0:Y:S02]  /*8df0*/  F2I.FTZ.TRUNC.NTZ R5, R0 ;  /* 0x0000000000057305 */ /* 0x000e24000021f100 */
[----:B0-----:R0:W-:Y:S01]  /*8e00*/  STG.E desc[UR36][R2.64], R5 ;  /* 0x0000000502007986 */ /* 0x0011e2000c101924 */
[----:B------:R-:W-:Y:S05]  /*8e10*/  BRA `(.L_x_1561) ;  /* 0x0000000c00807947 */ /* 0x000fea0003800000 */
.L_x_1567:
[----:B------:R-:W-:Y:S02]  /*8e20*/  HADD2.F32 R0, -RZ, R0.H0_H0 ;  /* 0x20000000ff007230 */ /* 0x000fe40000004100 */
[----:B------:R-:W-:Y:S02]  /*8e30*/  IMAD.MOV.U32 R22, RZ, RZ, R26 ;  /* 0x000000ffff167224 */ /* 0x000fe400078e001a */
[----:B------:R-:W0:Y:S02]  /*8e40*/  F2I.FTZ.TRUNC.NTZ R5, R0 ;  /* 0x0000000000057305 */ /* 0x000e24000021f100 */
[----:B0-----:R0:W-:Y:S01]  /*8e50*/  STG.E.U16 desc[UR36][R2.64], R5 ;  /* 0x0000000502007986 */ /* 0x0011e2000c101524 */
[----:B------:R-:W-:Y:S05]  /*8e60*/  BRA `(.L_x_1561) ;  /* 0x0000000c006c7947 */ /* 0x000fea0003800000 */
.L_x_1563:
[----:B------:R-:W-:-:S13]  /*8e70*/  ISETP.GT.AND P0, PT, R4, 0x6, PT ;  /* 0x000000060400780c */ /* 0x000fda0003f04270 */
[----:B------:R-:W-:Y:S05]  /*8e80*/  @P0 BRA `(.L_x_1569) ;  /* 0x00000000002c0947 */ /* 0x000fea0003800000 */
[----:B------:R-:W-:-:S13]  /*8e90*/  ISETP.NE.AND P0, PT, R4, 0x5, PT ;  /* 0x000000050400780c */ /* 0x000fda0003f05270 */
[----:B------:R-:W-:Y:S05]  /*8ea0*/  @!P0 BRA `(.L_x_1570) ;  /* 0x0000000000188947 */ /* 0x000fea0003800000 */
[----:B------:R-:W-:-:S13]  /*8eb0*/  ISETP.NE.AND P0, PT, R4, 0x6, PT ;  /* 0x000000060400780c */ /* 0x000fda0003f05270 */
[----:B------:R-:W-:Y:S05]  /*8ec0*/  @P0 BRA `(.L_x_1566) ;  /* 0x0000000800a40947 */ /* 0x000fea0003800000 */
[----:B------:R-:W-:Y:S02]  /*8ed0*/  HADD2.F32 R5, -RZ, R0.H0_H0 ;  /* 0x20000000ff057230 */ /* 0x000fe40000004100 */
[----:B------:R-:W-:-:S03]  /*8ee0*/  IMAD.MOV.U32 R22, RZ, RZ, R26 ;  /* 0x000000ffff167224 */ /* 0x000fc600078e001a */
[----:B------:R2:W-:Y:S01]  /*8ef0*/  STG.E desc[UR36][R2.64], R5 ;  /* 0x0000000502007986 */ /* 0x0005e2000c101924 */
[----:B------:R-:W-:Y:S05]  /*8f00*/  BRA `(.L_x_1561) ;  /* 0x0000000c00447947 */ /* 0x000fea0003800000 */
.L_x_1570:
[----:B------:R1:W-:Y:S01]  /*8f10*/  STG.E.U16 desc[UR36][R2.64], R0 ;  /* 0x0000000002007986 */ /* 0x0003e2000c101524 */
[----:B------:R-:W-:Y:S01]  /*8f20*/  IMAD.MOV.U32 R22, RZ, RZ, R26 ;  /* 0x000000ffff167224 */ /* 0x000fe200078e001a */
[----:B------:R-:W-:Y:S06]  /*8f30*/  BRA `(.L_x_1561) ;  /* 0x0000000c00387947 */ /* 0x000fec0003800000 */
.L_x_1569:
[----:B------:R-:W-:-:S13]  /*8f40*/  ISETP.NE.AND P0, PT, R4, 0x7, PT ;  /* 0x000000070400780c */ /* 0x000fda0003f05270 */
[----:B------:R-:W-:Y:S05]  /*8f50*/  @!P0 BRA `(.L_x_1571) ;  /* 0x00000000003c8947 */ /* 0x000fea0003800000 */
[----:B------:R-:W-:-:S13]  /*8f60*/  ISETP.NE.AND P0, PT, R4, 0x8, PT ;  /* 0x000000080400780c */ /* 0x000fda0003f05270 */
[----:B------:R-:W-:Y:S05]  /*8f70*/  @!P0 BRA `(.L_x_1572) ;  /* 0x00000000001c8947 */ /* 0x000fea0003800000 */
[----:B------:R-:W-:-:S13]  /*8f80*/  ISETP.NE.AND P0, PT, R4, 0x9, PT ;  /* 0x000000090400780c */ /* 0x000fda0003f05270 */
[----:B------:R-:W-:Y:S05]  /*8f90*/  @P0 BRA `(.L_x_1566) ;  /* 0x0000000800700947 */ /* 0x000fea0003800000 */
[----:B------:R-:W-:Y:S02]  /*8fa0*/  HADD2.F32 R4, -RZ, R0.H0_H0 ;  /* 0x20000000ff047230 */ /* 0x000fe40000004100 */
[----:B------:R-:W-:Y:S02]  /*8fb0*/  IMAD.MOV.U32 R5, RZ, RZ, RZ ;  /* 0x000000ffff057224 */ /* 0x000fe400078e00ff */
[----:B------:R-:W-:-:S03]  /*8fc0*/  IMAD.MOV.U32 R22, RZ, RZ, R26 ;  /* 0x000000ffff167224 */ /* 0x000fc600078e001a */
[----:B------:R3:W-:Y:S01]  /*8fd0*/  STG.E.64 desc[UR36][R2.64], R4 ;  /* 0x0000000402007986 */ /* 0x0007e2000c101b24 */
[----:B------:R-:W-:Y:S05]  /*8fe0*/  BRA `(.L_x_1561) ;  /* 0x0000000c000c7947 */ /* 0x000fea0003800000 */
.L_x_1572:
[----:B------:R-:W-:Y:S02]  /*8ff0*/  HADD2.F32 R0, -RZ, R0.H0_H0 ;  /* 0x20000000ff007230 */ /* 0x000fe40000004100 */
[----:B------:R-:W-:-:S03]  /*9000*/  IMAD.MOV.U32 R22, RZ, RZ, R26 ;  /* 0x000000ffff167224 */ /* 0x000fc600078e001a */
[----:B------:R-:W-:-:S04]  /*9010*/  F2FP.F16.F32.PACK_AB R0, RZ, R0 ;  /* 0x00000000ff00723e */ /* 0x000fc800000000ff */
[----:B------:R-:W-:-:S05]  /*9020*/  PRMT R0, R0, 0x5410, RZ ;  /* 0x0000541000007816 */ /* 0x000fca00000000ff */
[----:B------:R4:W-:Y:S01]  /*9030*/  STG.E desc[UR36][R2.64], R0 ;  /* 0x0000000002007986 */ /* 0x0009e2000c101924 */
[----:B------:R-:W-:Y:S05]  /*9040*/  BRA `(.L_x_1561) ;  /* 0x0000000800f47947 */ /* 0x000fea0003800000 */
.L_x_1571:
[----:B------:R-:W-:Y:S02]  /*9050*/  HADD2.F32 R4, -RZ, R0.H0_H0 ;  /* 0x20000000ff047230 */ /* 0x000fe40000004100 */
[----:B------:R-:W-:-:S03]  /*9060*/  IMAD.MOV.U32 R22, RZ, RZ, R26 ;  /* 0x000000ffff167224 */ /* 0x000fc600078e001a */
[----:B------:R-:W-:-:S06]  /*9070*/  FMUL.FTZ R4, R4, 1 ;  /* 0x3f80000004047820 */ /* 0x000fcc0000410000 */
[----:B------:R-:W0:Y:S02]  /*9080*/  F2F.F64.F32 R4, R4 ;  /* 0x0000000400047310 */ /* 0x000e240000201800 */
[----:B0-----:R0:W-:Y:S01]  /*9090*/  STG.E.64 desc[UR36][R2.64], R4 ;  /* 0x0000000402007986 */ /* 0x0011e2000c101b24 */
[----:B------:R-:W-:Y:S05]  /*90a0*/  BRA `(.L_x_1561) ;  /* 0x0000000800dc7947 */ /* 0x000fea0003800000 */
.L_x_1562:
        /* <DEDUP_REMOVED lines=10> */
[----:B------:R-:W-:-:S04]  /*9150*/  FSETP.NEU.FTZ.AND P0, PT, R0, RZ, PT ;  /* 0x000000ff0000720b */ /* 0x000fc80003f1d000 */
[----:B------:R-:W-:-:S05]  /*9160*/  SEL R5, RZ, 0x1, !P0 ;  /* 0x00000001ff057807 */ /* 0x000fca0004000000 */
[----:B------:R0:W-:Y:S01]  /*9170*/  STG.E.U8 desc[UR36][R2.64], R5 ;  /* 0x0000000502007986 */ /* 0x0001e2000c101124 */
[----:B------:R-:W-:Y:S05]  /*9180*/  BRA `(.L_x_1561) ;  /* 0x0000000800a47947 */ /* 0x000fea0003800000 */
.L_x_1575:
[----:B------:R-:W-:Y:S01]  /*9190*/  HADD2.F32 R0, -RZ, R0.H0_H0 ;  /* 0x20000000ff007230 */ /* 0x000fe20000004100 */
[----:B------:R-:W-:Y:S01]  /*91a0*/  CS2R R6, SRZ ;  /* 0x0000000000067805 */ /* 0x000fe2000001ff00 */
[----:B------:R-:W-:-:S03]  /*91b0*/  IMAD.MOV.U32 R22, RZ, RZ, R26 ;  /* 0x000000ffff167224 */ /* 0x000fc600078e001a */
[----:B------:R-:W-:-:S04]  /*91c0*/  FMUL.FTZ R0, R0, 1 ;  /* 0x3f80000000007820 */ /* 0x000fc80000410000 */
[----:B------:R-:W0:Y:S02]  /*91d0*/  F2F.F64.F32 R4, R0 ;  /* 0x0000000000047310 */ /* 0x000e240000201800 */
[----:B0-----:R0:W-:Y:S01]  /*91e0*/  STG.E.128 desc[UR36][R2.64], R4 ;  /* 0x0000000402007986 */ /* 0x0011e2000c101d24 */
[----:B------:R-:W-:Y:S05]  /*91f0*/  BRA `(.L_x_1561) ;  /* 0x0000000800887947 */ /* 0x000fea0003800000 */
.L_x_1574:
[----:B------:R-:W-:-:S13]  /*9200*/  ISETP.NE.AND P0, PT, R4, 0xf, PT ;  /* 0x0000000f0400780c */ /* 0x000fda0003f05270 */
[----:B------:R-:W-:Y:S05]  /*9210*/  @!P0 BRA `(.L_x_1576) ;  /* 0x0000000000a88947 */ /* 0x000fea0003800000 */
[----:B------:R-:W-:-:S13]  /*9220*/  ISETP.NE.AND P0, PT, R4, 0x17, PT ;  /* 0x000000170400780c */ /* 0x000fda0003f05270 */
[----:B------:R-:W-:Y:S05]  /*9230*/  @!P0 BRA `(.L_x_1577) ;  /* 0x0000000000508947 */ /* 0x000fea0003800000 */
[----:B------:R-:W-:-:S13]  /*9240*/  ISETP.NE.AND P0, PT, R4, 0x18, PT ;  /* 0x000000180400780c */ /* 0x000fda0003f05270 */
[----:B------:R-:W-:Y:S05]  /*9250*/  @P0 BRA `(.L_x_1566) ;  /* 0x0000000400c00947 */ /* 0x000fea0003800000 */
        /* <DEDUP_REMOVED lines=13> */
.L_x_1579:
[----:B------:R-:W-:Y:S05]  /*9330*/  BSYNC.RECONVERGENT B0 ;  /* 0x0000000000007941 */ /* 0x000fea0003800200 */
.L_x_1578:
[----:B------:R-:W-:Y:S01]  /*9340*/  LOP3.LUT R5, R0, 0x80, R5, 0xf8, !PT ;  /* 0x0000008000057812 */ /* 0x000fe200078ef805 */
[----:B------:R-:W-:-:S04]  /*9350*/  IMAD.MOV.U32 R22, RZ, RZ, R26 ;  /* 0x000000ffff167224 */ /* 0x000fc800078e001a */
[----:B------:R0:W-:Y:S01]  /*9360*/  STG.E.U8 desc[UR36][R2.64], R5 ;  /* 0x0000000502007986 */ /* 0x0001e2000c101124 */
[----:B------:R-:W-:Y:S05]  /*9370*/  BRA `(.L_x_1561) ;  /* 0x0000000800287947 */ /* 0x000fea0003800000 */
.L_x_1577:
        /* <DEDUP_REMOVED lines=15> */
.L_x_1581:
[----:B------:R-:W-:Y:S05]  /*9470*/  BSYNC.RECONVERGENT B0 ;  /* 0x0000000000007941 */ /* 0x000fea0003800200 */
.L_x_1580:
[----:B------:R-:W-:Y:S01]  /*9480*/  LOP3.LUT R5, R0, 0x80, R5, 0xf8, !PT ;  /* 0x0000008000057812 */ /* 0x000fe200078ef805 */
[----:B------:R-:W-:-:S04]  /*9490*/  IMAD.MOV.U32 R22, RZ, RZ, R26 ;  /* 0x000000ffff167224 */ /* 0x000fc800078e001a */
[----:B------:R0:W-:Y:S01]  /*94a0*/  STG.E.U8 desc[UR36][R2.64], R5 ;  /* 0x0000000502007986 */ /* 0x0001e2000c101124 */
[----:B------:R-:W-:Y:S05]  /*94b0*/  BRA `(.L_x_1561) ;  /* 0x0000000400d87947 */ /* 0x000fea0003800000 */
.L_x_1576:
[----:B------:R-:W-:Y:S02]  /*94c0*/  HADD2.F32 R0, -RZ, R0.H0_H0 ;  /* 0x20000000ff007230 */ /* 0x000fe40000004100 */
[----:B------:R-:W-:-:S03]  /*94d0*/  IMAD.MOV.U32 R22, RZ, RZ, R26 ;  /* 0x000000ffff167224 */ /* 0x000fc600078e001a */
[----:B------:R-:W-:-:S05]  /*94e0*/  F2FP.BF16.F32.PACK_AB R0, RZ, R0 ;  /* 0x00000000ff00723e */ /* 0x000fca00000010ff */
[----:B------:R0:W-:Y:S01]  /*94f0*/  STG.E.U16 desc[UR36][R2.64], R0 ;  /* 0x0000000002007986 */ /* 0x0001e2000c101524 */
[----:B------:R-:W-:Y:S05]  /*9500*/  BRA `(.L_x_1561) ;  /* 0x0000000400c47947 */ /* 0x000fea0003800000 */
.L_x_1573:
        /* <DEDUP_REMOVED lines=10> */
[----:B------:R-:W0:Y:S02]  /*95b0*/  F2I.FTZ.U32.TRUNC.NTZ R5, R5 ;  /* 0x0000000500057305 */ /* 0x000e24000021f000 */
[----:B0-----:R0:W-:Y:S01]  /*95c0*/  STG.E.U16 desc[UR36][R2.64], R5 ;  /* 0x0000000502007986 */ /* 0x0011e2000c101524 */
[----:B------:R-:W-:Y:S05]  /*95d0*/  BRA `(.L_x_1561) ;  /* 0x0000000400907947 */ /* 0x000fea0003800000 */
.L_x_1584:
        /* <DEDUP_REMOVED lines=13> */
.L_x_1587:
[----:B------:R-:W-:-:S04]  /*96b0*/  SHF.R.U32.HI R0, RZ, 0x14, R5 ;  /* 0x00000014ff007819 */ /* 0x000fc80000011605 */
[----:B------:R-:W-:-:S04]  /*96c0*/  LOP3.LUT R0, R0, 0x1, RZ, 0xc0, !PT ;  /* 0x0000000100007812 */ /* 0x000fc800078ec0ff */
[----:B------:R-:W-:-:S04]  /*96d0*/  IADD3 R0, PT, PT, R5, 0x487ffff, R0 ;  /* 0x0487ffff05007810 */ /* 0x000fc80007ffe000 */
[----:B------:R-:W-:-:S04]  /*96e0*/  SHF.R.U32.HI R0, RZ, 0x14, R0 ;  /* 0x00000014ff007819 */ /* 0x000fc80000011600 */
[----:B------:R-:W-:-:S07]  /*96f0*/  LOP3.LUT R4, R0, 0xff, RZ, 0xc0, !PT ;  /* 0x000000ff00047812 */ /* 0x000fce00078ec0ff */
.L_x_1588:
[----:B------:R-:W-:-:S04]  /*9700*/  SHF.R.U32.HI R5, RZ, 0x18, R5 ;  /* 0x00000018ff057819 */ /* 0x000fc80000011605 */
[----:B------:R-:W-:-:S04]  /*9710*/  LOP3.LUT R4, R4, 0x80, R5, 0xf8, !PT ;  /* 0x0000008004047812 */ /* 0x000fc800078ef805 */
[----:B------:R-:W-:-:S07]  /*9720*/  PRMT R0, R4, 0x7610, R0 ;  /* 0x0000761004007816 */ /* 0x000fce0000000000 */
.L_x_1586:
[----:B------:R-:W-:Y:S05]  /*9730*/  BSYNC.RECONVERGENT B0 ;  /* 0x0000000000007941 */ /* 0x000fea0003800200 */
.L_x_1585:
[----:B------:R0:W-:Y:S01]  /*9740*/  STG.E.U8 desc[UR36][R2.64], R0 ;  /* 0x0000000002007986 */ /* 0x0001e2000c101124 */
[----:B------:R-:W-:Y:S01]  /*9750*/  IMAD.MOV.U32 R22, RZ, RZ, R26 ;  /* 0x000000ffff167224 */ /* 0x000fe200078e001a */
[----:B------:R-:W-:Y:S06]  /*9760*/  BRA `(.L_x_1561) ;  /* 0x00000004002c7947 */ /* 0x000fec0003800000 */
.L_x_1583:
        /* <DEDUP_REMOVED lines=13> */
.L_x_1591:
[----:B------:R-:W-:-:S04]  /*9840*/  SHF.R.U32.HI R0, RZ, 0x15, R5 ;  /* 0x00000015ff007819 */ /* 0x000fc80000011605 */
[----:B------:R-:W-:-:S04]  /*9850*/  LOP3.LUT R0, R0, 0x1, RZ, 0xc0, !PT ;  /* 0x0000000100007812 */ /* 0x000fc800078ec0ff */
[----:B------:R-:W-:-:S04]  /*9860*/  IADD3 R0, PT, PT, R5, 0x88fffff, R0 ;  /* 0x088fffff05007810 */ /* 0x000fc80007ffe000 */
[----:B------:R-:W-:-:S04]  /*9870*/  SHF.R.U32.HI R0, RZ, 0x15, R0 ;  /* 0x00000015ff007819 */ /* 0x000fc80000011600 */
[----:B------:R-:W-:-:S07]  /*9880*/  LOP3.LUT R4, R0, 0xff, RZ, 0xc0, !PT ;  /* 0x000000ff00047812 */ /* 0x000fce00078ec0ff */
.L_x_1592:
[----:B------:R-:W-:-:S04]  /*9890*/  SHF.R.U32.HI R5, RZ, 0x18, R5 ;  /* 0x00000018ff057819 */ /* 0x000fc80000011605 */
[----:B------:R-:W-:-:S04]  /*98a0*/  LOP3.LUT R4, R4, 0x80, R5, 0xf8, !PT ;  /* 0x0000008004047812 */ /* 0x000fc800078ef805 */
[----:B------:R-:W-:-:S07]  /*98b0*/  PRMT R0, R4, 0x7610, R0 ;  /* 0x0000761004007816 */ /* 0x000fce0000000000 */
.L_x_1590:
[----:B------:R-:W-:Y:S05]  /*98c0*/  BSYNC.RECONVERGENT B0 ;  /* 0x0000000000007941 */ /* 0x000fea0003800200 */
.L_x_1589:
[----:B------:R0:W-:Y:S01]  /*98d0*/  STG.E.U8 desc[UR36][R2.64], R0 ;  /* 0x0000000002007986 */ /* 0x0001e2000c101124 */
[----:B------:R-:W-:Y:S01]  /*98e0*/  IMAD.MOV.U32 R22, RZ, RZ, R26 ;  /* 0x000000ffff167224 */ /* 0x000fe200078e001a */
[----:B------:R-:W-:Y:S06]  /*98f0*/  BRA `(.L_x_1561) ;  /* 0x0000000000c87947 */ /* 0x000fec0003800000 */
.L_x_1582:
[----:B------:R-:W-:-:S13]  /*9900*/  ISETP.NE.AND P0, PT, R4, 0x1c, PT ;  /* 0x0000001c0400780c */ /* 0x000fda0003f05270 */
[----:B------:R-:W-:Y:S05]  /*9910*/  @!P0 BRA `(.L_x_1593) ;  /* 0x0000000000b08947 */ /* 0x000fea0003800000 */
[----:B------:R-:W-:-:S13]  /*9920*/  ISETP.NE.AND P0, PT, R4, 0x1d, PT ;  /* 0x0000001d0400780c */ /* 0x000fda0003f05270 */
[----:B------:R-:W-:Y:S05]  /*9930*/  @!P0 BRA `(.L_x_1594) ;  /* 0x0000000000948947 */ /* 0x000fea0003800000 */
[----:B------:R-:W-:-:S13]  /*9940*/  ISETP.NE.AND P0, PT, R4, 0x2c, PT ;  /* 0x0000002c0400780c */ /* 0x000fda0003f05270 */
[----:B------:R-:W-:Y:S05]  /*9950*/  @!P0 BRA `(.L_x_1595) ;  /* 0x0000000000488947 */ /* 0x000fea0003800000 */
.L_x_1566:
        /* <DEDUP_REMOVED lines=16> */
.L_x_1596:
[----:B------:R-:W-:Y:S01]  /*9a60*/  IMAD.MOV.U32 R22, RZ, RZ, R26 ;  /* 0x000000ffff167224 */ /* 0x000fe200078e001a */
[----:B------:R-:W-:Y:S06]  /*9a70*/  BRA `(.L_x_1561) ;  /* 0x0000000000687947 */ /* 0x000fec0003800000 */
.L_x_1595:
[----:B------:R-:W-:Y:S02]  /*9a80*/  HADD2.F32 R5, -RZ, R0.H0_H0 ;  /* 0x20000000ff057230 */ /* 0x000fe40000004100 */
        /* <DEDUP_REMOVED lines=16> */
.L_x_1594:
[----:B------:R-:W-:Y:S02]  /*9b90*/  HADD2.F32 R4, -RZ, R0.H0_H0 ;  /* 0x20000000ff047230 */ /* 0x000fe40000004100 */
[----:B------:R-:W-:-:S04]  /*9ba0*/  IMAD.MOV.U32 R22, RZ, RZ, R26 ;  /* 0x000000ffff167224 */ /* 0x000fc800078e001a */
[----:B------:R-:W0:Y:S02]  /*9bb0*/  F2I.U64.TRUNC R4, R4 ;  /* 0x0000000400047311 */ /* 0x000e24000020d800 */
[----:B0-----:R0:W-:Y:S01]  /*9bc0*/  STG.E.64 desc[UR36][R2.64], R4 ;  /* 0x0000000402007986 */ /* 0x0011e2000c101b24 */
[----:B------:R-:W-:Y:S05]  /*9bd0*/  BRA `(.L_x_1561) ;  /* 0x0000000000107947 */ /* 0x000fea0003800000 */
.L_x_1593:
[----:B------:R-:W-:Y:S02]  /*9be0*/  HADD2.F32 R0, -RZ, R0.H0_H0 ;  /* 0x20000000ff007230 */ /* 0x000fe40000004100 */
[----:B------:R-:W-:Y:S02]  /*9bf0*/  IMAD.MOV.U32 R22, RZ, RZ, R26 ;  /* 0x000000ffff167224 */ /* 0x000fe400078e001a */
[----:B------:R-:W0:Y:S02]  /*9c00*/  F2I.FTZ.U32.TRUNC.NTZ R5, R0 ;  /* 0x0000000000057305 */ /* 0x000e24000021f000 */
[----:B0-----:R0:W-:Y:S03]  /*9c10*/  STG.E desc[UR36][R2.64], R5 ;  /* 0x0000000502007986 */ /* 0x0011e6000c101924 */
.L_x_1561:
[----:B------:R-:W-:Y:S05]  /*9c20*/  BSYNC.RECONVERGENT B6 ;  /* 0x0000000000067941 */ /* 0x000fea0003800200 */
.L_x_1560:
[----:B------:R-:W-:Y:S01]  /*9c30*/  ISETP.GE.AND P0, PT, R22, R25, PT ;  /* 0x000000191600720c */ /* 0x000fe20003f06270 */
[----:B------:R-:W-:-:S12]  /*9c40*/  BSSY.RECONVERGENT B6, `(.L_x_1597) ;  /* 0x00001f0000067945 */ /* 0x000fd80003800200 */
[----:B------:R-:W-:Y:S05]  /*9c50*/  @P0 BRA `(.L_x_1598) ;  /* 0x0000001c00b80947 */ /* 0x000fea0003800000 */
[----:B------:R-:W5:Y:S01]  /*9c60*/  LDCU UR4, c[0x0][0x3cc] ;  /* 0x00007980ff0477ac */ /* 0x000f620008000800 */
[----:B01234-:R-:W0:Y:S01]  /*9c70*/  LDC.64 R2, c[0x0][0x3a0] ;  /* 0x0000e800ff027b82 */ /* 0x01fe220000000a00 */
        /* <DEDUP_REMOVED lines=16> */
[----:B------:R-:W-:-:S06]  /*9d80*/  HADD2.F32 R19, -RZ, R19.H0_H0 ;  /* 0x20000013ff137230 */ /* 0x000fcc0000004100 */
[----:B------:R-:W0:Y:S02]  /*9d90*/  F2I.FTZ.TRUNC.NTZ R19, R19 ;  /* 0x0000001300137305 */ /* 0x000e24000021f100 */
[----:B0-----:R0:W-:Y:S01]  /*9da0*/  STG.E.U8 desc[UR36][R2.64], R19 ;  /* 0x0000001302007986 */ /* 0x0011e2000c101124 */
[----:B------:R-:W-:Y:S05]  /*9db0*/  BRA `(.L_x_1604) ;  /* 0x0000000c007c7947 */ /* 0x000fea0003800000 */
.L_x_1602:
[----:B------:R-:W-:-:S06]  /*9dc0*/  HADD2.F32 R5, -RZ, R19.H0_H0 ;  /* 0x20000013ff057230 */ /* 0x000fcc0000004100 */
[----:B------:R-:W0:Y:S02]  /*9dd0*/  F2I.S64.TRUNC R4, R5 ;  /* 0x0000000500047311 */ /* 0x000e24000020d900 */
[----:B0-----:R0:W-:Y:S01]  /*9de0*/  STG.E.U8 desc[UR36][R2.64], R4 ;  /* 0x0000000402007986 */ /* 0x0011e2000c101124 */
[----:B------:R-:W-:Y:S05]  /*9df0*/  BRA `(.L_x_1604) ;  /* 0x0000000c006c7947 */ /* 0x000fea0003800000 */
.L_x_1601:
[----:B------:R-:W-:-:S13]  /*9e00*/  ISETP.NE.AND P0, PT, R0, 0x2, PT ;  /* 0x000000020000780c */ /* 0x000fda0003f05270 */
[----:B------:R-:W-:Y:S05]  /*9e10*/  @!P0 BRA `(.L_x_1605) ;  /* 0x0000000000308947 */ /* 0x000fea0003800000 */
[----:B------:R-:W-:-:S13]  /*9e20*/  ISETP.NE.AND P0, PT, R0, 0x3, PT ;  /* 0x000000030000780c */ /* 0x000fda0003f05270 */
[----:B------:R-:W-:Y:S05]  /*9e30*/  @!P0 BRA `(.L_x_1606) ;  /* 0x0000000000188947 */ /* 0x000fea0003800000 */
[----:B------:R-:W-:-:S13]  /*9e40*/  ISETP.NE.AND P0, PT, R0, 0x4, PT ;  /* 0x000000040000780c */ /* 0x000fda0003f05270 */
[----:B------:R-:W-:Y:S05]  /*9e50*/  @P0 BRA `(.L_x_1603) ;  /* 0x0000000800700947 */ /* 0x000fea0003800000 */
[----:B------:R-:W-:-:S06]  /*9e60*/  HADD2.F32 R4, -RZ, R19.H0_H0 ;  /* 0x20000013ff047230 */ /* 0x000fcc0000004100 */
[----:B------:R-:W0:Y:S02]  /*9e70*/  F2I.S64.TRUNC R4, R4 ;  /* 0x0000000400047311 */ /* 0x000e24000020d900 */
[----:B0-----:R0:W-:Y:S01]  /*9e80*/  STG.E.64 desc[UR36][R2.64], R4 ;  /* 0x0000000402007986 */ /* 0x0011e2000c101b24 */
[----:B------:R-:W-:Y:S05]  /*9e90*/  BRA `(.L_x_1604) ;  /* 0x0000000c00447947 */ /* 0x000fea0003800000 */
.L_x_1606:
[----:B------:R-:W-:-:S06]  /*9ea0*/  HADD2.F32 R19, -RZ, R19.H0_H0 ;  /* 0x20000013ff137230 */ /* 0x000fcc0000004100 */
[----:B------:R-:W0:Y:S02]  /*9eb0*/  F2I.FTZ.TRUNC.NTZ R19, R19 ;  /* 0x0000001300137305 */ /* 0x000e24000021f100 */
[----:B0-----:R0:W-:Y:S01]  /*9ec0*/  STG.E desc[UR36][R2.64], R19 ;  /* 0x0000001302007986 */ /* 0x0011e2000c101924 */
[----:B------:R-:W-:Y:S05]  /*9ed0*/  BRA `(.L_x_1604) ;  /* 0x0000000c00347947 */ /* 0x000fea0003800000 */
.L_x_1605:
[----:B------:R-:W-:-:S06]  /*9ee0*/  HADD2.F32 R19, -RZ, R19.H0_H0 ;  /* 0x20000013ff137230 */ /* 0x000fcc0000004100 */
[----:B------:R-:W0:Y:S02]  /*9ef0*/  F2I.FTZ.TRUNC.NTZ R19, R19 ;  /* 0x0000001300137305 */ /* 0x000e24000021f100 */
[----:B0-----:R0:W-:Y:S01]  /*9f00*/  STG.E.U16 desc[UR36][R2.64], R19 ;  /* 0x0000001302007986 */ /* 0x0011e2000c101524 */
[----:B------:R-:W-:Y:S05]  /*9f10*/  BRA `(.L_x_1604) ;  /* 0x0000000c00247947 */ /* 0x000fea0003800000 */
.L_x_1600:
[----:B------:R-:W-:-:S13]  /*9f20*/  ISETP.GT.AND P0, PT, R0, 0x6, PT ;  /* 0x000000060000780c */ /* 0x000fda0003f04270 */
[----:B------:R-:W-:Y:S05]  /*9f30*/  @P0 BRA `(.L_x_1607) ;  /* 0x0000000000240947 */ /* 0x000fea0003800000 */
[----:B------:R-:W-:-:S13]  /*9f40*/  ISETP.NE.AND P0, PT, R0, 0x5, PT ;  /* 0x000000050000780c */ /* 0x000fda0003f05270 */
[----:B------:R-:W-:Y:S05]  /*9f50*/  @!P0 BRA `(.L_x_1608) ;  /* 0x0000000000148947 */ /* 0x000fea0003800000 */
[----:B------:R-:W-:-:S13]  /*9f60*/  ISETP.NE.AND P0, PT, R0, 0x6, PT ;  /* 0x000000060000780c */ /* 0x000fda0003f05270 */
[----:B------:R-:W-:Y:S05]  /*9f70*/  @P0 BRA `(.L_x_1603) ;  /* 0x0000000800280947 */ /* 0x000fea0003800000 */
[----:B------:R-:W-:-:S05]  /*9f80*/  HADD2.F32 R19, -RZ, R19.H0_H0 ;  /* 0x20000013ff137230 */ /* 0x000fca0000004100 */
[----:B------:R1:W-:Y:S01]  /*9f90*/  STG.E desc[UR36][R2.64], R19 ;  /* 0x0000001302007986 */ /* 0x0003e2000c101924 */
[----:B------:R-:W-:Y:S05]  /*9fa0*/  BRA `(.L_x_1604) ;  /* 0x0000000c00007947 */ /* 0x000fea0003800000 */
.L_x_1608:
[----:B------:R0:W-:Y:S01]  /*9fb0*/  STG.E.U16 desc[UR36][R2.64], R19 ;  /* 0x0000001302007986 */ /* 0x0001e2000c101524 */
[----:B------:R-:W-:Y:S05]  /*9fc0*/  BRA `(.L_x_1604) ;  /* 0x0000000800f87947 */ /* 0x000fea0003800000 */
.L_x_1607:
[----:B------:R-:W-:-:S13]  /*9fd0*/  ISETP.NE.AND P0, PT, R0, 0x7, PT ;  /* 0x000000070000780c */ /* 0x000fda0003f05270 */
[----:B------:R-:W-:Y:S05]  /*9fe0*/  @!P0 BRA `(.L_x_1609) ;  /* 0x0000000000348947 */ /* 0x000fea0003800000 */
[----:B------:R-:W-:-:S13]  /*9ff0*/  ISETP.NE.AND P0, PT, R0, 0x8, PT ;  /* 0x000000080000780c */ /* 0x000fda0003f05270 */
[----:B------:R-:W-:Y:S05]  /*a000*/  @!P0 BRA `(.L_x_1610) ;  /* 0x0000000000188947 */ /* 0x000fea0003800000 */
[----:B------:R-:W-:-:S13]  /*a010*/  ISETP.NE.AND P0, PT, R0, 0x9, PT ;  /* 0x000000090000780c */ /* 0x000fda0003f05270 */
[----:B------:R-:W-:Y:S05]  /*a020*/  @P0 BRA `(.L_x_1603) ;  /* 0x0000000400fc0947 */ /* 0x000fea0003800000 */
[----:B------:R-:W-:Y:S02]  /*a030*/  HADD2.F32 R4, -RZ, R19.H0_H0 ;  /* 0x20000013ff047230 */ /* 0x000fe40000004100 */
[----:B------:R-:W-:-:S05]  /*a040*/  IMAD.MOV.U32 R5, RZ, RZ, RZ ;  /* 0x000000ffff057224 */ /* 0x000fca00078e00ff */
[----:B------:R3:W-:Y:S01]  /*a050*/  STG.E.64 desc[UR36][R2.64], R4 ;  /* 0x0000000402007986 */ /* 0x0007e2000c101b24 */
[----:B------:R-:W-:Y:S05]  /*a060*/  BRA `(.L_x_1604) ;  /* 0x0000000800d07947 */ /* 0x000fea0003800000 */
.L_x_1610:
[----:B------:R-:W-:-:S05]  /*a070*/  HADD2.F32 R0, -RZ, R19.H0_H0 ;  /* 0x20000013ff007230 */ /* 0x000fca0000004100 */
[----:B------:R-:W-:-:S04]  /*a080*/  F2FP.F16.F32.PACK_AB R0, RZ, R0 ;  /* 0x00000000ff00723e */ /* 0x000fc800000000ff */
[----:B------:R-:W-:-:S05]  /*a090*/  PRMT R0, R0, 0x5410, RZ ;  /* 0x0000541000007816 */ /* 0x000fca00000000ff */
[----:B------:R2:W-:Y:S01]  /*a0a0*/  STG.E desc[UR36][R2.64], R0 ;  /* 0x0000000002007986 */ /* 0x0005e2000c101924 */
[----:B------:R-:W-:Y:S05]  /*a0b0*/  BRA `(.L_x_1604) ;  /* 0x0000000800bc7947 */ /* 0x000fea0003800000 */
.L_x_1609:
[----:B------:R-:W-:-:S05]  /*a0c0*/  HADD2.F32 R4, -RZ, R19.H0_H0 ;  /* 0x20000013ff047230 */ /* 0x000fca0000004100 */
[----:B------:R-:W-:-:S06]  /*a0d0*/  FMUL.FTZ R4, R4, 1 ;  /* 0x3f80000004047820 */ /* 0x000fcc0000410000 */
[----:B------:R-:W0:Y:S02]  /*a0e0*/  F2F.F64.F32 R4, R4 ;  /* 0x0000000400047310 */ /* 0x000e240000201800 */
[----:B0-----:R4:W-:Y:S01]  /*a0f0*/  STG.E.64 desc[UR36][R2.64], R4 ;  /* 0x0000000402007986 */ /* 0x0019e2000c101b24 */
[----:B------:R-:W-:Y:S05]  /*a100*/  BRA `(.L_x_1604) ;  /* 0x0000000800a87947 */ /* 0x000fea0003800000 */
.L_x_1599:
        /* <DEDUP_REMOVED lines=10> */
[----:B------:R-:W-:-:S06]  /*a1b0*/  HADD2.F32 R5, -RZ, R19.H0_H0 ;  /* 0x20000013ff057230 */ /* 0x000fcc0000004100 */
[----:B------:R-:W0:Y:S02]  /*a1c0*/  F2I.FTZ.U32.TRUNC.NTZ R5, R5 ;  /* 0x0000000500057305 */ /* 0x000e24000021f000 */
[----:B0-----:R0:W-:Y:S01]  /*a1d0*/  STG.E.U16 desc[UR36][R2.64], R5 ;  /* 0x0000000502007986 */ /* 0x0011e2000c101524 */
[----:B------:R-:W-:Y:S05]  /*a1e0*/  BRA `(.L_x_1604) ;  /* 0x0000000800707947 */ /* 0x000fea0003800000 */
.L_x_1614:
        /* <DEDUP_REMOVED lines=18> */
.L_x_1617:
[----:B------:R-:W-:-:S04]  /*a310*/  SHF.R.U32.HI R5, RZ, 0x18, R5 ;  /* 0x00000018ff057819 */ /* 0x000fc80000011605 */
[----:B------:R-:W-:-:S07]  /*a320*/  LOP3.LUT R0, R0, 0x80, R5, 0xf8, !PT ;  /* 0x0000008000007812 */ /* 0x000fce00078ef805 */
.L_x_1616:
[----:B------:R-:W-:Y:S05]  /*a330*/  BSYNC.RECONVERGENT B0 ;  /* 0x0000000000007941 */ /* 0x000fea0003800200 */
.L_x_1615:
[----:B------:R0:W-:Y:S01]  /*a340*/  STG.E.U8 desc[UR36][R2.64], R0 ;  /* 0x0000000002007986 */ /* 0x0001e2000c101124 */
[----:B------:R-:W-:Y:S05]  /*a350*/  BRA `(.L_x_1604) ;  /* 0x0000000800147947 */ /* 0x000fea0003800000 */
.L_x_1613:
        /* <DEDUP_REMOVED lines=18> */
.L_x_1620:
[----:B------:R-:W-:-:S04]  /*a480*/  SHF.R.U32.HI R5, RZ, 0x18, R5 ;  /* 0x00000018ff057819 */ /* 0x000fc80000011605 */
[----:B------:R-:W-:-:S07]  /*a490*/  LOP3.LUT R0, R0, 0x80, R5, 0xf8, !PT ;  /* 0x0000008000007812 */ /* 0x000fce00078ef805 */
.L_x_1619:
[----:B------:R-:W-:Y:S05]  /*a4a0*/  BSYNC.RECONVERGENT B0 ;  /* 0x0000000000007941 */ /* 0x000fea0003800200 */
.L_x_1618:
[----:B------:R0:W-:Y:S01]  /*a4b0*/  STG.E.U8 desc[UR36][R2.64], R0 ;  /* 0x0000000002007986 */ /* 0x0001e2000c101124 */
[----:B------:R-:W-:Y:S05]  /*a4c0*/  BRA `(.L_x_1604) ;  /* 0x0000000400b87947 */ /* 0x000fea0003800000 */
.L_x_1612:
[----:B------:R-:W-:-:S13]  /*a4d0*/  ISETP.NE.AND P0, PT, R0, 0x1c, PT ;  /* 0x0000001c0000780c */ /* 0x000fda0003f05270 */
[----:B------:R-:W-:Y:S05]  /*a4e0*/  @!P0 BRA `(.L_x_1621) ;  /* 0x0000000000608947 */ /* 0x000fea0003800000 */
[----:B------:R-:W-:-:S13]  /*a4f0*/  ISETP.NE.AND P0, PT, R0, 0x1d, PT ;  /* 0x0000001d0000780c */ /* 0x000fda0003f05270 */
[----:B------:R-:W-:Y:S05]  /*a500*/  @!P0 BRA `(.L_x_1622) ;  /* 0x0000000000488947 */ /* 0x000fea0003800000 */
[----:B------:R-:W-:-:S13]  /*a510*/  ISETP.NE.AND P0, PT, R0, 0x2c, PT ;  /* 0x0000002c0000780c */ /* 0x000fda0003f05270 */
[----:B------:R-:W-:Y:S05]  /*a520*/  @P0 BRA `(.L_x_1603) ;  /* 0x0000000000bc0947 */ /* 0x000fea0003800000 */
        /* <DEDUP_REMOVED lines=16> */
.L_x_1622:
[----:B------:R-:W-:-:S06]  /*a630*/  HADD2.F32 R4, -RZ, R19.H0_H0 ;  /* 0x20000013ff047230 */ /* 0x000fcc0000004100 */
[----:B------:R-:W0:Y:S02]  /*a640*/  F2I.U64.TRUNC R4, R4 ;  /* 0x0000000400047311 */ /* 0x000e24000020d800 */
[----:B0-----:R0:W-:Y:S01]  /*a650*/  STG.E.64 desc[UR36][R2.64], R4 ;  /* 0x0000000402007986 */ /* 0x0011e2000c101b24 */
[----:B------:R-:W-:Y:S05]  /*a660*/  BRA `(.L_x_1604) ;  /* 0x0000000400507947 */ /* 0x000fea0003800000 */
.L_x_1621:
[----:B------:R-:W-:-:S06]  /*a670*/  HADD2.F32 R19, -RZ, R19.H0_H0 ;  /* 0x20000013ff137230 */ /* 0x000fcc0000004100 */
[----:B------:R-:W0:Y:S02]  /*a680*/  F2I.FTZ.U32.TRUNC.NTZ R19, R19 ;  /* 0x0000001300137305 */ /* 0x000e24000021f000 */
[----:B0-----:R0:W-:Y:S01]  /*a690*/  STG.E desc[UR36][R2.64], R19 ;  /* 0x0000001302007986 */ /* 0x0011e2000c101924 */
[----:B------:R-:W-:Y:S05]  /*a6a0*/  BRA `(.L_x_1604) ;  /* 0x0000000400407947 */ /* 0x000fea0003800000 */
.L_x_1611:
[----:B------:R-:W-:-:S13]  /*a6b0*/  ISETP.GT.AND P0, PT, R0, 0xe, PT ;  /* 0x0000000e0000780c */ /* 0x000fda0003f04270 */
[----:B------:R-:W-:Y:S05]  /*a6c0*/  @P0 BRA `(.L_x_1623) ;  /* 0x00000000003c0947 */ /* 0x000fea0003800000 */
[----:B------:R-:W-:-:S13]  /*a6d0*/  ISETP.NE.AND P0, PT, R0, 0xa, PT ;  /* 0x0000000a0000780c */ /* 0x000fda0003f05270 */
[----:B------:R-:W-:Y:S05]  /*a6e0*/  @!P0 BRA `(.L_x_1624) ;  /* 0x00000000001c8947 */ /* 0x000fea0003800000 */
[----:B------:R-:W-:-:S13]  /*a6f0*/  ISETP.NE.AND P0, PT, R0, 0xb, PT ;  /* 0x0000000b0000780c */ /* 0x000fda0003f05270 */
[----:B------:R-:W-:Y:S05]  /*a700*/  @P0 BRA `(.L_x_1603) ;  /* 0x0000000000440947 */ /* 0x000fea0003800000 */
[----:B------:R-:W-:-:S05]  /*a710*/  HADD2.F32 R19, -RZ, R19.H0_H0 ;  /* 0x20000013ff137230 */ /* 0x000fca0000004100 */
[----:B------:R-:W-:-:S04]  /*a720*/  FSETP.NEU.FTZ.AND P0, PT, R19, RZ, PT ;  /* 0x000000ff1300720b */ /* 0x000fc80003f1d000 */
[----:B------:R-:W-:-:S05]  /*a730*/  SEL R5, RZ, 0x1, !P0 ;  /* 0x00000001ff057807 */ /* 0x000fca0004000000 */
[----:B------:R0:W-:Y:S01]  /*a740*/  STG.E.U8 desc[UR36][R2.64], R5 ;  /* 0x0000000502007986 */ /* 0x0001e2000c101124 */
[----:B------:R-:W-:Y:S05]  /*a750*/  BRA `(.L_x_1604) ;  /* 0x0000000400147947 */ /* 0x000fea0003800000 */
.L_x_1624:
[----:B------:R-:W-:Y:S01]  /*a760*/  HADD2.F32 R19, -RZ, R19.H0_H0 ;  /* 0x20000013ff137230 */ /* 0x000fe20000004100 */
[----:B------:R-:W-:-:S04]  /*a770*/  CS2R R6, SRZ ;  /* 0x0000000000067805 */ /* 0x000fc8000001ff00 */
[----:B------:R-:W-:-:S06]  /*a780*/  FMUL.FTZ R4, R19, 1 ;  /* 0x3f80000013047820 */ /* 0x000fcc0000410000 */
[----:B------:R-:W0:Y:S02]  /*a790*/  F2F.F64.F32 R4, R4 ;  /* 0x0000000400047310 */ /* 0x000e240000201800 */
[----:B0-----:R0:W-:Y:S01]  /*a7a0*/  STG.E.128 desc[UR36][R2.64], R4 ;  /* 0x0000000402007986 */ /* 0x0011e2000c101d24 */
[----:B------:R-:W-:Y:S05]  /*a7b0*/  BRA `(.L_x_1604) ;  /* 0x0000000000fc7947 */ /* 0x000fea0003800000 */
.L_x_1623:
[----:B------:R-:W-:-:S13]  /*a7c0*/  ISETP.NE.AND P0, PT, R0, 0xf, PT ;  /* 0x0000000f0000780c */ /* 0x000fda0003f05270 */
[----:B------:R-:W-:Y:S05]  /*a7d0*/  @!P0 BRA `(.L_x_1625) ;  /* 0x0000000000e88947 */ /* 0x000fea0003800000 */
[----:B------:R-:W-:-:S13]  /*a7e0*/  ISETP.NE.AND P0, PT, R0, 0x17, PT ;  /* 0x000000170000780c */ /* 0x000fda0003f05270 */
[----:B------:R-:W-:Y:S05]  /*a7f0*/  @!P0 BRA `(.L_x_1626) ;  /* 0x0000000000908947 */ /* 0x000fea0003800000 */
[----:B------:R-:W-:-:S13]  /*a800*/  ISETP.NE.AND P0, PT, R0, 0x18, PT ;  /* 0x000000180000780c */ /* 0x000fda0003f05270 */
[----:B------:R-:W-:Y:S05]  /*a810*/  @!P0 BRA `(.L_x_1627) ;  /* 0x0000000000448947 */ /* 0x000fea0003800000 */
.L_x_1603:
        /* <DEDUP_REMOVED lines=16> */
.L_x_1628:
[----:B------:R-:W-:Y:S05]  /*a920*/  BRA `(.L_x_1604) ;  /* 0x0000000000a07947 */ /* 0x000fea0003800000 */
.L_x_1627:
        /* <DEDUP_REMOVED lines=13> */
.L_x_1630:
[----:B------:R-:W-:Y:S05]  /*aa00*/  BSYNC.RECONVERGENT B0 ;  /* 0x0000000000007941 */ /* 0x000fea0003800200 */
.L_x_1629:
[----:B------:R-:W-:-:S05]  /*aa10*/  LOP3.LUT R5, R0, 0x80, R5, 0xf8, !PT ;  /* 0x0000008000057812 */ /* 0x000fca00078ef805 */
[----:B------:R0:W-:Y:S01]  /*aa20*/  STG.E.U8 desc[UR36][R2.64], R5 ;  /* 0x0000000502007986 */ /* 0x0001e2000c101124 */
[----:B------:R-:W-:Y:S05]  /*aa30*/  BRA `(.L_x_1604) ;  /* 0x00000000005c7947 */ /* 0x000fea0003800000 */
.L_x_1626:
        /* <DEDUP_REMOVED lines=12> */
.L_x_1632:
[----:B------:R-:W-:Y:S01]  /*ab00*/  IMAD.MOV.U32 R0, RZ, RZ, 0x7f ;  /* 0x0000007fff007424 */ /* 0x000fe200078e00ff */
[----:B------:R-:W-:-:S04]  /*ab10*/  ISETP.GT.U32.AND P0, PT, R4, 0x7f800000, PT ;  /* 0x7f8000000400780c */ /* 0x000fc80003f04070 */
[----:B------:R-:W-:-:S09]  /*ab20*/  SEL R0, R0, 0x7c, P0 ;  /* 0x0000007c00007807 */ /* 0x000fd20000000000 */
.L_x_1633:
[----:B------:R-:W-:Y:S05]  /*ab30*/  BSYNC.RECONVERGENT B0 ;  /* 0x0000000000007941 */ /* 0x000fea0003800200 */
.L_x_1631:
[----:B------:R-:W-:-:S04]  /*ab40*/  SHF.R.U32.HI R5, RZ, 0x18, R5 ;  /* 0x00000018ff057819 */ /* 0x000fc80000011605 */
[----:B------:R-:W-:-:S05]  /*ab50*/  LOP3.LUT R5, R0, 0x80, R5, 0xf8, !PT ;  /* 0x0000008000057812 */ /* 0x000fca00078ef805 */
[----:B------:R0:W-:Y:S01]  /*ab60*/  STG.E.U8 desc[UR36][R2.64], R5 ;  /* 0x0000000502007986 */ /* 0x0001e2000c101124 */
[----:B------:R-:W-:Y:S05]  /*ab70*/  BRA `(.L_x_1604) ;  /* 0x00000000000c7947 */ /* 0x000fea0003800000 */
.L_x_1625:
[----:B------:R-:W-:-:S05]  /*ab80*/  HADD2.F32 R0, -RZ, R19.H0_H0 ;  /* 0x20000013ff007230 */ /* 0x000fca0000004100 */
[----:B------:R-:W-:-:S05]  /*ab90*/  F2FP.BF16.F32.PACK_AB R0, RZ, R0 ;  /* 0x00000000ff00723e */ /* 0x000fca00000010ff */
[----:B------:R0:W-:Y:S02]  /*aba0*/  STG.E.U16 desc[UR36][R2.64], R0 ;  /* 0x0000000002007986 */ /* 0x0001e4000c101524 */
.L_x_1604:
[----:B------:R-:W-:-:S05]  /*abb0*/  VIADD R22, R22, 0x80 ;  /* 0x0000008016167836 */ /* 0x000fca0000000000 */
[----:B------:R-:W-:-:S13]  /*abc0*/  ISETP.GE.AND P0, PT, R22, R25, PT ;  /* 0x000000191600720c */ /* 0x000fda0003f06270 */
        /* <DEDUP_REMOVED lines=19> */
[----:B------:R-:W-:-:S04]  /*ad00*/  HADD2.F32 R18, -RZ, R18.H0_H0 ;  /* 0x20000012ff127230 */ /* 0x000fc80000004100 */
[----:B------:R-:W0:Y:S02]  /*ad10*/  F2I.FTZ.TRUNC.NTZ R5, R18 ;  /* 0x0000001200057305 */ /* 0x000e24000021f100 */
[----:B0-----:R0:W-:Y:S01]  /*ad20*/  STG.E.U8 desc[UR36][R2.64], R5 ;  /* 0x0000000502007986 */ /* 0x0011e2000c101124 */
[----:B------:R-:W-:Y:S05]  /*ad30*/  BRA `(.L_x_1639) ;  /* 0x0000000c007c7947 */ /* 0x000fea0003800000 */
.L_x_1637:
[----:B------:R-:W-:-:S06]  /*ad40*/  HADD2.F32 R5, -RZ, R18.H0_H0 ;  /* 0x20000012ff057230 */ /* 0x000fcc0000004100 */
[----:B------:R-:W0:Y:S02]  /*ad50*/  F2I.S64.TRUNC R4, R5 ;  /* 0x0000000500047311 */ /* 0x000e24000020d900 */
[----:B0-----:R0:W-:Y:S01]  /*ad60*/  STG.E.U8 desc[UR36][R2.64], R4 ;  /* 0x0000000402007986 */ /* 0x0011e2000c101124 */
[----:B------:R-:W-:Y:S05]  /*ad70*/  BRA `(.L_x_1639) ;  /* 0x0000000c006c7947 */ /* 0x000fea0003800000 */
.L_x_1636:
        /* <DEDUP_REMOVED lines=10> */
.L_x_1641:
[----:B------:R-:W-:-:S04]  /*ae20*/  HADD2.F32 R18, -RZ, R18.H0_H0 ;  /* 0x20000012ff127230 */ /* 0x000fc80000004100 */
[----:B------:R-:W0:Y:S02]  /*ae30*/  F2I.FTZ.TRUNC.NTZ R5, R18 ;  /* 0x0000001200057305 */ /* 0x000e24000021f100 */
[----:B0-----:R0:W-:Y:S01]  /*ae40*/  STG.E desc[UR36][R2.64], R5 ;  /* 0x0000000502007986 */ /* 0x0011e2000c101924 */
[----:B------:R-:W-:Y:S05]  /*ae50*/  BRA `(.L_x_1639) ;  /* 0x0000000c00347947 */ /* 0x000fea0003800000 */
.L_x_1640:
[----:B------:R-:W-:-:S04]  /*ae60*/  HADD2.F32 R18, -RZ, R18.H0_H0 ;  /* 0x20000012ff127230 */ /* 0x000fc80000004100 */
[----:B------:R-:W0:Y:S02]  /*ae70*/  F2I.FTZ.TRUNC.NTZ R5, R18 ;  /* 0x0000001200057305 */ /* 0x000e24000021f100 */
[----:B0-----:R0:W-:Y:S01]  /*ae80*/  STG.E.U16 desc[UR36][R2.64], R5 ;  /* 0x0000000502007986 */ /* 0x0011e2000c101524 */
[----:B------:R-:W-:Y:S05]  /*ae90*/  BRA `(.L_x_1639) ;  /* 0x0000000c00247947 */ /* 0x000fea0003800000 */
.L_x_1635:
        /* <DEDUP_REMOVED lines=9> */
.L_x_1643:
[----:B------:R0:W-:Y:S01]  /*af30*/  STG.E.U16 desc[UR36][R2.64], R18 ;  /* 0x0000001202007986 */ /* 0x0001e2000c101524 */
[----:B------:R-:W-:Y:S05]  /*af40*/  BRA `(.L_x_1639) ;  /* 0x0000000800f87947 */ /* 0x000fea0003800000 */
.L_x_1642:
        /* <DEDUP_REMOVED lines=10> */
.L_x_1645:
[----:B------:R-:W-:-:S05]  /*aff0*/  HADD2.F32 R0, -RZ, R18.H0_H0 ;  /* 0x20000012ff007230 */ /* 0x000fca0000004100 */
[----:B------:R-:W-:-:S04]  /*b000*/  F2FP.F16.F32.PACK_AB R0, RZ, R0 ;  /* 0x00000000ff00723e */ /* 0x000fc800000000ff */
[----:B------:R-:W-:-:S05]  /*b010*/  PRMT R0, R0, 0x5410, RZ ;  /* 0x0000541000007816 */ /* 0x000fca00000000ff */
[----:B------:R0:W-:Y:S01]  /*b020*/  STG.E desc[UR36][R2.64], R0 ;  /* 0x0000000002007986 */ /* 0x0001e2000c101924 */
[----:B------:R-:W-:Y:S05]  /*b030*/  BRA `(.L_x_1639) ;  /* 0x0000000800bc7947 */ /* 0x000fea0003800000 */
.L_x_1644:
[----:B------:R-:W-:-:S05]  /*b040*/  HADD2.F32 R4, -RZ, R18.H0_H0 ;  /* 0x20000012ff047230 */ /* 0x000fca0000004100 */
[----:B------:R-:W-:-:S06]  /*b050*/  FMUL.FTZ R4, R4, 1 ;  /* 0x3f80000004047820 */ /* 0x000fcc0000410000 */
[----:B------:R-:W0:Y:S02]  /*b060*/  F2F.F64.F32 R4, R4 ;  /* 0x0000000400047310 */ /* 0x000e240000201800 */
[----:B0-----:R0:W-:Y:S01]  /*b070*/  STG.E.64 desc[UR36][R2.64], R4 ;  /* 0x0000000402007986 */ /* 0x0011e2000c101b24 */
[----:B------:R-:W-:Y:S05]  /*b080*/  BRA `(.L_x_1639) ;  /* 0x0000000800a87947 */ /* 0x000fea0003800000 */
.L_x_1634:
        /* <DEDUP_REMOVED lines=14> */
.L_x_1649:
        /* <DEDUP_REMOVED lines=18> */
.L_x_1652:
[----:B------:R-:W-:-:S04]  /*b290*/  SHF.R.U32.HI R5, RZ, 0x18, R5 ;  /* 0x00000018ff057819 */ /* 0x000fc80000011605 */
[----:B------:R-:W-:-:S07]  /*b2a0*/  LOP3.LUT R0, R0, 0x80, R5, 0xf8, !PT ;  /* 0x0000008000007812 */ /* 0x000fce00078ef805 */
.L_x_1651:
[----:B------:R-:W-:Y:S05]  /*b2b0*/  BSYNC.RECONVERGENT B0 ;  /* 0x0000000000007941 */ /* 0x000fea0003800200 */
.L_x_1650:
[----:B------:R0:W-:Y:S01]  /*b2c0*/  STG.E.U8 desc[UR36][R2.64], R0 ;  /* 0x0000000002007986 */ /* 0x0001e2000c101124 */
[----:B------:R-:W-:Y:S05]  /*b2d0*/  BRA `(.L_x_1639) ;  /* 0x0000000800147947 */ /* 0x000fea0003800000 */
.L_x_1648:
        /* <DEDUP_REMOVED lines=18> */
.L_x_1655:
[----:B------:R-:W-:-:S04]  /*b400*/  SHF.R.U32.HI R5, RZ, 0x18, R5 ;  /* 0x00000018ff057819 */ /* 0x000fc80000011605 */
[----:B------:R-:W-:-:S07]  /*b410*/  LOP3.LUT R0, R0, 0x80, R5, 0xf8, !PT ;  /* 0x0000008000007812 */ /* 0x000fce00078ef805 */
.L_x_1654:
[----:B------:R-:W-:Y:S05]  /*b420*/  BSYNC.RECONVERGENT B0 ;  /* 0x0000000000007941 */ /* 0x000fea0003800200 */
.L_x_1653:
[----:B------:R0:W-:Y:S01]  /*b430*/  STG.E.U8 desc[UR36][R2.64], R0 ;  /* 0x0000000002007986 */ /* 0x0001e2000c101124 */
[----:B------:R-:W-:Y:S05]  /*b440*/  BRA `(.L_x_1639) ;  /* 0x0000000400b87947 */ /* 0x000fea0003800000 */
.L_x_1647:
[----:B------:R-:W-:-:S13]  /*b450*/  ISETP.NE.AND P0, PT, R0, 0x1c, PT ;  /* 0x0000001c0000780c */ /* 0x000fda0003f05270 */
[----:B------:R-:W-:Y:S05]  /*b460*/  @!P0 BRA `(.L_x_1656) ;  /* 0x0000000000608947 */ /* 0x000fea0003800000 */
[----:B------:R-:W-:-:S13]  /*b470*/  ISETP.NE.AND P0, PT, R0, 0x1d, PT ;  /* 0x0000001d0000780c */ /* 0x000fda0003f05270 */
[----:B------:R-:W-:Y:S05]  /*b480*/  @!P0 BRA `(.L_x_1657) ;  /* 0x0000000000488947 */ /* 0x000fea0003800000 */
[----:B------:R-:W-:-:S13]  /*b490*/  ISETP.NE.AND P0, PT, R0, 0x2c, PT ;  /* 0x0000002c0000780c */ /* 0x000fda0003f05270 */
[----:B------:R-:W-:Y:S05]  /*b4a0*/  @P0 BRA `(.L_x_1638) ;  /* 0x0000000000bc0947 */ /* 0x000fea0003800000 */
[----:B------:R-:W-:-:S05]  /*b4b0*/  HADD2.F32 R5, -RZ, R18.H0_H0 ;  /* 0x20000012ff057230 */ /* 0x000fca0000004100 */
        /* <DEDUP_REMOVED lines=15> */
.L_x_1657:
[----:B------:R-:W-:-:S06]  /*b5b0*/  HADD2.F32 R4, -RZ, R18.H0_H0 ;  /* 0x20000012ff047230 */ /* 0x000fcc0000004100 */
[----:B------:R-:W0:Y:S02]  /*b5c0*/  F2I.U64.TRUNC R4, R4 ;  /* 0x0000000400047311 */ /* 0x000e24000020d800 */
[----:B0-----:R0:W-:Y:S01]  /*b5d0*/  STG.E.64 desc[UR36][R2.64], R4 ;  /* 0x0000000402007986 */ /* 0x0011e2000c101b24 */
[----:B------:R-:W-:Y:S05]  /*b5e0*/  BRA `(.L_x_1639) ;  /* 0x0000000400507947 */ /* 0x000fea0003800000 */
.L_x_1656:
[----:B------:R-:W-:-:S04]  /*b5f0*/  HADD2.F32 R18, -RZ, R18.H0_H0 ;  /* 0x20000012ff127230 */ /* 0x000fc80000004100 */
[----:B------:R-:W0:Y:S02]  /*b600*/  F2I.FTZ.U32.TRUNC.NTZ R5, R18 ;  /* 0x0000001200057305 */ /* 0x000e24000021f000 */
[----:B0-----:R0:W-:Y:S01]  /*b610*/  STG.E desc[UR36][R2.64], R5 ;  /* 0x0000000502007986 */ /* 0x0011e2000c101924 */
[----:B------:R-:W-:Y:S05]  /*b620*/  BRA `(.L_x_1639) ;  /* 0x0000000400407947 */ /* 0x000fea0003800000 */
.L_x_1646:
        /* <DEDUP_REMOVED lines=11> */
.L_x_1659:
[----:B------:R-:W-:Y:S01]  /*b6e0*/  HADD2.F32 R18, -RZ, R18.H0_H0 ;  /* 0x20000012ff127230 */ /* 0x000fe20000004100 */
[----:B------:R-:W-:-:S04]  /*b6f0*/  CS2R R6, SRZ ;  /* 0x0000000000067805 */ /* 0x000fc8000001ff00 */
[----:B------:R-:W-:-:S06]  /*b700*/  FMUL.FTZ R4, R18, 1 ;  /* 0x3f80000012047820 */ /* 0x000fcc0000410000 */
[----:B------:R-:W0:Y:S02]  /*b710*/  F2F.F64.F32 R4, R4 ;  /* 0x0000000400047310 */ /* 0x000e240000201800 */
[----:B0-----:R3:W-:Y:S01]  /*b720*/  STG.E.128 desc[UR36][R2.64], R4 ;  /* 0x0000000402007986 */ /* 0x0017e2000c101d24 */
[----:B------:R-:W-:Y:S05]  /*b730*/  BRA `(.L_x_1639) ;  /* 0x0000000000fc7947 */ /* 0x000fea0003800000 */
.L_x_1658:
[----:B------:R-:W-:-:S13]  /*b740*/  ISETP.NE.AND P0, PT, R0, 0xf, PT ;  /* 0x0000000f0000780c */ /* 0x000fda0003f05270 */
[----:B------:R-:W-:Y:S05]  /*b750*/  @!P0 BRA `(.L_x_1660) ;  /* 0x0000000000e88947 */ /* 0x000fea0003800000 */
[----:B------:R-:W-:-:S13]  /*b760*/  ISETP.NE.AND P0, PT, R0, 0x17, PT ;  /* 0x000000170000780c */ /* 0x000fda0003f05270 */
[----:B------:R-:W-:Y:S05]  /*b770*/  @!P0 BRA `(.L_x_1661) ;  /* 0x0000000000908947 */ /* 0x000fea0003800000 */
[----:B------:R-:W-:-:S13]  /*b780*/  ISETP.NE.AND P0, PT, R0, 0x18, PT ;  /* 0x000000180000780c */ /* 0x000fda0003f05270 */
[----:B------:R-:W-:Y:S05]  /*b790*/  @!P0 BRA `(.L_x_1662) ;  /* 0x0000000000448947 */ /* 0x000fea0003800000 */
.L_x_1638:
        /* <DEDUP_REMOVED lines=16> */
.L_x_1663:
[----:B------:R-:W-:Y:S05]  /*b8a0*/  BRA `(.L_x_1639) ;  /* 0x0000000000a07947 */ /* 0x000fea0003800000 */
.L_x_1662:
        /* <DEDUP_REMOVED lines=13> */
.L_x_1665:
[----:B------:R-:W-:Y:S05]  /*b980*/  BSYNC.RECONVERGENT B0 ;  /* 0x0000000000007941 */ /* 0x000fea0003800200 */
.L_x_1664:
[----:B------:R-:W-:-:S05]  /*b990*/  LOP3.LUT R5, R0, 0x80, R5, 0xf8, !PT ;  /* 0x0000008000057812 */ /* 0x000fca00078ef805 */
[----:B------:R1:W-:Y:S01]  /*b9a0*/  STG.E.U8 desc[UR36][R2.64], R5 ;  /* 0x0000000502007986 */ /* 0x0003e2000c101124 */
[----:B------:R-:W-:Y:S05]  /*b9b0*/  BRA `(.L_x_1639) ;  /* 0x00000000005c7947 */ /* 0x000fea0003800000 */
.L_x_1661:
        /* <DEDUP_REMOVED lines=12> */
.L_x_1667:
[----:B------:R-:W-:Y:S01]  /*ba80*/  IMAD.MOV.U32 R0, RZ, RZ, 0x7f ;  /* 0x0000007fff007424 */ /* 0x000fe200078e00ff */
[----:B------:R-:W-:-:S04]  /*ba90*/  ISETP.GT.U32.AND P0, PT, R4, 0x7f800000, PT ;  /* 0x7f8000000400780c */ /* 0x000fc80003f04070 */
[----:B------:R-:W-:-:S09]  /*baa0*/  SEL R0, R0, 0x7c, P0 ;  /* 0x0000007c00007807 */ /* 0x000fd20000000000 */
.L_x_1668:
[----:B------:R-:W-:Y:S05]  /*bab0*/  BSYNC.RECONVERGENT B0 ;  /* 0x0000000000007941 */ /* 0x000fea0003800200 */
.L_x_1666:
[----:B------:R-:W-:-:S04]  /*bac0*/  SHF.R.U32.HI R5, RZ, 0x18, R5 ;  /* 0x00000018ff057819 */ /* 0x000fc80000011605 */
[----:B------:R-:W-:-:S05]  /*bad0*/  LOP3.LUT R5, R0, 0x80, R5, 0xf8, !PT ;  /* 0x0000008000057812 */ /* 0x000fca00078ef805 */
[----:B------:R2:W-:Y:S01]  /*bae0*/  STG.E.U8 desc[UR36][R2.64], R5 ;  /* 0x0000000502007986 */ /* 0x0005e2000c101124 */
[----:B------:R-:W-:Y:S05]  /*baf0*/  BRA `(.L_x_1639) ;  /* 0x00000000000c7947 */ /* 0x000fea0003800000 */
.L_x_1660:
[----:B------:R-:W-:-:S05]  /*bb00*/  HADD2.F32 R0, -RZ, R18.H0_H0 ;  /* 0x20000012ff007230 */ /* 0x000fca0000004100 */
[----:B------:R-:W-:-:S05]  /*bb10*/  F2FP.BF16.F32.PACK_AB R0, RZ, R0 ;  /* 0x00000000ff00723e */ /* 0x000fca00000010ff */
[----:B------:R0:W-:Y:S02]  /*bb20*/  STG.E.U16 desc[UR36][R2.64], R0 ;  /* 0x0000000002007986 */ /* 0x0001e4000c101524 */
.L_x_1639:
[----:B------:R-:W-:-:S07]  /*bb30*/  VIADD R22, R22, 0x80 ;  /* 0x0000008016167836 */ /* 0x000fce0000000000 */
.L_x_1598:
[----:B------:R-:W-:Y:S05]  /*bb40*/  BSYNC.RECONVERGENT B6 ;  /* 0x0000000000067941 */ /* 0x000fea0003800200 */
.L_x_1597:
[----:B------:R-:W-:-:S13]  /*bb50*/  ISETP.GE.AND P0, PT, R22, R25, PT ;  /* 0x000000191600720c */ /* 0x000fda0003f06270 */
[----:B------:R-:W-:Y:S05]  /*bb60*/  @P0 EXIT ;  /* 0x000000000000094d */ /* 0x000fea0003800000 */
[----:B01234-:R-:W0:Y:S01]  /*bb70*/  LDC.64 R2, c[0x0][0x3a0] ;  /* 0x0000e800ff027b82 */ /* 0x01fe220000000a00 */
[----:B------:R-:W1:Y:S01]  /*bb80*/  LDCU UR4, c[0x0][0x3cc] ;  /* 0x00007980ff0477ac */ /* 0x000e620008000800 */
[----:B------:R-:W-:Y:S01]  /*bb90*/  PRMT R0, R16, 0x9910, RZ ;  /* 0x0000991010007816 */ /* 0x000fe200000000ff */
[----:B------:R-:W-:-:S03]  /*bba0*/  IMAD R22, R27, 0x200, R22 ;  /* 0x000002001b167824 */ /* 0x000fc600078e0216 */
[----:B------:R-:W-:Y:S01]  /*bbb0*/  ISETP.GT.AND P1, PT, R0, 0x9, PT ;  /* 0x000000090000780c */ /* 0x000fe20003f24270 */
[----:B-1----:R-:W-:-:S05]  /*bbc0*/  IMAD R5, R22, UR4, RZ ;  /* 0x0000000416057c24 */ /* 0x002fca000f8e02ff */
        /* <DEDUP_REMOVED lines=13> */
[----:B0-----:R-:W-:Y:S01]  /*bca0*/  STG.E.U8 desc[UR36][R2.64], R17 ;  /* 0x0000001102007986 */ /* 0x001fe2000c101124 */
[----:B------:R-:W-:Y:S05]  /*bcb0*/  EXIT ;  /* 0x000000000000794d */ /* 0x000fea0003800000 */
.L_x_1672:
[----:B------:R-:W-:-:S06]  /*bcc0*/  HADD2.F32 R5, -RZ, R17.H0_H0 ;  /* 0x20000011ff057230 */ /* 0x000fcc0000004100 */
[----:B------:R-:W0:Y:S02]  /*bcd0*/  F2I.S64.TRUNC R4, R5 ;  /* 0x0000000500047311 */ /* 0x000e24000020d900 */
[----:B0-----:R-:W-:Y:S01]  /*bce0*/  STG.E.U8 desc[UR36][R2.64], R4 ;  /* 0x0000000402007986 */ /* 0x001fe2000c101124 */
[----:B------:R-:W-:Y:S05]  /*bcf0*/  EXIT ;  /* 0x000000000000794d */ /* 0x000fea0003800000 */
.L_x_1671:
        /* <DEDUP_REMOVED lines=8> */
[----:B0-----:R-:W-:Y:S01]  /*bd80*/  STG.E.64 desc[UR36][R2.64], R4 ;  /* 0x0000000402007986 */ /* 0x001fe2000c101b24 */
[----:B------:R-:W-:Y:S05]  /*bd90*/  EXIT ;  /* 0x000000000000794d */ /* 0x000fea0003800000 */
.L_x_1675:
[----:B------:R-:W-:-:S06]  /*bda0*/  HADD2.F32 R17, -RZ, R17.H0_H0 ;  /* 0x20000011ff117230 */ /* 0x000fcc0000004100 */
[----:B------:R-:W0:Y:S02]  /*bdb0*/  F2I.FTZ.TRUNC.NTZ R17, R17 ;  /* 0x0000001100117305 */ /* 0x000e24000021f100 */
[----:B0-----:R-:W-:Y:S01]  /*bdc0*/  STG.E desc[UR36][R2.64], R17 ;  /* 0x0000001102007986 */ /* 0x001fe2000c101924 */
[----:B------:R-:W-:Y:S05]  /*bdd0*/  EXIT ;  /* 0x000000000000794d */ /* 0x000fea0003800000 */
.L_x_1674:
[----:B------:R-:W-:-:S06]  /*bde0*/  HADD2.F32 R17, -RZ, R17.H0_H0 ;  /* 0x20000011ff117230 */ /* 0x000fcc0000004100 */
[----:B------:R-:W0:Y:S02]  /*bdf0*/  F2I.FTZ.TRUNC.NTZ R17, R17 ;  /* 0x0000001100117305 */ /* 0x000e24000021f100 */
[----:B0-----:R-:W-:Y:S01]  /*be00*/  STG.E.U16 desc[UR36][R2.64], R17 ;  /* 0x0000001102007986 */ /* 0x001fe2000c101524 */
[----:B------:R-:W-:Y:S05]  /*be10*/  EXIT ;  /* 0x000000000000794d */ /* 0x000fea0003800000 */
.L_x_1670:
[----:B------:R-:W-:-:S13]  /*be20*/  ISETP.GT.AND P0, PT, R0, 0x6, PT ;  /* 0x000000060000780c */ /* 0x000fda0003f04270 */
[----:B------:R-:W-:Y:S05]  /*be30*/  @P0 BRA `(.L_x_1676) ;  /* 0x0000000000240947 */ /* 0x000fea0003800000 */
[----:B------:R-:W-:-:S13]  /*be40*/  ISETP.NE.AND P0, PT, R0, 0x5, PT ;  /* 0x000000050000780c */ /* 0x000fda0003f05270 */
[----:B------:R-:W-:Y:S05]  /*be50*/  @!P0 BRA `(.L_x_1677) ;  /* 0x0000000000148947 */ /* 0x000fea0003800000 */
[----:B------:R-:W-:-:S13]  /*be60*/  ISETP.NE.AND P0, PT, R0, 0x6, PT ;  /* 0x000000060000780c */ /* 0x000fda0003f05270 */
[----:B------:R-:W-:Y:S05]  /*be70*/  @P0 BRA `(.L_x_1673) ;  /* 0x0000000800280947 */ /* 0x000fea0003800000 */
[----:B------:R-:W-:-:S05]  /*be80*/  HADD2.F32 R17, -RZ, R17.H0_H0 ;  /* 0x20000011ff117230 */ /* 0x000fca0000004100 */
[----:B------:R-:W-:Y:S01]  /*be90*/  STG.E desc[UR36][R2.64], R17 ;  /* 0x0000001102007986 */ /* 0x000fe2000c101924 */
[----:B------:R-:W-:Y:S05]  /*bea0*/  EXIT ;  /* 0x000000000000794d */ /* 0x000fea0003800000 */
.L_x_1677:
[----:B------:R-:W-:Y:S01]  /*beb0*/  STG.E.U16 desc[UR36][R2.64], R17 ;  /* 0x0000001102007986 */ /* 0x000fe2000c101524 */
[----:B------:R-:W-:Y:S05]  /*bec0*/  EXIT ;  /* 0x000000000000794d */ /* 0x000fea0003800000 */
.L_x_1676:
        /* <DEDUP_REMOVED lines=8> */
[----:B------:R-:W-:Y:S01]  /*bf50*/  STG.E.64 desc[UR36][R2.64], R4 ;  /* 0x0000000402007986 */ /* 0x000fe2000c101b24 */
[----:B------:R-:W-:Y:S05]  /*bf60*/  EXIT ;  /* 0x000000000000794d */ /* 0x000fea0003800000 */
.L_x_1679:
[----:B------:R-:W-:-:S05]  /*bf70*/  HADD2.F32 R0, -RZ, R17.H0_H0 ;  /* 0x20000011ff007230 */ /* 0x000fca0000004100 */
[----:B------:R-:W-:-:S04]  /*bf80*/  F2FP.F16.F32.PACK_AB R0, RZ, R0 ;  /* 0x00000000ff00723e */ /* 0x000fc800000000ff */
[----:B------:R-:W-:-:S05]  /*bf90*/  PRMT R0, R0, 0x5410, RZ ;  /* 0x0000541000007816 */ /* 0x000fca00000000ff */
[----:B------:R-:W-:Y:S01]  /*bfa0*/  STG.E desc[UR36][R2.64], R0 ;  /* 0x0000000002007986 */ /* 0x000fe2000c101924 */
[----:B------:R-:W-:Y:S05]  /*bfb0*/  EXIT ;  /* 0x000000000000794d */ /* 0x000fea0003800000 */
.L_x_1678:
[----:B------:R-:W-:-:S05]  /*bfc0*/  HADD2.F32 R4, -RZ, R17.H0_H0 ;  /* 0x20000011ff047230 */ /* 0x000fca0000004100 */
[----:B------:R-:W-:-:S06]  /*bfd0*/  FMUL.FTZ R4, R4, 1 ;  /* 0x3f80000004047820 */ /* 0x000fcc0000410000 */
[----:B------:R-:W0:Y:S02]  /*bfe0*/  F2F.F64.F32 R4, R4 ;  /* 0x0000000400047310 */ /* 0x000e240000201800 */
[----:B0-----:R-:W-:Y:S01]  /*bff0*/  STG.E.64 desc[UR36][R2.64], R4 ;  /* 0x0000000402007986 */ /* 0x001fe2000c101b24 */
[----:B------:R-:W-:Y:S05]  /*c000*/  EXIT ;  /* 0x000000000000794d */ /* 0x000fea0003800000 */
.L_x_1669:
        /* <DEDUP_REMOVED lines=12> */
[----:B0-----:R-:W-:Y:S01]  /*c0d0*/  STG.E.U16 desc[UR36][R2.64], R5 ;  /* 0x0000000502007986 */ /* 0x001fe2000c101524 */
[----:B------:R-:W-:Y:S05]  /*c0e0*/  EXIT ;  /* 0x000000000000794d */ /* 0x000fea0003800000 */
.L_x_1683:
        /* <DEDUP_REMOVED lines=18> */
.L_x_1686:
[----:B------:R-:W-:-:S04]  /*c210*/  SHF.R.U32.HI R5, RZ, 0x18, R5 ;  /* 0x00000018ff057819 */ /* 0x000fc80000011605 */
[----:B------:R-:W-:-:S07]  /*c220*/  LOP3.LUT R0, R0, 0x80, R5, 0xf8, !PT ;  /* 0x0000008000007812 */ /* 0x000fce00078ef805 */
.L_x_1685:
[----:B------:R-:W-:Y:S05]  /*c230*/  BSYNC.RECONVERGENT B0 ;  /* 0x0000000000007941 */ /* 0x000fea0003800200 */
.L_x_1684:
[----:B------:R-:W-:Y:S01]  /*c240*/  STG.E.U8 desc[UR36][R2.64], R0 ;  /* 0x0000000002007986 */ /* 0x000fe2000c101124 */
[----:B------:R-:W-:Y:S05]  /*c250*/  EXIT ;  /* 0x000000000000794d */ /* 0x000fea0003800000 */
.L_x_1682:
        /* <DEDUP_REMOVED lines=18> */
.L_x_1689:
[----:B------:R-:W-:-:S04]  /*c380*/  SHF.R.U32.HI R5, RZ, 0x18, R5 ;  /* 0x00000018ff057819 */ /* 0x000fc80000011605 */
[----:B------:R-:W-:-:S07]  /*c390*/  LOP3.LUT R0, R0, 0x80, R5, 0xf8, !PT ;  /* 0x0000008000007812 */ /* 0x000fce00078ef805 */
.L_x_1688:
[----:B------:R-:W-:Y:S05]  /*c3a0*/  BSYNC.RECONVERGENT B0 ;  /* 0x0000000000007941 */ /* 0x000fea0003800200 */
.L_x_1687:
[----:B------:R-:W-:Y:S01]  /*c3b0*/  STG.E.U8 desc[UR36][R2.64], R0 ;  /* 0x0000000002007986 */ /* 0x000fe2000c101124 */
[----:B------:R-:W-:Y:S05]  /*c3c0*/  EXIT ;  /* 0x000000000000794d */ /* 0x000fea0003800000 */
.L_x_1681:
        /* <DEDUP_REMOVED lines=22> */
.L_x_1691:
[----:B------:R-:W-:-:S06]  /*c530*/  HADD2.F32 R4, -RZ, R17.H0_H0 ;  /* 0x20000011ff047230 */ /* 0x000fcc0000004100 */
[----:B------:R-:W0:Y:S02]  /*c540*/  F2I.U64.TRUNC R4, R4 ;  /* 0x0000000400047311 */ /* 0x000e24000020d800 */
[----:B0-----:R-:W-:Y:S01]  /*c550*/  STG.E.64 desc[UR36][R2.64], R4 ;  /* 0x0000000402007986 */ /* 0x001fe2000c101b24 */
[----:B------:R-:W-:Y:S05]  /*c560*/  EXIT ;  /* 0x000000000000794d */ /* 0x000fea0003800000 */
.L_x_1690:
[----:B------:R-:W-:-:S06]  /*c570*/  HADD2.F32 R17, -RZ, R17.H0_H0 ;  /* 0x20000011ff117230 */ /* 0x000fcc0000004100 */
[----:B------:R-:W0:Y:S02]  /*c580*/  F2I.FTZ.U32.TRUNC.NTZ R17, R17 ;  /* 0x0000001100117305 */ /* 0x000e24000021f000 */
[----:B0-----:R-:W-:Y:S01]  /*c590*/  STG.E desc[UR36][R2.64], R17 ;  /* 0x0000001102007986 */ /* 0x001fe2000c101924 */
[----:B------:R-:W-:Y:S05]  /*c5a0*/  EXIT ;  /* 0x000000000000794d */ /* 0x000fea0003800000 */
.L_x_1680:
        /* <DEDUP_REMOVED lines=9> */
[----:B------:R-:W-:Y:S01]  /*c640*/  STG.E.U8 desc[UR36][R2.64], R5 ;  /* 0x0000000502007986 */ /* 0x000fe2000c101124 */
[----:B------:R-:W-:Y:S05]  /*c650*/  EXIT ;  /* 0x000000000000794d */ /* 0x000fea0003800000 */
.L_x_1693:
[----:B------:R-:W-:Y:S01]  /*c660*/  HADD2.F32 R17, -RZ, R17.H0_H0 ;  /* 0x20000011ff117230 */ /* 0x000fe20000004100 */
[----:B------:R-:W-:-:S04]  /*c670*/  CS2R R6, SRZ ;  /* 0x0000000000067805 */ /* 0x000fc8000001ff00 */
[----:B------:R-:W-:-:S06]  /*c680*/  FMUL.FTZ R4, R17, 1 ;  /* 0x3f80000011047820 */ /* 0x000fcc0000410000 */
[----:B------:R-:W0:Y:S02]  /*c690*/  F2F.F64.F32 R4, R4 ;  /* 0x0000000400047310 */ /* 0x000e240000201800 */
[----:B0-----:R-:W-:Y:S01]  /*c6a0*/  STG.E.128 desc[UR36][R2.64], R4 ;  /* 0x0000000402007986 */ /* 0x001fe2000c101d24 */
[----:B------:R-:W-:Y:S05]  /*c6b0*/  EXIT ;  /* 0x000000000000794d */ /* 0x000fea0003800000 */
.L_x_1692:
[----:B------:R-:W-:-:S13]  /*c6c0*/  ISETP.NE.AND P0, PT, R0, 0xf, PT ;  /* 0x0000000f0000780c */ /* 0x000fda0003f05270 */
[----:B------:R-:W-:Y:S05]  /*c6d0*/  @!P0 BRA `(.L_x_1694) ;  /* 0x0000000000e88947 */ /* 0x000fea0003800000 */
[----:B------:R-:W-:-:S13]  /*c6e0*/  ISETP.NE.AND P0, PT, R0, 0x17, PT ;  /* 0x000000170000780c */ /* 0x000fda0003f05270 */
[----:B------:R-:W-:Y:S05]  /*c6f0*/  @!P0 BRA `(.L_x_1695) ;  /* 0x0000000000908947 */ /* 0x000fea0003800000 */
[----:B------:R-:W-:-:S13]  /*c700*/  ISETP.NE.AND P0, PT, R0, 0x18, PT ;  /* 0x000000180000780c */ /* 0x000fda0003f05270 */
[----:B------:R-:W-:Y:S05]  /*c710*/  @!P0 BRA `(.L_x_1696) ;  /* 0x0000000000448947 */ /* 0x000fea0003800000 */
.L_x_1673:
        /* <DEDUP_REMOVED lines=16> */
.L_x_1697:
[----:B------:R-:W-:Y:S05]  /*c820*/  EXIT ;  /* 0x000000000000794d */ /* 0x000fea0003800000 */
.L_x_1696:
        /* <DEDUP_REMOVED lines=13> */
.L_x_1699:
[----:B------:R-:W-:Y:S05]  /*c900*/  BSYNC.RECONVERGENT B0 ;  /* 0x0000000000007941 */ /* 0x000fea0003800200 */
.L_x_1698:
[----:B------:R-:W-:-:S05]  /*c910*/  LOP3.LUT R5, R0, 0x80, R5, 0xf8, !PT ;  /* 0x0000008000057812 */ /* 0x000fca00078ef805 */
[----:B------:R-:W-:Y:S01]  /*c920*/  STG.E.U8 desc[UR36][R2.64], R5 ;  /* 0x0000000502007986 */ /* 0x000fe2000c101124 */
[----:B------:R-:W-:Y:S05]  /*c930*/  EXIT ;  /* 0x000000000000794d */ /* 0x000fea0003800000 */
.L_x_1695:
        /* <DEDUP_REMOVED lines=12> */
.L_x_1701:
[----:B------:R-:W-:Y:S01]  /*ca00*/  IMAD.MOV.U32 R0, RZ, RZ, 0x7f ;  /* 0x0000007fff007424 */ /* 0x000fe200078e00ff */
[----:B------:R-:W-:-:S04]  /*ca10*/  ISETP.GT.U32.AND P0, PT, R4, 0x7f800000, PT ;  /* 0x7f8000000400780c */ /* 0x000fc80003f04070 */
[----:B------:R-:W-:-:S09]  /*ca20*/  SEL R0, R0, 0x7c, P0 ;  /* 0x0000007c00007807 */ /* 0x000fd20000000000 */
.L_x_1702:
[----:B------:R-:W-:Y:S05]  /*ca30*/  BSYNC.RECONVERGENT B0 ;  /* 0x0000000000007941 */ /* 0x000fea0003800200 */
.L_x_1700:
[----:B------:R-:W-:-:S04]  /*ca40*/  SHF.R.U32.HI R5, RZ, 0x18, R5 ;  /* 0x00000018ff057819 */ /* 0x000fc80000011605 */
[----:B------:R-:W-:-:S05]  /*ca50*/  LOP3.LUT R5, R0, 0x80, R5, 0xf8, !PT ;  /* 0x0000008000057812 */ /* 0x000fca00078ef805 */
[----:B------:R-:W-:Y:S01]  /*ca60*/  STG.E.U8 desc[UR36][R2.64], R5 ;  /* 0x0000000502007986 */ /* 0x000fe2000c101124 */
[----:B------:R-:W-:Y:S05]  /*ca70*/  EXIT ;  /* 0x000000000000794d */ /* 0x000fea0003800000 */
.L_x_1694:
[----:B------:R-:W-:-:S05]  /*ca80*/  HADD2.F32 R0, -RZ, R17.H0_H0 ;  /* 0x20000011ff007230 */ /* 0x000fca0000004100 */
[----:B------:R-:W-:-:S05]  /*ca90*/  F2FP.BF16.F32.PACK_AB R0, RZ, R0 ;  /* 0x00000000ff00723e */ /* 0x000fca00000010ff */
[----:B------:R-:W-:Y:S01]  /*caa0*/  STG.E.U16 desc[UR36][R2.64], R0 ;  /* 0x0000000002007986 */ /* 0x000fe2000c101524 */
[----:B------:R-:W-:Y:S05]  /*cab0*/  EXIT ;  /* 0x000000000000794d */ /* 0x000fea0003800000 */
.L_x_1703:
        /* <DEDUP_REMOVED lines=12> */
.L_x_5798:


//--------------------- .text._ZN2at6native18elementwise_kernelILi128ELi4EZNS0_22gpu_kernel_impl_nocastIZZZNS0_68_GLOBAL__N__08176361_30_ActivationHardsigmoidKernel_cu_1520ed90_309927hardsigmoid_backward_kernelERNS_18TensorIteratorBaseEENKUlvE_clEvENKUlvE1_clEvEUlN3c104HalfES9_E_EEvS5_RKT_EUliE_EEviT1_ --------------------------
	.section	.text._ZN2at6native18elementwise_kernelILi128ELi4EZNS0_22gpu_kernel_impl_nocastIZZZNS0_68_GLOBAL__N__08176361_30_ActivationHardsigmoidKernel_cu_1520ed90_309927hardsigmoid_backward_kernelERNS_18TensorIteratorBaseEENKUlvE_clEvENKUlvE1_clEvEUlN3c104HalfES9_E_EEvS5_RKT_EUliE_EEviT1_,"ax",@progbits
	.align	128
        .global         _ZN2at6native18elementwise_kernelILi128ELi4EZNS0_22gpu_kernel_impl_nocastIZZZNS0_68_GLOBAL__N__08176361_30_ActivationHardsigmoidKernel_cu_1520ed90_309927hardsigmoid_backward_kernelERNS_18TensorIteratorBaseEENKUlvE_clEvENKUlvE1_clEvEUlN3c104HalfES9_E_EEvS5_RKT_EUliE_EEviT1_
        .type           _ZN2at6native18elementwise_kernelILi128ELi4EZNS0_22gpu_kernel_impl_nocastIZZZNS0_68_GLOBAL__N__08176361_30_ActivationHardsigmoidKernel_cu_1520ed90_309927hardsigmoid_backward_kernelERNS_18TensorIteratorBaseEENKUlvE_clEvENKUlvE1_clEvEUlN3c104HalfES9_E_EEvS5_RKT_EUliE_EEviT1_,@function
        .size           _ZN2at6native18elementwise_kernelILi128ELi4EZNS0_22gpu_kernel_impl_nocastIZZZNS0_68_GLOBAL__N__08176361_30_ActivationHardsigmoidKernel_cu_1520ed90_309927hardsigmoid_backward_kernelERNS_18TensorIteratorBaseEENKUlvE_clEvENKUlvE1_clEvEUlN3c104HalfES9_E_EEvS5_RKT_EUliE_EEviT1_,(.L_x_5799 - _ZN2at6native18elementwise_kernelILi128ELi4EZNS0_22gpu_kernel_impl_nocastIZZZNS0_68_GLOBAL__N__08176361_30_ActivationHardsigmoidKernel_cu_1520ed90_309927hardsigmoid_backward_kernelERNS_18TensorIteratorBaseEENKUlvE_clEvENKUlvE1_clEvEUlN3c104HalfES9_E_EEvS5_RKT_EUliE_EEviT1_)
        .other          _ZN2at6native18elementwise_kernelILi128ELi4EZNS0_22gpu_kernel_impl_nocastIZZZNS0_68_GLOBAL__N__08176361_30_ActivationHardsigmoidKernel_cu_1520ed90_309927hardsigmoid_backward_kernelERNS_18TensorIteratorBaseEENKUlvE_clEvENKUlvE1_clEvEUlN3c104HalfES9_E_EEvS5_RKT_EUliE_EEviT1_,@"STO_CUDA_ENTRY STV_DEFAULT"
_ZN2at6native18elementwise_kernelILi128ELi4EZNS0_22gpu_kernel_impl_nocastIZZZNS0_68_GLOBAL__N__08176361_30_ActivationHardsigmoidKernel_cu_1520ed90_309927hardsigmoid_backward_kernelERNS_18TensorIteratorBaseEENKUlvE_clEvENKUlvE1_clEvEUlN3c104HalfES9_E_EEvS5_RKT_EUliE_EEviT1_:
.text._ZN2at6native18elementwise_kernelILi128ELi4EZNS0_22gpu_kernel_impl_nocastIZZZNS0_68_GLOBAL__N__08176361_30_ActivationHardsigmoidKernel_cu_1520ed90_309927hardsigmoid_backward_kernelERNS_18TensorIteratorBaseEENKUlvE_clEvENKUlvE1_clEvEUlN3c104HalfES9_E_EEvS5_RKT_EUliE_EEviT1_:
        /* <DEDUP_REMOVED lines=19> */
[----:B------:R-:W-:Y:S01]  /*0130*/  IADD3 R3, PT, PT, R3, 0x80, RZ ;  /* 0x0000008003037810 */ /* 0x000fe20007ffe0ff */
[----:B--2---:R-:W-:-:S05]  /*0140*/  HADD2.F32 R0, -RZ, R4.H0_H0 ;  /* 0x20000004ff007230 */ /* 0x004fca0000004100 */
[----:B------:R-:W-:Y:S01]  /*0150*/  FMUL.FTZ R0, R0, 0.16666667163372039795 ;  /* 0x3e2aaaab00007820 */ /* 0x000fe20000410000 */
[----:B---3--:R-:W-:-:S05]  /*0160*/  HADD2.F32 R2, -RZ, R6.H0_H0 ;  /* 0x20000006ff027230 */ /* 0x008fca0000004100 */
[----:B------:R-:W-:-:S04]  /*0170*/  FSETP.GEU.FTZ.AND P0, PT, |R2|, 3, PT ;  /* 0x404000000200780b */ /* 0x000fc80003f1e200 */
[----:B------:R-:W-:Y:S02]  /*0180*/  FSEL R0, R0, RZ, !P0 ;  /* 0x000000ff00007208 */ /* 0x000fe40004000000 */
[----:B------:R-:W-:Y:S02]  /*0190*/  ISETP.GE.AND P0, PT, R3, UR4, PT ;  /* 0x0000000403007c0c */ /* 0x000fe4000bf06270 */
[----:B------:R-:W-:-:S05]  /*01a0*/  F2FP.F16.F32.PACK_AB R0, RZ, R0 ;  /* 0x00000000ff00723e */ /* 0x000fca00000000ff */
        /* <DEDUP_REMOVED lines=8> */
[----:B------:R-:W-:Y:S01]  /*0230*/  IADD3 R3, PT, PT, R3, 0x80, RZ ;  /* 0x0000008003037810 */ /* 0x000fe20007ffe0ff */
[----:B---3--:R-:W-:-:S05]  /*0240*/  HADD2.F32 R0, -RZ, R4.H0_H0 ;  /* 0x20000004ff007230 */ /* 0x008fca0000004100 */
[----:B------:R-:W-:Y:S01]  /*0250*/  FMUL.FTZ R0, R0, 0.16666667163372039795 ;  /* 0x3e2aaaab00007820 */ /* 0x000fe20000410000 */
[----:B--2---:R-:W-:-:S05]  /*0260*/  HADD2.F32 R2, -RZ, R6.H0_H0 ;  /* 0x20000006ff027230 */ /* 0x004fca0000004100 */
[----:B------:R-:W-:-:S04]  /*0270*/  FSETP.GEU.FTZ.AND P0, PT, |R2|, 3, PT ;  /* 0x404000000200780b */ /* 0x000fc80003f1e200 */
[----:B------:R-:W-:-:S04]  /*0280*/  FSEL R0, R0, RZ, !P0 ;  /* 0x000000ff00007208 */ /* 0x000fc80004000000 */
[----:B------:R-:W-:-:S05]  /*0290*/  F2FP.F16.F32.PACK_AB R0, RZ, R0 ;  /* 0x00000000ff00723e */ /* 0x000fca00000000ff */
[----:B0-----:R0:W-:Y:S02]  /*02a0*/  STG.E.U16 desc[UR6][R8.64], R0 ;  /* 0x0000000008007986 */ /* 0x0011e4000c101506 */
.L_x_1707:
[----:B------:R-:W-:-:S13]  /*02b0*/  ISETP.GE.AND P0, PT, R3, UR4, PT ;  /* 0x0000000403007c0c */ /* 0x000fda000bf06270 */
[----:B------:R-:W-:Y:S05]  /*02c0*/  @P0 BREAK.RELIABLE B1 ;  /* 0x0000000000010942 */ /* 0x000fea0003800100 */
[----:B------:R-:W-:Y:S05]  /*02d0*/  @P0 BRA `(.L_x_1708) ;  /* 0x0000000000380947 */ /* 0x000fea0003800000 */
[----:B------:R-:W-:Y:S05]  /*02e0*/  BSYNC.RELIABLE B1 ;  /* 0x0000000000017941 */ /* 0x000fea0003800100 */
.L_x_1706:
        /* <DEDUP_REMOVED lines=13> */
.L_x_1708:
[----:B------:R-:W-:Y:S05]  /*03c0*/  BSYNC.RECONVERGENT B0 ;  /* 0x0000000000007941 */ /* 0x000fea0003800200 */
.L_x_1705:
        /* <DEDUP_REMOVED lines=8> */
[----:B01----:R-:W-:-:S05]  /*0450*/  HADD2.F32 R0, -RZ, R2.H0_H0 ;  /* 0x20000002ff007230 */ /* 0x003fca0000004100 */
[----:B------:R-:W-:Y:S01]  /*0460*/  FMUL.FTZ R0, R0, 0.16666667163372039795 ;  /* 0x3e2aaaab00007820 */ /* 0x000fe20000410000 */
[----:B--2---:R-:W-:-:S05]  /*0470*/  HADD2.F32 R8, -RZ, R4.H0_H0 ;  /* 0x20000004ff087230 */ /* 0x004fca0000004100 */
[----:B------:R-:W-:-:S04]  /*0480*/  FSETP.GEU.FTZ.AND P0, PT, |R8|, 3, PT ;  /* 0x404000000800780b */ /* 0x000fc80003f1e200 */
[----:B------:R-:W-:-:S04]  /*0490*/  FSEL R0, R0, RZ, !P0 ;  /* 0x000000ff00007208 */ /* 0x000fc80004000000 */
[----:B------:R-:W-:-:S05]  /*04a0*/  F2FP.F16.F32.PACK_AB R0, RZ, R0 ;  /* 0x00000000ff00723e */ /* 0x000fca00000000ff */
[----:B---3--:R-:W-:Y:S01]  /*04b0*/  STG.E.U16 desc[UR6][R6.64], R0 ;  /* 0x0000000006007986 */ /* 0x008fe2000c101506 */
[----:B------:R-:W-:Y:S05]  /*04c0*/  EXIT ;  /* 0x000000000000794d */ /* 0x000fea0003800000 */
.L_x_1704:
        /* <DEDUP_REMOVED lines=356> */
.L_x_1712:
[----:B------:R-:W0:Y:S02]  /*1b10*/  LDCU.128 UR8, c[0x0][0x5f0] ;  /* 0x0000be00ff0877ac */ /* 0x000e240008000c00 */
[----:B0-----:R-:W-:Y:S02]  /*1b20*/  IADD3 R8, P1, PT, R6, UR10, RZ ;  /* 0x0000000a06087c10 */ /* 0x001fe4000ff3e0ff */
[----:B------:R-:W-:Y:S02]  /*1b30*/  IADD3 R6, P0, PT, R4, UR8, RZ ;  /* 0x0000000804067c10 */ /* 0x000fe4000ff1e0ff */
[----:B------:R-:W-:Y:S02]  /*1b40*/  IADD3.X R9, PT, PT, RZ, UR11, RZ, P1, !PT ;  /* 0x0000000bff097c10 */ /* 0x000fe40008ffe4ff */
[----:B------:R-:W-:Y:S01]  /*1b50*/  IADD3.X R7, PT, PT, RZ, UR9, RZ, P0, !PT ;  /* 0x00000009ff077c10 */ /* 0x000fe200087fe4ff */
[----:B------:R-:W0:Y:S02]  /*1b60*/  LDCU.64 UR8, c[0x0][0x5e8] ;  /* 0x0000bd00ff0877ac */ /* 0x000e240008000a00 */
[----:B------:R-:W2:Y:S04]  /*1b70*/  LDG.E.U16 R8, desc[UR6][R8.64] ;  /* 0x0000000608087981 */ /* 0x000ea8000c1e1500 */
[----:B------:R-:W3:Y:S01]  /*1b80*/  LDG.E.U16 R6, desc[UR6][R6.64] ;  /* 0x0000000606067981 */ /* 0x000ee2000c1e1500 */
[----:B------:R-:W-:Y:S01]  /*1b90*/  IADD3 R3, PT, PT, R3, 0x80, RZ ;  /* 0x0000008003037810 */ /* 0x000fe20007ffe0ff */
[----:B--2---:R-:W-:-:S02]  /*1ba0*/  HADD2.F32 R10, -RZ, R8.H0_H0 ;  /* 0x20000008ff0a7230 */ /* 0x004fc40000004100 */
[----:B---3--:R-:W-:-:S03]  /*1bb0*/  HADD2.F32 R4, -RZ, R6.H0_H0 ;  /* 0x20000006ff047230 */ /* 0x008fc60000004100 */
[----:B------:R-:W-:Y:S02]  /*1bc0*/  FSETP.GEU.FTZ.AND P0, PT, |R10|, 3, PT ;  /* 0x404000000a00780b */ /* 0x000fe40003f1e200 */
[----:B------:R-:W-:-:S05]  /*1bd0*/  FMUL.FTZ R4, R4, 0.16666667163372039795 ;  /* 0x3e2aaaab04047820 */ /* 0x000fca0000410000 */
[----:B------:R-:W-:Y:S02]  /*1be0*/  FSEL R10, R4, RZ, !P0 ;  /* 0x000000ff040a7208 */ /* 0x000fe40004000000 */
[----:B0-----:R-:W-:Y:S02]  /*1bf0*/  IADD3 R4, P0, PT, R5, UR8, RZ ;  /* 0x0000000805047c10 */ /* 0x001fe4000ff1e0ff */
[----:B------:R-:W-:Y:S02]  /*1c00*/  F2FP.F16.F32.PACK_AB R10, RZ, R10 ;  /* 0x0000000aff0a723e */ /* 0x000fe400000000ff */
[----:B------:R-:W-:-:S05]  /*1c10*/  IADD3.X R5, PT, PT, RZ, UR9, RZ, P0, !PT ;  /* 0x00000009ff057c10 */ /* 0x000fca00087fe4ff */
[----:B------:R0:W-:Y:S01]  /*1c20*/  STG.E.U16 desc[UR6][R4.64], R10 ;  /* 0x0000000a04007986 */ /* 0x0001e2000c101506 */
[----:B------:R-:W-:-:S13]  /*1c30*/  ISETP.GE.AND P0, PT, R3, UR4, PT ;  /* 0x0000000403007c0c */ /* 0x000fda000bf06270 */
[----:B------:R-:W-:Y:S05]  /*1c40*/  @P0 BREAK.RELIABLE B1 ;  /* 0x0000000000010942 */ /* 0x000fea0003800100 */
[----:B0-----:R-:W-:Y:S05]  /*1c50*/  @P0 BRA `(.L_x_1713) ;  /* 0x0000002c00800947 */ /* 0x001fea0003800000 */
        /* <DEDUP_REMOVED lines=348> */
.L_x_1714:
        /* <DEDUP_REMOVED lines=17> */
[----:B------:R0:W-:Y:S04]  /*3330*/  STG.E.U16 desc[UR6][R4.64], R10 ;  /* 0x0000000a04007986 */ /* 0x0001e8000c101506 */
.L_x_1711:
[----:B------:R-:W-:-:S13]  /*3340*/  ISETP.GE.AND P0, PT, R3, UR4, PT ;  /* 0x0000000403007c0c */ /* 0x000fda000bf06270 */
[----:B------:R-:W-:Y:S05]  /*3350*/  @P0 BREAK.RELIABLE B1 ;  /* 0x0000000000010942 */ /* 0x000fea0003800100 */
[----:B------:R-:W-:Y:S05]  /*3360*/  @P0 BRA `(.L_x_1713) ;  /* 0x0000001400bc0947 */ /* 0x000fea0003800000 */
[----:B------:R-:W-:Y:S05]  /*3370*/  BSYNC.RELIABLE B1 ;  /* 0x0000000000017941 */ /* 0x000fea0003800100 */
.L_x_1710:
        /* <DEDUP_REMOVED lines=348> */
.L_x_1715:
        /* <DEDUP_REMOVED lines=18> */
.L_x_1713:
[----:B------:R-:W-:Y:S05]  /*4a60*/  BSYNC.RECONVERGENT B0 ;  /* 0x0000000000007941 */ /* 0x000fea0003800200 */
.L_x_1709:
        /* <DEDUP_REMOVED lines=351> */
.L_x_1716:
        /* <DEDUP_REMOVED lines=8> */
[----:B--2---:R-:W-:Y:S02]  /*60e0*/  HADD2.F32 R2, -RZ, R6.H0_H0 ;  /* 0x20000006ff027230 */ /* 0x004fe40000004100 */
[----:B---3--:R-:W-:-:S03]  /*60f0*/  HADD2.F32 R0, -RZ, R4.H0_H0 ;  /* 0x20000004ff007230 */ /* 0x008fc60000004100 */
[----:B------:R-:W-:Y:S02]  /*6100*/  FSETP.GEU.FTZ.AND P0, PT, |R2|, 3, PT ;  /* 0x404000000200780b */ /* 0x000fe40003f1e200 */
[----:B------:R-:W-:-:S05]  /*6110*/  FMUL.FTZ R0, R0, 0.16666667163372039795 ;  /* 0x3e2aaaab00007820 */ /* 0x000fca0000410000 */
[----:B------:R-:W-:Y:S02]  /*6120*/  FSEL R0, R0, RZ, !P0 ;  /* 0x000000ff00007208 */ /* 0x000fe40004000000 */
[----:B-1----:R-:W-:Y:S02]  /*6130*/  IADD3 R2, P0, PT, R3, UR4, RZ ;  /* 0x0000000403027c10 */ /* 0x002fe4000ff1e0ff */
[----:B------:R-:W-:Y:S02]  /*6140*/  F2FP.F16.F32.PACK_AB R0, RZ, R0 ;  /* 0x00000000ff00723e */ /* 0x000fe400000000ff */
[----:B------:R-:W-:-:S05]  /*6150*/  IADD3.X R3, PT, PT, RZ, UR5, RZ, P0, !PT ;  /* 0x00000005ff037c10 */ /* 0x000fca00087fe4ff */
[----:B------:R-:W-:Y:S01]  /*6160*/  STG.E.U16 desc[UR6][R2.64], R0 ;  /* 0x0000000002007986 */ /* 0x000fe2000c101506 */
[----:B------:R-:W-:Y:S05]  /*6170*/  EXIT ;  /* 0x000000000000794d */ /* 0x000fea0003800000 */
.L_x_1717:
        /* <DEDUP_REMOVED lines=16> */
.L_x_5799:


//--------------------- .text._ZN2at6native27unrolled_elementwise_kernelIZZZNS0_68_GLOBAL__N__08176361_30_ActivationHardsigmoidKernel_cu_1520ed90_309927hardsigmoid_backward_kernelERNS_18TensorIteratorBaseEENKUlvE_clEvENKUlvE1_clEvEUlN3c104HalfES8_E_St5arrayIPcLm3EELi4E23TrivialOffsetCalculatorILi2EjESD_ILi1EjENS0_6memory15LoadWithoutCastENSG_16StoreWithoutCastEEEviT_T0_T2_T3_T4_T5_ --------------------------
	.section	.text._ZN2at6native27unrolled_elementwise_kernelIZZZNS0_68_GLOBAL__N__08176361_30_ActivationHardsigmoidKernel_cu_1520ed90_309927hardsigmoid_backward_kernelERNS_18TensorIteratorBaseEENKUlvE_clEvENKUlvE1_clEvEUlN3c104HalfES8_E_St5arrayIPcLm3EELi4E23TrivialOffsetCalculatorILi2EjESD_ILi1EjENS0_6memory15LoadWithoutCastENSG_16StoreWithoutCastEEEviT_T0_T2_T3_T4_T5_,"ax",@progbits
	.align	128
        .global         _ZN2at6native27unrolled_elementwise_kernelIZZZNS0_68_GLOBAL__N__08176361_30_ActivationHardsigmoidKernel_cu_1520ed90_309927hardsigmoid_backward_kernelERNS_18TensorIteratorBaseEENKUlvE_clEvENKUlvE1_clEvEUlN3c104HalfES8_E_St5arrayIPcLm3EELi4E23TrivialOffsetCalculatorILi2EjESD_ILi1EjENS0_6memory15LoadWithoutCastENSG_16StoreWithoutCastEEEviT_T0_T2_T3_T4_T5_
        .type           _ZN2at6native27unrolled_elementwise_kernelIZZZNS0_68_GLOBAL__N__08176361_30_ActivationHardsigmoidKernel_cu_1520ed90_309927hardsigmoid_backward_kernelERNS_18TensorIteratorBaseEENKUlvE_clEvENKUlvE1_clEvEUlN3c104HalfES8_E_St5arrayIPcLm3EELi4E23TrivialOffsetCalculatorILi2EjESD_ILi1EjENS0_6memory15LoadWithoutCastENSG_16StoreWithoutCastEEEviT_T0_T2_T3_T4_T5_,@function
        .size           _ZN2at6native27unrolled_elementwise_kernelIZZZNS0_68_GLOBAL__N__08176361_30_ActivationHardsigmoidKernel_cu_1520ed90_309927hardsigmoid_backward_kernelERNS_18TensorIteratorBaseEENKUlvE_clEvENKUlvE1_clEvEUlN3c104HalfES8_E_St5arrayIPcLm3EELi4E23TrivialOffsetCalculatorILi2EjESD_ILi1EjENS0_6memory15LoadWithoutCastENSG_16StoreWithoutCastEEEviT_T0_T2_T3_T4_T5_,(.L_x_5800 - _ZN2at6native27unrolled_elementwise_kernelIZZZNS0_68_GLOBAL__N__08176361_30_ActivationHardsigmoidKernel_cu_1520ed90_309927hardsigmoid_backward_kernelERNS_18TensorIteratorBaseEENKUlvE_clEvENKUlvE1_clEvEUlN3c104HalfES8_E_St5arrayIPcLm3EELi4E23TrivialOffsetCalculatorILi2EjESD_ILi1EjENS0_6memory15LoadWithoutCastENSG_16StoreWithoutCastEEEviT_T0_T2_T3_T4_T5_)
        .other          _ZN2at6native27unrolled_elementwise_kernelIZZZNS0_68_GLOBAL__N__08176361_30_ActivationHardsigmoidKernel_cu_1520ed90_309927hardsigmoid_backward_kernelERNS_18TensorIteratorBaseEENKUlvE_clEvENKUlvE1_clEvEUlN3c104HalfES8_E_St5arrayIPcLm3EELi4E23TrivialOffsetCalculatorILi2EjESD_ILi1EjENS0_6memory15LoadWithoutCastENSG_16StoreWithoutCastEEEviT_T0_T2_T3_T4_T5_,@"STO_CUDA_ENTRY STV_DEFAULT"
_ZN2at6native27unrolled_elementwise_kernelIZZZNS0_68_GLOBAL__N__08176361_30_ActivationHardsigmoidKernel_cu_1520ed90_309927hardsigmoid_backward_kernelERNS_18TensorIteratorBaseEENKUlvE_clEvENKUlvE1_clEvEUlN3c104HalfES8_E_St5arrayIPcLm3EELi4E23TrivialOffsetCalculatorILi2EjESD_ILi1EjENS0_6memory15LoadWithoutCastENSG_16StoreWithoutCastEEEviT_T0_T2_T3_T4_T5_:
.text._ZN2at6native27unrolled_elementwise_kernelIZZZNS0_68_GLOBAL__N__08176361_30_ActivationHardsigmoidKernel_cu_1520ed90_309927hardsigmoid_backward_kernelERNS_18TensorIteratorBaseEENKUlvE_clEvENKUlvE1_clEvEUlN3c104HalfES8_E_St5arrayIPcLm3EELi4E23TrivialOffsetCalculatorILi2EjESD_ILi1EjENS0_6memory15LoadWithoutCastENSG_16StoreWithoutCastEEEviT_T0_T2_T3_T4_T5_:
[----:B------:R-:W-:Y:S01]  /*0000*/  LDC R1, c[0x0][0x37c] ;  /* 0x0000df00ff017b82 */ /* 0x000fe20000000800 */
[----:B------:R-:W0:Y:S07]  /*0010*/  S2R R15, SR_CTAID.X ;  /* 0x00000000000f7919 */ /* 0x000e2e0000002500 */
[----:B------:R-:W0:Y:S01]  /*0020*/  LDC R2, c[0x0][0x380] ;  /* 0x0000e000ff027b82 */ /* 0x000e220000000800 */
[----:B------:R-:W1:Y:S01]  /*0030*/  LDCU.64 UR4, c[0x0][0x358] ;  /* 0x00006b00ff0477ac */ /* 0x000e620008000a00 */
[----:B------:R-:W-:Y:S01]  /*0040*/  PRMT R22, RZ, 0x7610, R22 ;  /* 0x00007610ff167816 */ /* 0x000fe20000000016 */
[----:B------:R-:W2:Y:S01]  /*0050*/  S2R R0, SR_TID.X ;  /* 0x0000000000007919 */ /* 0x000ea20000002100 */
[----:B------:R-:W-:Y:S01]  /*0060*/  PRMT R16, RZ, 0x7610, R16 ;  /* 0x00007610ff107816 */ /* 0x000fe20000000010 */
[----:B0-----:R-:W-:-:S02]  /*0070*/  IMAD R17, R15, -0x200, R2 ;  /* 0xfffffe000f117824 */ /* 0x001fc400078e0202 */
[----:B--2---:R-:W-:-:S03]  /*0080*/  IMAD.MOV.U32 R14, RZ, RZ, R0 ;  /* 0x000000ffff0e7224 */ /* 0x004fc600078e0000 */
[----:B------:R-:W-:-:S13]  /*0090*/  ISETP.GE.AND P0, PT, R0, R17, PT ;  /* 0x000000110000720c */ /* 0x000fda0003f06270 */
[----:B------:R-:W-:Y:S01]  /*00a0*/  @!P0 VIADD R0, R14, 0x80 ;  /* 0x000000800e008836 */ /* 0x000fe20000000000 */
[----:B------:R-:W0:Y:S01]  /*00b0*/  @!P0 LDC.64 R10, c[0x0][0x3a8] ;  /* 0x0000ea00ff0a8b82 */ /* 0x000e220000000a00 */
[----:B------:R-:W-:-:S03]  /*00c0*/  @!P0 IMAD R23, R15, 0x200, R14 ;  /* 0x000002000f178824 */ /* 0x000fc600078e020e */
[----:B------:R-:W-:-:S04]  /*00d0*/  ISETP.GE.AND P1, PT, R0, R17, PT ;  /* 0x000000110000720c */ /* 0x000fc80003f26270 */
[----:B------:R-:W2:Y:S09]  /*00e0*/  @!P0 LDC.64 R12, c[0x0][0x3b0] ;  /* 0x0000ec00ff0c8b82 */ /* 0x000eb20000000a00 */
[----:B------:R-:W-:Y:S01]  /*00f0*/  @!P1 LEA R21, R15, R0, 0x9 ;  /* 0x000000000f159211 */ /* 0x000fe200078e48ff */
[----:B------:R-:W-:Y:S01]  /*0100*/  @!P1 VIADD R0, R0, 0x80 ;  /* 0x0000008000009836 */ /* 0x000fe20000000000 */
[----:B------:R-:W3:Y:S04]  /*0110*/  @!P1 LDC.64 R8, c[0x0][0x3b0] ;  /* 0x0000ec00ff089b82 */ /* 0x000ee80000000a00 */
[----:B------:R-:W-:Y:S01]  /*0120*/  ISETP.GE.AND P2, PT, R0, R17, PT ;  /* 0x000000110000720c */ /* 0x000fe20003f46270 */
[----:B0-----:R-:W-:-:S03]  /*0130*/  @!P0 IMAD.WIDE.U32 R10, R23, 0x2, R10 ;  /* 0x00000002170a8825 */ /* 0x001fc600078e000a */
[----:B------:R-:W0:Y:S02]  /*0140*/  @!P1 LDC.64 R4, c[0x0][0x3a8] ;  /* 0x0000ea00ff049b82 */ /* 0x000e240000000a00 */
[----:B-1----:R-:W4:Y:S01]  /*0150*/  @!P0 LDG.E.U16 R22, desc[UR4][R10.64] ;  /* 0x000000040a168981 */ /* 0x002f22000c1e1500 */
[----:B--2---:R-:W-:-:S06]  /*0160*/  @!P0 IMAD.WIDE.U32 R12, R23, 0x2, R12 ;  /* 0x00000002170c8825 */ /* 0x004fcc00078e000c */
[----:B------:R-:W1:Y:S01]  /*0170*/  @!P2 LDC.64 R2, c[0x0][0x3b0] ;  /* 0x0000ec00ff02ab82 */ /* 0x000e620000000a00 */
[----:B------:R2:W4:Y:S07]  /*0180*/  @!P0 LDG.E.U16 R16, desc[UR4][R12.64] ;  /* 0x000000040c108981 */ /* 0x00052e000c1e1500 */
[----:B------:R-:W2:Y:S01]  /*0190*/  @!P2 LDC.64 R6, c[0x0][0x3a8] ;  /* 0x0000ea00ff06ab82 */ /* 0x000ea20000000a00 */
[----:B------:R-:W-:Y:S01]  /*01a0*/  @!P2 LEA R25, R15, R0, 0x9 ;  /* 0x000000000f19a211 */ /* 0x000fe200078e48ff */
[----:B---3--:R-:W-:Y:S01]  /*01b0*/  @!P1 IMAD.WIDE.U32 R8, R21, 0x2, R8 ;  /* 0x0000000215089825 */ /* 0x008fe200078e0008 */
[----:B------:R-:W-:-:S02]  /*01c0*/  PRMT R23, RZ, 0x7610, R23 ;  /* 0x00007610ff177816 */ /* 0x000fc40000000017 */
[----:B------:R-:W-:Y:S01]  /*01d0*/  PRMT R24, RZ, 0x7610, R24 ;  /* 0x00007610ff187816 */ /* 0x000fe20000000018 */
[----:B0-----:R-:W-:Y:S01]  /*01e0*/  @!P1 IMAD.WIDE.U32 R4, R21, 0x2, R4 ;  /* 0x0000000215049825 */ /* 0x001fe200078e0004 */
[----:B------:R-:W-:Y:S02]  /*01f0*/  PRMT R21, RZ, 0x7610, R21 ;  /* 0x00007610ff157816 */ /* 0x000fe40000000015 */
[----:B------:R-:W3:Y:S04]  /*0200*/  @!P1 LDG.E.U16 R23, desc[UR4][R8.64] ;  /* 0x0000000408179981 */ /* 0x000ee8000c1e1500 */
[----:B------:R-:W3:Y:S01]  /*0210*/  @!P1 LDG.E.U16 R21, desc[UR4][R4.64] ;  /* 0x0000000404159981 */ /* 0x000ee2000c1e1500 */
[----:B-1----:R-:W-:-:S05]  /*0220*/  @!P2 IMAD.WIDE.U32 R2, R25, 0x2, R2 ;  /* 0x000000021902a825 */ /* 0x002fca00078e0002 */
[----:B------:R0:W3:Y:S01]  /*0230*/  @!P2 LDG.E.U16 R24, desc[UR4][R2.64] ;  /* 0x000000040218a981 */ /* 0x0000e2000c1e1500 */
[----:B--2---:R-:W-:Y:S01]  /*0240*/  @!P2 IMAD.WIDE.U32 R6, R25, 0x2, R6 ;  /* 0x000000021906a825 */ /* 0x004fe200078e0006 */
[----:B------:R-:W-:-:S06]  /*0250*/  PRMT R25, RZ, 0x7610, R25 ;  /* 0x00007610ff197816 */ /* 0x000fcc0000000019 */
[----:B------:R1:W2:Y:S01]  /*0260*/  @!P2 LDG.E.U16 R25, desc[UR4][R6.64] ;  /* 0x000000040619a981 */ /* 0x0002a2000c1e1500 */
[----:B------:R-:W-:-:S05]  /*0270*/  @!P2 VIADD R0, R0, 0x80 ;  /* 0x000000800000a836 */ /* 0x000fca0000000000 */
[-C--:B------:R-:W-:Y:S02]  /*0280*/  ISETP.GE.AND P0, PT, R0, R17.reuse, PT ;  /* 0x000000110000720c */ /* 0x080fe40003f06270 */
[----:B------:R-:W-:-:S11]  /*0290*/  ISETP.GE.AND P2, PT, R14, R17, PT ;  /* 0x000000110e00720c */ /* 0x000fd60003f46270 */
[----:B------:R-:W1:Y:S08]  /*02a0*/  @!P0 LDC.64 R12, c[0x0][0x3a8] ;  /* 0x0000ea00ff0c8b82 */ /* 0x000e700000000a00 */
[----:B------:R-:W1:Y:S08]  /*02b0*/  @!P0 LDC.64 R10, c[0x0][0x3b0] ;  /* 0x0000ec00ff0a8b82 */ /* 0x000e700000000a00 */
[----:B0-----:R-:W0:Y:S01]  /*02c0*/  @!P2 LDC.64 R2, c[0x0][0x3a0] ;  /* 0x0000e800ff02ab82 */ /* 0x001e220000000a00 */
[----:B------:R-:W-:Y:S01]  /*02d0*/  @!P0 IMAD R9, R15, 0x200, R0 ;  /* 0x000002000f098824 */ /* 0x000fe200078e0200 */
[----:B------:R-:W-:-:S02]  /*02e0*/  PRMT R8, RZ, 0x7610, R8 ;  /* 0x00007610ff087816 */ /* 0x000fc40000000008 */
[----:B------:R-:W-:Y:S01]  /*02f0*/  PRMT R0, RZ, 0x7610, R0 ;  /* 0x00007610ff007816 */ /* 0x000fe20000000000 */
[C---:B------:R-:W-:Y:S01]  /*0300*/  VIADD R4, R14.reuse, 0x100 ;  /* 0x000001000e047836 */ /* 0x040fe20000000000 */
[----:B-1----:R-:W-:Y:S01]  /*0310*/  IADD3 R6, PT, PT, R14, 0x80, RZ ;  /* 0x000000800e067810 */ /* 0x002fe20007ffe0ff */
[----:B------:R-:W-:Y:S01]  /*0320*/  @!P0 IMAD.WIDE.U32 R12, R9, 0x2, R12 ;  /* 0x00000002090c8825 */ /* 0x000fe200078e000c */
[----:B------:R-:W-:-:S03]  /*0330*/  @!P2 LEA R5, R15, R14, 0x9 ;  /* 0x0000000e0f05a211 */ /* 0x000fc600078e48ff */
[----:B------:R-:W-:Y:S01]  /*0340*/  @!P0 IMAD.WIDE.U32 R10, R9, 0x2, R10 ;  /* 0x00000002090a8825 */ /* 0x000fe200078e000a */
[----:B------:R1:W5:Y:S01]  /*0350*/  @!P0 LDG.E.U16 R8, desc[UR4][R12.64] ;  /* 0x000000040c088981 */ /* 0x000362000c1e1500 */
[----:B------:R-:W-:-:S03]  /*0360*/  ISETP.GE.AND P1, PT, R6, R17, PT ;  /* 0x000000110600720c */ /* 0x000fc60003f26270 */
[----:B------:R1:W5:Y:S01]  /*0370*/  @!P0 LDG.E.U16 R0, desc[UR4][R10.64] ;  /* 0x000000040a008981 */ /* 0x000362000c1e1500 */
[----:B------:R-:W-:Y:S01]  /*0380*/  ISETP.GE.AND P0, PT, R4, R17, PT ;  /* 0x000000110400720c */ /* 0x000fe20003f06270 */
[----:B0-----:R-:W-:-:S04]  /*0390*/  @!P2 IMAD.WIDE.U32 R2, R5, 0x2, R2 ;  /* 0x000000020502a825 */ /* 0x001fc800078e0002 */
[----:B------:R-:W-:Y:S02]  /*03a0*/  VIADD R4, R14, 0x180 ;  /* 0x000001800e047836 */ /* 0x000fe40000000000 */
[----:B------:R-:W-:-:S05]  /*03b0*/  @!P2 IMAD.MOV.U32 R14, RZ, RZ, R6 ;  /* 0x000000ffff0ea224 */ /* 0x000fca00078e0006 */
[----:B------:R-:W-:Y:S01]  /*03c0*/  ISETP.GE.AND P5, PT, R14, R17, PT ;  /* 0x000000110e00720c */ /* 0x000fe20003fa6270 */
[----:B------:R-:W-:Y:S01]  /*03d0*/  BSSY.RECONVERGENT B0, `(.L_x_1718) ;  /* 0x000001f000007945 */ /* 0x000fe20003800200 */
[----:B----4-:R-:W-:Y:S02]  /*03e0*/  @!P2 HADD2.F32 R22, -RZ, R22.H0_H0 ;  /* 0x20000016ff16a230 */ /* 0x010fe40000004100 */
[----:B------:R-:W-:-:S03]  /*03f0*/  @!P2 HADD2.F32 R16, -RZ, R16.H0_H0 ;  /* 0x20000010ff10a230 */ /* 0x000fc60000004100 */
[----:B------:R-:W-:Y:S02]  /*0400*/  @!P2 FMUL.FTZ R22, R22, 0.16666667163372039795 ;  /* 0x3e2aaaab1616a820 */ /* 0x000fe40000410000 */
[----:B------:R-:W-:-:S04]  /*0410*/  @!P2 FSETP.GEU.FTZ.AND P4, PT, |R16|, 3, PT ;  /* 0x404000001000a80b */ /* 0x000fc80003f9e200 */
[----:B------:R-:W-:-:S04]  /*0420*/  @!P2 FSEL R22, R22, RZ, !P4 ;  /* 0x000000ff1616a208 */ /* 0x000fc80006000000 */
[----:B------:R-:W-:-:S05]  /*0430*/  @!P2 F2FP.F16.F32.PACK_AB R20, RZ, R22 ;  /* 0x00000016ff14a23e */ /* 0x000fca00000000ff */
[----:B------:R1:W-:Y:S01]  /*0440*/  @!P2 STG.E.U16 desc[UR4][R2.64], R20 ;  /* 0x000000140200a986 */ /* 0x0003e2000c101504 */
[----:B---3--:R-:W-:Y:S02]  /*0450*/  @!P1 HADD2.F32 R23, -RZ, R23.H0_H0 ;  /* 0x20000017ff179230 */ /* 0x008fe40000004100 */
[----:B------:R-:W-:Y:S02]  /*0460*/  @!P1 HADD2.F32 R21, -RZ, R21.H0_H0 ;  /* 0x20000015ff159230 */ /* 0x000fe40000004100 */
[----:B------:R-:W-:-:S03]  /*0470*/  @!P0 HADD2.F32 R24, -RZ, R24.H0_H0 ;  /* 0x20000018ff188230 */ /* 0x000fc60000004100 */
[----:B------:R-:W-:Y:S01]  /*0480*/  @!P1 FMUL.FTZ R21, R21, 0.16666667163372039795 ;  /* 0x3e2aaaab15159820 */ /* 0x000fe20000410000 */
[----:B------:R-:W-:Y:S01]  /*0490*/  @!P1 FSETP.GEU.FTZ.AND P3, PT, |R23|, 3, PT ;  /* 0x404000001700980b */ /* 0x000fe20003f7e200 */
[----:B--2---:R-:W-:Y:S01]  /*04a0*/  @!P0 HADD2.F32 R25, -RZ, R25.H0_H0 ;  /* 0x20000019ff198230 */ /* 0x004fe20000004100 */
[----:B------:R-:W-:-:S04]  /*04b0*/  @!P0 FSETP.GEU.FTZ.AND P4, PT, |R24|, 3, PT ;  /* 0x404000001800880b */ /* 0x000fc80003f9e200 */
[----:B------:R-:W-:Y:S01]  /*04c0*/  @!P0 FMUL.FTZ R25, R25, 0.16666667163372039795 ;  /* 0x3e2aaaab19198820 */ /* 0x000fe20000410000 */
[----:B------:R-:W-:-:S04]  /*04d0*/  @!P1 FSEL R21, R21, RZ, !P3 ;  /* 0x000000ff15159208 */ /* 0x000fc80005800000 */
[----:B------:R-:W-:Y:S02]  /*04e0*/  @!P0 FSEL R25, R25, RZ, !P4 ;  /* 0x000000ff19198208 */ /* 0x000fe40006000000 */
[----:B------:R-:W-:Y:S02]  /*04f0*/  @!P1 F2FP.F16.F32.PACK_AB R18, RZ, R21 ;  /* 0x00000015ff12923e */ /* 0x000fe400000000ff */
[----:B------:R-:W-:Y:S01]  /*0500*/  @!P0 F2FP.F16.F32.PACK_AB R19, RZ, R25 ;  /* 0x00000019ff13823e */ /* 0x000fe200000000ff */
[----:B-1----:R-:W-:Y:S06]  /*0510*/  @P5 BRA `(.L_x_1719) ;  /* 0x0000000000285947 */ /* 0x002fec0003800000 */
[----:B------:R-:W0:Y:S01]  /*0520*/  LDC.64 R2, c[0x0][0x3a0] ;  /* 0x0000e800ff027b82 */ /* 0x000e220000000a00 */
[----:B------:R-:W-:Y:S01]  /*0530*/  LEA R7, R15, R14, 0x9 ;  /* 0x0000000e0f077211 */ /* 0x000fe200078e48ff */
        /* <DEDUP_REMOVED lines=8> */
.L_x_1719:
[----:B------:R-:W-:Y:S05]  /*05c0*/  BSYNC.RECONVERGENT B0 ;  /* 0x0000000000007941 */ /* 0x000fea0003800200 */
.L_x_1718:
[-C--:B------:R-:W-:Y:S02]  /*05d0*/  ISETP.GE.AND P1, PT, R14, R17.reuse, PT ;  /* 0x000000110e00720c */ /* 0x080fe40003f26270 */
[----:B------:R-:W-:-:S11]  /*05e0*/  ISETP.GE.AND P0, PT, R4, R17, PT ;  /* 0x000000110400720c */ /* 0x000fd60003f06270 */
[----:B------:R-:W-:Y:S05]  /*05f0*/  @P1 EXIT ;  /* 0x000000000000194d */ /* 0x000fea0003800000 */
[----:B0-----:R-:W0:Y:S01]  /*0600*/  LDC.64 R2, c[0x0][0x3a0] ;  /* 0x0000e800ff027b82 */ /* 0x001e220000000a00 */
[----:B-----5:R-:W-:Y:S01]  /*0610*/  @!P0 HADD2.F32 R8, -RZ, R8.H0_H0 ;  /* 0x20000008ff088230 */ /* 0x020fe20000004100 */
[----:B------:R-:W-:Y:S01]  /*0620*/  LEA R15, R15, R14, 0x9 ;  /* 0x0000000e0f0f7211 */ /* 0x000fe200078e48ff */
[----:B------:R-:W-:-:S03]  /*0630*/  @!P0 HADD2.F32 R0, -RZ, R0.H0_H0 ;  /* 0x20000000ff008230 */ /* 0x000fc60000004100 */
[----:B------:R-:W-:Y:S02]  /*0640*/  @!P0 FMUL.FTZ R8, R8, 0.16666667163372039795 ;  /* 0x3e2aaaab08088820 */ /* 0x000fe40000410000 */
[----:B------:R-:W-:-:S04]  /*0650*/  @!P0 FSETP.GEU.FTZ.AND P1, PT, |R0|, 3, PT ;  /* 0x404000000000880b */ /* 0x000fc80003f3e200 */
[----:B------:R-:W-:-:S04]  /*0660*/  @!P0 FSEL R8, R8, RZ, !P1 ;  /* 0x000000ff08088208 */ /* 0x000fc80004800000 */
[----:B------:R-:W-:Y:S01]  /*0670*/  @!P0 F2FP.F16.F32.PACK_AB R4, RZ, R8 ;  /* 0x00000008ff04823e */ /* 0x000fe200000000ff */
[----:B0-----:R-:W-:-:S05]  /*0680*/  IMAD.WIDE.U32 R2, R15, 0x2, R2 ;  /* 0x000000020f027825 */ /* 0x001fca00078e0002 */
[----:B------:R-:W-:Y:S01]  /*0690*/  STG.E.U16 desc[UR4][R2.64], R4 ;  /* 0x0000000402007986 */ /* 0x000fe2000c101504 */
[----:B------:R-:W-:Y:S05]  /*06a0*/  EXIT ;  /* 0x000000000000794d */ /* 0x000fea0003800000 */
.L_x_1720:
        /* <DEDUP_REMOVED lines=13> */
.L_x_5800:


//--------------------- .text._ZN2at6native29vectorized_elementwise_kernelILi2EZZZNS0_68_GLOBAL__N__08176361_30_ActivationHardsigmoidKernel_cu_1520ed90_309927hardsigmoid_backward_kernelERNS_18TensorIteratorBaseEENKUlvE_clEvENKUlvE1_clEvEUlN3c104HalfES8_E_St5arrayIPcLm3EEEEviT0_T1_ --------------------------
	.section	.text._ZN2at6native29vectorized_elementwise_kernelILi2EZZZNS0_68_GLOBAL__N__08176361_30_ActivationHardsigmoidKernel_cu_1520ed90_309927hardsigmoid_backward_kernelERNS_18TensorIteratorBaseEENKUlvE_clEvENKUlvE1_clEvEUlN3c104HalfES8_E_St5arrayIPcLm3EEEEviT0_T1_,"ax",@progbits
	.align	128
        .global         _ZN2at6native29vectorized_elementwise_kernelILi2EZZZNS0_68_GLOBAL__N__08176361_30_ActivationHardsigmoidKernel_cu_1520ed90_309927hardsigmoid_backward_kernelERNS_18TensorIteratorBaseEENKUlvE_clEvENKUlvE1_clEvEUlN3c104HalfES8_E_St5arrayIPcLm3EEEEviT0_T1_
        .type           _ZN2at6native29vectorized_elementwise_kernelILi2EZZZNS0_68_GLOBAL__N__08176361_30_ActivationHardsigmoidKernel_cu_1520ed90_309927hardsigmoid_backward_kernelERNS_18TensorIteratorBaseEENKUlvE_clEvENKUlvE1_clEvEUlN3c104HalfES8_E_St5arrayIPcLm3EEEEviT0_T1_,@function
        .size           _ZN2at6native29vectorized_elementwise_kernelILi2EZZZNS0_68_GLOBAL__N__08176361_30_ActivationHardsigmoidKernel_cu_1520ed90_309927hardsigmoid_backward_kernelERNS_18TensorIteratorBaseEENKUlvE_clEvENKUlvE1_clEvEUlN3c104HalfES8_E_St5arrayIPcLm3EEEEviT0_T1_,(.L_x_5801 - _ZN2at6native29vectorized_elementwise_kernelILi2EZZZNS0_68_GLOBAL__N__08176361_30_ActivationHardsigmoidKernel_cu_1520ed90_309927hardsigmoid_backward_kernelERNS_18TensorIteratorBaseEENKUlvE_clEvENKUlvE1_clEvEUlN3c104HalfES8_E_St5arrayIPcLm3EEEEviT0_T1_)
        .other          _ZN2at6native29vectorized_elementwise_kernelILi2EZZZNS0_68_GLOBAL__N__08176361_30_ActivationHardsigmoidKernel_cu_1520ed90_309927hardsigmoid_backward_kernelERNS_18TensorIteratorBaseEENKUlvE_clEvENKUlvE1_clEvEUlN3c104HalfES8_E_St5arrayIPcLm3EEEEviT0_T1_,@"STO_CUDA_ENTRY STV_DEFAULT"
_ZN2at6native29vectorized_elementwise_kernelILi2EZZZNS0_68_GLOBAL__N__08176361_30_ActivationHardsigmoidKernel_cu_1520ed90_309927hardsigmoid_backward_kernelERNS_18TensorIteratorBaseEENKUlvE_clEvENKUlvE1_clEvEUlN3c104HalfES8_E_St5arrayIPcLm3EEEEviT0_T1_:
.text._ZN2at6native29vectorized_elementwise_kernelILi2EZZZNS0_68_GLOBAL__N__08176361_30_ActivationHardsigmoidKernel_cu_1520ed90_309927hardsigmoid_backward_kernelERNS_18TensorIteratorBaseEENKUlvE_clEvENKUlvE1_clEvEUlN3c104HalfES8_E_St5arrayIPcLm3EEEEviT0_T1_:
        /* <DEDUP_REMOVED lines=12> */
[----:B------:R-:W-:Y:S01]  /*00c0*/  @!P0 IADD3 R27, PT, PT, R3, 0x80, RZ ;  /* 0x00000080031b8810 */ /* 0x000fe20007ffe0ff */
[----:B------:R-:W0:Y:S01]  /*00d0*/  @!P0 LDC.64 R20, c[0x0][0x3a8] ;  /* 0x0000ea00ff148b82 */ /* 0x000e220000000a00 */
[----:B------:R-:W-:Y:S02]  /*00e0*/  @!P0 IADD3 R11, PT, PT, R0, R3, RZ ;  /* 0x00000003000b8210 */ /* 0x000fe40007ffe0ff */
[----:B------:R-:W-:-:S05]  /*00f0*/  ISETP.GE.U32.AND P1, PT, R27, R2, PT ;  /* 0x000000021b00720c */ /* 0x000fca0003f26070 */
[----:B------:R-:W1:Y:S08]  /*0100*/  @!P0 LDC.64 R34, c[0x0][0x3b0] ;  /* 0x0000ec00ff228b82 */ /* 0x000e700000000a00 */
        /* <DEDUP_REMOVED lines=11> */
[----:B------:R-:W-:Y:S02]  /*01c0*/  ISETP.GE.U32.AND P3, PT, R27, R2, PT ;  /* 0x000000021b00720c */ /* 0x000fe40003f66070 */
[----:B------:R-:W5:Y:S01]  /*01d0*/  @!P2 LDC.64 R36, c[0x0][0x3b0] ;  /* 0x0000ec00ff24ab82 */ /* 0x000f620000000a00 */
[----:B-1----:R-:W-:-:S05]  /*01e0*/  @!P0 IMAD.WIDE.U32 R34, R11, 0x2, R34 ;  /* 0x000000020b228825 */ /* 0x002fca00078e0022 */
[----:B------:R1:W3:Y:S05]  /*01f0*/  @!P0 LDG.E.U16 R16, desc[UR4][R34.64] ;  /* 0x0000000422108981 */ /* 0x0002ea000c1e1500 */
[----:B------:R-:W-:Y:S01]  /*0200*/  @!P3 IADD3 R11, PT, PT, R0, R27, RZ ;  /* 0x0000001b000bb210 */ /* 0x000fe20007ffe0ff */
[----:B------:R-:W-:Y:S01]  /*0210*/  @!P3 VIADD R27, R27, 0x80 ;  /* 0x000000801b1bb836 */ /* 0x000fe20000000000 */
[----:B------:R-:W5:Y:S04]  /*0220*/  @!P3 LDC.64 R32, c[0x0][0x3a8] ;  /* 0x0000ea00ff20bb82 */ /* 0x000f680000000a00 */
[----:B------:R-:W-:-:S04]  /*0230*/  ISETP.GE.U32.AND P0, PT, R27, R2, PT ;  /* 0x000000021b00720c */ /* 0x000fc80003f06070 */
[----:B------:R-:W5:Y:S01]  /*0240*/  @!P3 LDC.64 R30, c[0x0][0x3b0] ;  /* 0x0000ec00ff1ebb82 */ /* 0x000f620000000a00 */
[----:B------:R-:W-:Y:S01]  /*0250*/  PRMT R12, RZ, 0x7610, R12 ;  /* 0x00007610ff0c7816 */ /* 0x000fe2000000000c */
[----:B--2---:R-:W-:Y:S01]  /*0260*/  @!P1 IMAD.WIDE.U32 R18, R17, 0x2, R18 ;  /* 0x0000000211129825 */ /* 0x004fe200078e0012 */
[----:B------:R-:W-:-:S03]  /*0270*/  PRMT R25, RZ, 0x7610, R25 ;  /* 0x00007610ff197816 */ /* 0x000fc60000000019 */
[----:B0-----:R-:W-:Y:S01]  /*0280*/  @!P1 IMAD.WIDE.U32 R28, R17, 0x2, R28 ;  /* 0x00000002111c9825 */ /* 0x001fe200078e001c */
[----:B------:R-:W2:Y:S02]  /*0290*/  @!P1 LDG.E.U16 R12, desc[UR4][R18.64] ;  /* 0x00000004120c9981 */ /* 0x000ea4000c1e1500 */
[----:B-1----:R-:W0:Y:S01]  /*02a0*/  @!P0 LDC.64 R34, c[0x0][0x3a8] ;  /* 0x0000ea00ff228b82 */ /* 0x002e220000000a00 */
[C---:B----4-:R-:W-:Y:S01]  /*02b0*/  @!P2 IMAD.WIDE.U32 R14, R13.reuse, 0x2, R14 ;  /* 0x000000020d0ea825 */ /* 0x050fe200078e000e */
[----:B------:R1:W4:Y:S03]  /*02c0*/  @!P1 LDG.E.U16 R25, desc[UR4][R28.64] ;  /* 0x000000041c199981 */ /* 0x000326000c1e1500 */
[----:B-----5:R-:W-:-:S04]  /*02d0*/  @!P2 IMAD.WIDE.U32 R36, R13, 0x2, R36 ;  /* 0x000000020d24a825 */ /* 0x020fc800078e0024 */
[----:B------:R-:W-:Y:S01]  /*02e0*/  @!P0 IMAD.IADD R13, R0, 0x1, R27 ;  /* 0x00000001000d8824 */ /* 0x000fe200078e021b */
[----:B------:R-:W-:Y:S01]  /*02f0*/  @!P0 IADD3 R27, PT, PT, R27, 0x80, RZ ;  /* 0x000000801b1b8810 */ /* 0x000fe20007ffe0ff */
[----:B-1----:R-:W1:Y:S03]  /*0300*/  @!P0 LDC.64 R28, c[0x0][0x3b0] ;  /* 0x0000ec00ff1c8b82 */ /* 0x002e660000000a00 */
[----:B------:R-:W-:Y:S01]  /*0310*/  ISETP.GE.U32.AND P1, PT, R27, R2, PT ;  /* 0x000000021b00720c */ /* 0x000fe20003f26070 */
[C---:B------:R-:W-:Y:S01]  /*0320*/  @!P3 IMAD.WIDE.U32 R32, R11.reuse, 0x2, R32 ;  /* 0x000000020b20b825 */ /* 0x040fe200078e0020 */
[----:B------:R-:W-:Y:S02]  /*0330*/  PRMT R21, RZ, 0x7610, R21 ;  /* 0x00007610ff157816 */ /* 0x000fe40000000015 */
[----:B------:R-:W-:Y:S01]  /*0340*/  PRMT R19, RZ, 0x7610, R19 ;  /* 0x00007610ff137816 */ /* 0x000fe20000000013 */
[----:B------:R-:W-:-:S03]  /*0350*/  @!P3 IMAD.WIDE.U32 R30, R11, 0x2, R30 ;  /* 0x000000020b1eb825 */ /* 0x000fc600078e001e */
[----:B------:R5:W4:Y:S04]  /*0360*/  @!P2 LDG.E.U16 R21, desc[UR4][R14.64] ;  /* 0x000000040e15a981 */ /* 0x000b28000c1e1500 */
[----:B------:R1:W4:Y:S01]  /*0370*/  @!P2 LDG.E.U16 R19, desc[UR4][R36.64] ;  /* 0x000000042413a981 */ /* 0x000322000c1e1500 */
[----:B------:R-:W-:Y:S02]  /*0380*/  @!P1 IMAD.IADD R11, R0, 0x1, R27 ;  /* 0x00000001000b9824 */ /* 0x000fe400078e021b */
[----:B------:R-:W-:Y:S01]  /*0390*/  @!P1 VIADD R27, R27, 0x80 ;  /* 0x000000801b1b9836 */ /* 0x000fe20000000000 */
[----:B-----5:R-:W5:Y:S04]  /*03a0*/  @!P1 LDC.64 R14, c[0x0][0x3a8] ;  /* 0x0000ea00ff0e9b82 */ /* 0x020f680000000a00 */
[----:B------:R-:W-:-:S02]  /*03b0*/  ISETP.GE.U32.AND P2, PT, R27, R2, PT ;  /* 0x000000021b00720c */ /* 0x000fc40003f46070 */
[----:B------:R-:W-:Y:S01]  /*03c0*/  PRMT R24, RZ, 0x7610, R24 ;  /* 0x00007610ff187816 */ /* 0x000fe20000000018 */
[C---:B0-----:R-:W-:Y:S01]  /*03d0*/  @!P0 IMAD.WIDE.U32 R34, R13.reuse, 0x2, R34 ;  /* 0x000000020d228825 */ /* 0x041fe200078e0022 */
[----:B------:R-:W-:Y:S02]  /*03e0*/  PRMT R20, RZ, 0x7610, R20 ;  /* 0x00007610ff147816 */ /* 0x000fe40000000014 */
[----:B------:R-:W-:Y:S01]  /*03f0*/  PRMT R17, RZ, 0x7610, R17 ;  /* 0x00007610ff117816 */ /* 0x000fe20000000011 */
[----:B-1----:R-:W-:Y:S01]  /*0400*/  @!P0 IMAD.WIDE.U32 R28, R13, 0x2, R28 ;  /* 0x000000020d1c8825 */ /* 0x002fe200078e001c */
[----:B------:R0:W4:Y:S01]  /*0410*/  @!P3 LDG.E.U16 R24, desc[UR4][R30.64] ;  /* 0x000000041e18b981 */ /* 0x000122000c1e1500 */
[----:B------:R-:W-:Y:S01]  /*0420*/  PRMT R13, RZ, 0x7610, R13 ;  /* 0x00007610ff0d7816 */ /* 0x000fe2000000000d */
[----:B------:R-:W1:Y:S02]  /*0430*/  @!P1 LDC.64 R36, c[0x0][0x3b0] ;  /* 0x0000ec00ff249b82 */ /* 0x000e640000000a00 */
[----:B------:R-:W4:Y:S04]  /*0440*/  @!P0 LDG.E.U16 R20, desc[UR4][R34.64] ;  /* 0x0000000422148981 */ /* 0x000f28000c1e1500 */
[----:B------:R5:W4:Y:S01]  /*0450*/  @!P0 LDG.E.U16 R13, desc[UR4][R28.64] ;  /* 0x000000041c0d8981 */ /* 0x000b22000c1e1500 */
[----:B0-----:R-:W-:Y:S01]  /*0460*/  @!P2 IADD3 R30, PT, PT, R0, R27, RZ ;  /* 0x0000001b001ea210 */ /* 0x001fe20007ffe0ff */
[----:B------:R-:W-:-:S05]  /*0470*/  @!P2 VIADD R27, R27, 0x80 ;  /* 0x000000801b1ba836 */ /* 0x000fca0000000000 */
[----:B------:R-:W-:Y:S01]  /*0480*/  ISETP.GE.U32.AND P0, PT, R27, R2, PT ;  /* 0x000000021b00720c */ /* 0x000fe20003f06070 */
[----:B-----5:R-:W-:Y:S01]  /*0490*/  @!P1 IMAD.WIDE.U32 R14, R11, 0x2, R14 ;  /* 0x000000020b0e9825 */ /* 0x020fe200078e000e */
[----:B------:R-:W-:Y:S01]  /*04a0*/  PRMT R23, RZ, 0x7610, R23 ;  /* 0x00007610ff177816 */ /* 0x000fe20000000017 */
[----:B------:R-:W0:Y:S03]  /*04b0*/  @!P2 LDC.64 R28, c[0x0][0x3b0] ;  /* 0x0000ec00ff1cab82 */ /* 0x000e260000000a00 */
[----:B------:R5:W4:Y:S04]  /*04c0*/  @!P1 LDG.E.U16 R17, desc[UR4][R14.64] ;  /* 0x000000040e119981 */ /* 0x000b28000c1e1500 */
[----:B------:R1:W4:Y:S03]  /*04d0*/  @!P3 LDG.E.U16 R23, desc[UR4][R32.64] ;  /* 0x000000042017b981 */ /* 0x000326000c1e1500 */
[----:B-----5:R-:W5:Y:S01]  /*04e0*/  @!P0 LDC.64 R14, c[0x0][0x3a8] ;  /* 0x0000ea00ff0e8b82 */ /* 0x020f620000000a00 */
[----:B------:R-:W-:-:S07]  /*04f0*/  @!P0 IADD3 R27, PT, PT, R0, R27, RZ ;  /* 0x0000001b001b8210 */ /* 0x000fce0007ffe0ff */
[----:B-1----:R-:W1:Y:S01]  /*0500*/  @!P2 LDC.64 R32, c[0x0][0x3a8] ;  /* 0x0000ea00ff20ab82 */ /* 0x002e620000000a00 */
[----:B------:R-:W-:Y:S01]  /*0510*/  @!P1 IMAD.WIDE.U32 R36, R11, 0x2, R36 ;  /* 0x000000020b249825 */ /* 0x000fe200078e0024 */
[----:B------:R-:W-:-:S03]  /*0520*/  PRMT R11, RZ, 0x7610, R11 ;  /* 0x00007610ff0b7816 */ /* 0x000fc6000000000b */
[----:B-----5:R-:W-:-:S03]  /*0530*/  @!P0 IMAD.WIDE.U32 R34, R27, 0x2, R14 ;  /* 0x000000021b228825 */ /* 0x020fc600078e000e */
[----:B------:R-:W5:Y:S01]  /*0540*/  @!P0 LDC.64 R14, c[0x0][0x3b0] ;  /* 0x0000ec00ff0e8b82 */ /* 0x000f620000000a00 */
[----:B-1----:R-:W-:-:S04]  /*0550*/  @!P2 IMAD.WIDE.U32 R32, R30, 0x2, R32 ;  /* 0x000000021e20a825 */ /* 0x002fc800078e0020 */
[----:B0-----:R-:W-:Y:S01]  /*0560*/  @!P2 IMAD.WIDE.U32 R30, R30, 0x2, R28 ;  /* 0x000000021e1ea825 */ /* 0x001fe200078e001c */
[----:B------:R-:W-:Y:S01]  /*0570*/  PRMT R28, RZ, 0x7610, R28 ;  /* 0x00007610ff1c7816 */ /* 0x000fe2000000001c */
[----:B------:R0:W4:Y:S01]  /*0580*/  @!P2 LDG.E.U16 R11, desc[UR4][R32.64] ;  /* 0x00000004200ba981 */ /* 0x000122000c1e1500 */
[----:B------:R-:W-:-:S04]  /*0590*/  PRMT R18, RZ, 0x7610, R18 ;  /* 0x00007610ff127816 */ /* 0x000fc80000000012 */
[----:B------:R-:W4:Y:S01]  /*05a0*/  @!P2 LDG.E.U16 R28, desc[UR4][R30.64] ;  /* 0x000000041e1ca981 */ /* 0x000f22000c1e1500 */
[----:B------:R-:W-:-:S03]  /*05b0*/  PRMT R29, RZ, 0x7610, R29 ;  /* 0x00007610ff1d7816 */ /* 0x000fc6000000001d */
[----:B------:R-:W4:Y:S01]  /*05c0*/  @!P1 LDG.E.U16 R18, desc[UR4][R36.64] ;  /* 0x0000000424129981 */ /* 0x000f22000c1e1500 */
[----:B-----5:R-:W-:Y:S01]  /*05d0*/  @!P0 IMAD.WIDE.U32 R14, R27, 0x2, R14 ;  /* 0x000000021b0e8825 */ /* 0x020fe200078e000e */
[----:B------:R-:W-:Y:S02]  /*05e0*/  PRMT R27, RZ, 0x7610, R27 ;  /* 0x00007610ff1b7816 */ /* 0x000fe4000000001b */
[----:B------:R-:W5:Y:S04]  /*05f0*/  @!P0 LDG.E.U16 R29, desc[UR4][R34.64] ;  /* 0x00000004221d8981 */ /* 0x000f68000c1e1500 */
[----:B------:R1:W5:Y:S01]  /*0600*/  @!P0 LDG.E.U16 R27, desc[UR4][R14.64] ;  /* 0x000000040e1b8981 */ /* 0x000362000c1e1500 */
[----:B0-----:R-:W-:-:S05]  /*0610*/  VIADD R33, R3, 0x100 ;  /* 0x0000010003217836 */ /* 0x001fca0000000000 */
[----:B------:R-:W-:Y:S02]  /*0620*/  ISETP.GE.U32.AND P3, PT, R33, R2, PT ;  /* 0x000000022100720c */ /* 0x000fe40003f66070 */
[----:B------:R-:W-:-:S04]  /*0630*/  IADD3 R33, PT, PT, R3, 0x80, RZ ;  /* 0x0000008003217810 */ /* 0x000fc80007ffe0ff */
[-C--:B------:R-:W-:Y:S02]  /*0640*/  ISETP.GE.U32.AND P5, PT, R33, R2.reuse, PT ;  /* 0x000000022100720c */ /* 0x080fe40003fa6070 */
[----:B------:R-:W-:-:S13]  /*0650*/  ISETP.GE.U32.AND P2, PT, R3, R2, PT ;  /* 0x000000020300720c */ /* 0x000fda0003f46070 */
[----:B-1----:R-:W0:Y:S01]  /*0660*/  @!P2 LDC.64 R14, c[0x0][0x3a0] ;  /* 0x0000e800ff0eab82 */ /* 0x002e220000000a00 */
[----:B------:R-:W-:Y:S04]  /*0670*/  BSSY.RECONVERGENT B0, `(.L_x_1722) ;  /* 0x000006b000007945 */ /* 0x000fe80003800200 */
[----:B------:R-:W-:Y:S01]  /*0680*/  BSSY.RELIABLE B1, `(.L_x_1723) ;  /* 0x0000063000017945 */ /* 0x000fe20003800100 */
[----:B---3--:R-:W-:-:S05]  /*0690*/  @!P2 HADD2.F32 R26, -RZ, R26.H0_H0 ;  /* 0x2000001aff1aa230 */ /* 0x008fca0000004100 */
[----:B------:R-:W-:Y:S01]  /*06a0*/  @!P2 FMUL.FTZ R26, R26, 0.16666667163372039795 ;  /* 0x3e2aaaab1a1aa820 */ /* 0x000fe20000410000 */
[----:B------:R-:W-:Y:S02]  /*06b0*/  @!P2 HADD2.F32 R16, -RZ, R16.H0_H0 ;  /* 0x20000010ff10a230 */ /* 0x000fe40000004100 */
[----:B--2---:R-:W-:Y:S02]  /*06c0*/  @!P5 HADD2.F32 R12, -RZ, R12.H0_H0 ;  /* 0x2000000cff0cd230 */ /* 0x004fe40000004100 */
[----:B----4-:R-:W-:-:S03]  /*06d0*/  @!P5 HADD2.F32 R25, -RZ, R25.H0_H0 ;  /* 0x20000019ff19d230 */ /* 0x010fc60000004100 */
[----:B------:R-:W-:Y:S02]  /*06e0*/  @!P5 FMUL.FTZ R12, R12, 0.16666667163372039795 ;  /* 0x3e2aaaab0c0cd820 */ /* 0x000fe40000410000 */
[----:B------:R-:W-:Y:S01]  /*06f0*/  @!P5 FSETP.GEU.FTZ.AND P1, PT, |R25|, 3, PT ;  /* 0x404000001900d80b */ /* 0x000fe20003f3e200 */
[----:B------:R-:W-:-:S03]  /*0700*/  VIADD R25, R3, 0x180 ;  /* 0x0000018003197836 */ /* 0x000fc60000000000 */
[----:B------:R-:W-:Y:S02]  /*0710*/  @!P5 FSEL R12, R12, RZ, !P1 ;  /* 0x000000ff0c0cd208 */ /* 0x000fe40004800000 */
[----:B------:R-:W-:Y:S02]  /*0720*/  ISETP.GE.U32.AND P0, PT, R25, R2, PT ;  /* 0x000000021900720c */ /* 0x000fe40003f06070 */
[----:B------:R-:W-:Y:S02]  /*0730*/  IADD3 R25, PT, PT, R3, 0x200, RZ ;  /* 0x0000020003197810 */ /* 0x000fe40007ffe0ff */
[----:B------:R-:W-:Y:S01]  /*0740*/  @!P5 F2FP.F16.F32.PACK_AB R4, RZ, R12 ;  /* 0x0000000cff04d23e */ /* 0x000fe200000000ff */
[----:B------:R-:W-:Y:S02]  /*0750*/  @!P3 HADD2.F32 R21, -RZ, R21.H0_H0 ;  /* 0x20000015ff15b230 */ /* 0x000fe40000004100 */
[----:B------:R-:W-:-:S03]  /*0760*/  @!P3 HADD2.F32 R19, -RZ, R19.H0_H0 ;  /* 0x20000013ff13b230 */ /* 0x000fc60000004100 */
[----:B------:R-:W-:Y:S01]  /*0770*/  @!P3 FMUL.FTZ R12, R21, 0.16666667163372039795 ;  /* 0x3e2aaaab150cb820 */ /* 0x000fe20000410000 */
[-C--:B------:R-:W-:Y:S02]  /*0780*/  ISETP.GE.U32.AND P1, PT, R25, R2.reuse, PT ;  /* 0x000000021900720c */ /* 0x080fe40003f26070 */
[----:B------:R-:W-:Y:S02]  /*0790*/  IADD3 R21, PT, PT, R3, 0x300, RZ ;  /* 0x0000030003157810 */ /* 0x000fe40007ffe0ff */
[----:B------:R-:W-:Y:S02]  /*07a0*/  @!P3 FSETP.GEU.FTZ.AND P5, PT, |R19|, 3, PT ;  /* 0x404000001300b80b */ /* 0x000fe40003fbe200 */
[----:B------:R-:W-:Y:S02]  /*07b0*/  @!P2 FSETP.GEU.FTZ.AND P4, PT, |R16|, 3, PT ;  /* 0x404000001000a80b */ /* 0x000fe40003f9e200 */
[----:B------:R-:W-:Y:S02]  /*07c0*/  @!P3 FSEL R12, R12, RZ, !P5 ;  /* 0x000000ff0c0cb208 */ /* 0x000fe40006800000 */
[----:B------:R-:W-:Y:S01]  /*07d0*/  ISETP.GE.U32.AND P5, PT, R21, R2, PT ;  /* 0x000000021500720c */ /* 0x000fe20003fa6070 */
[----:B------:R-:W-:Y:S01]  /*07e0*/  VIADD R19, R3, 0x280 ;  /* 0x0000028003137836 */ /* 0x000fe20000000000 */
[----:B------:R-:W-:Y:S01]  /*07f0*/  @!P2 FSEL R26, R26, RZ, !P4 ;  /* 0x000000ff1a1aa208 */ /* 0x000fe20006000000 */
[----:B------:R-:W-:-:S03]  /*0800*/  @!P2 IMAD.IADD R25, R0, 0x1, R3 ;  /* 0x000000010019a824 */ /* 0x000fc600078e0203 */
[----:B------:R-:W-:Y:S01]  /*0810*/  ISETP.GE.U32.AND P4, PT, R19, R2, PT ;  /* 0x000000021300720c */ /* 0x000fe20003f86070 */
[----:B0-----:R-:W-:Y:S01]  /*0820*/  @!P2 IMAD.WIDE.U32 R14, R25, 0x2, R14 ;  /* 0x00000002190ea825 */ /* 0x001fe200078e000e */
[----:B------:R-:W-:Y:S02]  /*0830*/  @!P2 F2FP.F16.F32.PACK_AB R22, RZ, R26 ;  /* 0x0000001aff16a23e */ /* 0x000fe400000000ff */
[----:B------:R-:W-:Y:S01]  /*0840*/  IADD3 R19, PT, PT, R3, 0x380, RZ ;  /* 0x0000038003137810 */ /* 0x000fe20007ffe0ff */
[----:B------:R-:W-:Y:S02]  /*0850*/  @!P1 HADD2.F32 R20, -RZ, R20.H0_H0 ;  /* 0x20000014ff149230 */ /* 0x000fe40000004100 */
[----:B------:R-:W-:Y:S01]  /*0860*/  @!P1 HADD2.F32 R13, -RZ, R13.H0_H0 ;  /* 0x2000000dff0d9230 */ /* 0x000fe20000004100 */
[----:B------:R-:W-:Y:S01]  /*0870*/  @!P3 F2FP.F16.F32.PACK_AB R5, RZ, R12 ;  /* 0x0000000cff05b23e */ /* 0x000fe200000000ff */
[----:B------:R-:W-:Y:S01]  /*0880*/  @!P0 HADD2.F32 R24, -RZ, R24.H0_H0 ;  /* 0x20000018ff188230 */ /* 0x000fe20000004100 */
[----:B------:R-:W-:Y:S01]  /*0890*/  ISETP.GE.U32.AND P3, PT, R19, R2, PT ;  /* 0x000000021300720c */ /* 0x000fe20003f66070 */
[----:B------:R0:W-:Y:S01]  /*08a0*/  @!P2 STG.E.U16 desc[UR4][R14.64], R22 ;  /* 0x000000160e00a986 */ /* 0x0001e2000c101504 */
[----:B------:R-:W-:-:S02]  /*08b0*/  @!P2 IMAD.MOV.U32 R3, RZ, RZ, R33 ;  /* 0x000000ffff03a224 */ /* 0x000fc400078e0021 */
[----:B------:R-:W-:Y:S01]  /*08c0*/  @!P1 FMUL.FTZ R20, R20, 0.16666667163372039795 ;  /* 0x3e2aaaab14149820 */ /* 0x000fe20000410000 */
[----:B------:R-:W-:Y:S02]  /*08d0*/  @!P1 FSETP.GEU.FTZ.AND P2, PT, |R13|, 3, PT ;  /* 0x404000000d00980b */ /* 0x000fe40003f5e200 */
[----:B------:R-:W-:Y:S01]  /*08e0*/  @!P0 FSETP.GEU.FTZ.AND P6, PT, |R24|, 3, PT ;  /* 0x404000001800880b */ /* 0x000fe20003fde200 */
[----:B------:R-:W-:Y:S01]  /*08f0*/  @!P0 HADD2.F32 R23, -RZ, R23.H0_H0 ;  /* 0x20000017ff178230 */ /* 0x000fe20000004100 */
[----:B------:R-:W-:-:S04]  /*0900*/  @!P1 FSEL R20, R20, RZ, !P2 ;  /* 0x000000ff14149208 */ /* 0x000fc80005000000 */
[----:B------:R-:W-:Y:S01]  /*0910*/  @!P0 FMUL.FTZ R23, R23, 0.16666667163372039795 ;  /* 0x3e2aaaab17178820 */ /* 0x000fe20000410000 */
[----:B------:R-:W-:-:S04]  /*0920*/  @!P4 HADD2.F32 R17, -RZ, R17.H0_H0 ;  /* 0x20000011ff11c230 */ /* 0x000fc80000004100 */
[----:B------:R-:W-:Y:S01]  /*0930*/  @!P0 FSEL R23, R23, RZ, !P6 ;  /* 0x000000ff17178208 */ /* 0x000fe20007000000 */
[----:B------:R-:W-:-:S03]  /*0940*/  @!P4 FMUL.FTZ R17, R17, 0.16666667163372039795 ;  /* 0x3e2aaaab1111c820 */ /* 0x000fc60000410000 */
[----:B------:R-:W-:Y:S02]  /*0950*/  @!P0 F2FP.F16.F32.PACK_AB R6, RZ, R23 ;  /* 0x00000017ff06823e */ /* 0x000fe400000000ff */
[----:B------:R-:W-:Y:S01]  /*0960*/  @!P1 F2FP.F16.F32.PACK_AB R7, RZ, R20 ;  /* 0x00000014ff07923e */ /* 0x000fe200000000ff */
[----:B------:R-:W-:Y:S02]  /*0970*/  @!P5 HADD2.F32 R11, -RZ, R11.H0_H0 ;  /* 0x2000000bff0bd230 */ /* 0x000fe40000004100 */
[----:B------:R-:W-:-:S03]  /*0980*/  @!P5 HADD2.F32 R28, -RZ, R28.H0_H0 ;  /* 0x2000001cff1cd230 */ /* 0x000fc60000004100 */
[----:B------:R-:W-:Y:S02]  /*0990*/  @!P5 FMUL.FTZ R11, R11, 0.16666667163372039795 ;  /* 0x3e2aaaab0b0bd820 */ /* 0x000fe40000410000 */
[----:B------:R-:W-:Y:S01]  /*09a0*/  @!P5 FSETP.GEU.FTZ.AND P2, PT, |R28|, 3, PT ;  /* 0x404000001c00d80b */ /* 0x000fe20003f5e200 */
[----:B------:R-:W-:-:S03]  /*09b0*/  @!P4 HADD2.F32 R18, -RZ, R18.H0_H0 ;  /* 0x20000012ff12c230 */ /* 0x000fc60000004100 */
[----:B------:R-:W-:Y:S01]  /*09c0*/  @!P5 FSEL R11, R11, RZ, !P2 ;  /* 0x000000ff0b0bd208 */ /* 0x000fe20005000000 */
[----:B-----5:R-:W-:Y:S01]  /*09d0*/  @!P3 HADD2.F32 R29, -RZ, R29.H0_H0 ;  /* 0x2000001dff1db230 */ /* 0x020fe20000004100 */
[----:B------:R-:W-:Y:S02]  /*09e0*/  ISETP.GE.U32.AND P2, PT, R3, R2, PT ;  /* 0x000000020300720c */ /* 0x000fe40003f46070 */
[----:B------:R-:W-:Y:S01]  /*09f0*/  @!P4 FSETP.GEU.FTZ.AND P0, PT, |R18|, 3, PT ;  /* 0x404000001200c80b */ /* 0x000fe20003f1e200 */
[----:B------:R-:W-:Y:S02]  /*0a00*/  @!P3 HADD2.F32 R27, -RZ, R27.H0_H0 ;  /* 0x2000001bff1bb230 */ /* 0x000fe40000004100 */
[----:B------:R-:W-:Y:S01]  /*0a10*/  @!P3 FMUL.FTZ R29, R29, 0.16666667163372039795 ;  /* 0x3e2aaaab1d1db820 */ /* 0x000fe20000410000 */
[----:B------:R-:W-:Y:S02]  /*0a20*/  @!P4 FSEL R17, R17, RZ, !P0 ;  /* 0x000000ff1111c208 */ /* 0x000fe40004000000 */
[----:B------:R-:W-:-:S04]  /*0a30*/  @!P3 FSETP.GEU.FTZ.AND P0, PT, |R27|, 3, PT ;  /* 0x404000001b00b80b */ /* 0x000fc80003f1e200 */
[----:B------:R-:W-:Y:S02]  /*0a40*/  @!P3 FSEL R29, R29, RZ, !P0 ;  /* 0x000000ff1d1db208 */ /* 0x000fe40004000000 */
[----:B------:R-:W-:Y:S02]  /*0a50*/  @!P4 F2FP.F16.F32.PACK_AB R8, RZ, R17 ;  /* 0x00000011ff08c23e */ /* 0x000fe400000000ff */
[----:B------:R-:W-:Y:S02]  /*0a60*/  @!P5 F2FP.F16.F32.PACK_AB R9, RZ, R11 ;  /* 0x0000000bff09d23e */ /* 0x000fe400000000ff */
[----:B------:R-:W-:Y:S01]  /*0a70*/  @!P3 F2FP.F16.F32.PACK_AB R10, RZ, R29 ;  /* 0x0000001dff0ab23e */ /* 0x000fe200000000ff */
        /* <DEDUP_REMOVED lines=9> */
[----:B------:R-:W-:Y:S01]  /*0b10*/  IADD3 R11, PT, PT, R0, R3, RZ ;  /* 0x00000003000b7210 */ /* 0x000fe20007ffe0ff */
[----:B------:R-:W-:-:S04]  /*0b20*/  VIADD R3, R3, 0x80 ;  /* 0x0000008003037836 */ /* 0x000fc80000000000 */
[----:B0-----:R-:W-:-:S05]  /*0b30*/  IMAD.WIDE.U32 R12, R11, 0x2, R12 ;  /* 0x000000020b0c7825 */ /* 0x001fca00078e000c */
[----:B------:R0:W-:Y:S02]  /*0b40*/  STG.E.U16 desc[UR4][R12.64], R5 ;  /* 0x000000050c007986 */ /* 0x0001e4000c101504 */
.L_x_1724:
[----:B------:R-:W-:-:S13]  /*0b50*/  ISETP.GE.U32.AND P0, PT, R3, R2, PT ;  /* 0x000000020300720c */ /* 0x000fda0003f06070 */
[----:B------:R-:W-:Y:S05]  /*0b60*/  @P0 BRA `(.L_x_1726) ;  /* 0x0000000000300947 */ /* 0x000fea0003800000 */
[----:B0-----:R-:W0:Y:S01]  /*0b70*/  LDC.64 R4, c[0x0][0x3a0] ;  /* 0x0000e800ff047b82 */ /* 0x001e220000000a00 */
[----:B------:R-:W-:Y:S01]  /*0b80*/  IADD3 R11, PT, PT, R0, R3, RZ ;  /* 0x00000003000b7210 */ /* 0x000fe20007ffe0ff */
[----:B------:R-:W-:-:S04]  /*0b90*/  VIADD R3, R3, 0x80 ;  /* 0x0000008003037836 */ /* 0x000fc80000000000 */
[----:B0-----:R-:W-:-:S05]  /*0ba0*/  IMAD.WIDE.U32 R4, R11, 0x2, R4 ;  /* 0x000000020b047825 */ /* 0x001fca00078e0004 */
[----:B------:R1:W-:Y:S02]  /*0bb0*/  STG.E.U16 desc[UR4][R4.64], R6 ;  /* 0x0000000604007986 */ /* 0x0003e4000c101504 */
.L_x_1725:
[----:B------:R-:W-:-:S13]  /*0bc0*/  ISETP.GE.U32.AND P0, PT, R3, R2, PT ;  /* 0x000000020300720c */ /* 0x000fda0003f06070 */
[----:B------:R-:W-:Y:S05]  /*0bd0*/  @P0 BRA `(.L_x_1727) ;  /* 0x0000000000340947 */ /* 0x000fea0003800000 */
[----:B01----:R-:W0:Y:S01]  /*0be0*/  LDC.64 R4, c[0x0][0x3a0] ;  /* 0x0000e800ff047b82 */ /* 0x003e220000000a00 */
[----:B------:R-:W-:Y:S01]  /*0bf0*/  IADD3 R11, PT, PT, R0, R3, RZ ;  /* 0x00000003000b7210 */ /* 0x000fe20007ffe0ff */
[----:B------:R-:W-:-:S04]  /*0c00*/  VIADD R3, R3, 0x80 ;  /* 0x0000008003037836 */ /* 0x000fc80000000000 */
[----:B0-----:R-:W-:-:S05]  /*0c10*/  IMAD.WIDE.U32 R4, R11, 0x2, R4 ;  /* 0x000000020b047825 */ /* 0x001fca00078e0004 */
[----:B------:R1:W-:Y:S02]  /*0c20*/  STG.E.U16 desc[UR4][R4.64], R7 ;  /* 0x0000000704007986 */ /* 0x0003e4000c101504 */
.L_x_1726:
[----:B------:R-:W-:-:S13]  /*0c30*/  ISETP.GE.U32.AND P0, PT, R3, R2, PT ;  /* 0x000000020300720c */ /* 0x000fda0003f06070 */
[----:B------:R-:W-:Y:S05]  /*0c40*/  @P0 BREAK.RELIABLE B1 ;  /* 0x0000000000010942 */ /* 0x000fea0003800100 */
[----:B------:R-:W-:Y:S05]  /*0c50*/  @P0 BRA `(.L_x_1728) ;  /* 0x0000000000300947 */ /* 0x000fea0003800000 */
[----:B01----:R-:W0:Y:S01]  /*0c60*/  LDC.64 R4, c[0x0][0x3a0] ;  /* 0x0000e800ff047b82 */ /* 0x003e220000000a00 */
[----:B------:R-:W-:Y:S01]  /*0c70*/  IADD3 R7, PT, PT, R0, R3, RZ ;  /* 0x0000000300077210 */ /* 0x000fe20007ffe0ff */
[----:B------:R-:W-:-:S04]  /*0c80*/  VIADD R3, R3, 0x80 ;  /* 0x0000008003037836 */ /* 0x000fc80000000000 */
[----:B0-----:R-:W-:-:S05]  /*0c90*/  IMAD.WIDE.U32 R4, R7, 0x2, R4 ;  /* 0x0000000207047825 */ /* 0x001fca00078e0004 */
[----:B------:R2:W-:Y:S02]  /*0ca0*/  STG.E.U16 desc[UR4][R4.64], R8 ;  /* 0x0000000804007986 */ /* 0x0005e4000c101504 */
.L_x_1727:
[----:B------:R-:W-:Y:S05]  /*0cb0*/  BSYNC.RELIABLE B1 ;  /* 0x0000000000017941 */ /* 0x000fea0003800100 */
.L_x_1723:
[----:B------:R-:W-:-:S13]  /*0cc0*/  ISETP.GE.U32.AND P0, PT, R3, R2, PT ;  /* 0x000000020300720c */ /* 0x000fda0003f06070 */
[----:B012---:R-:W0:Y:S01]  /*0cd0*/  @!P0 LDC.64 R4, c[0x0][0x3a0] ;  /* 0x0000e800ff048b82 */ /* 0x007e220000000a00 */
[----:B------:R-:W-:Y:S01]  /*0ce0*/  @!P0 IADD3 R7, PT, PT, R0, R3, RZ ;  /* 0x0000000300078210 */ /* 0x000fe20007ffe0ff */
[----:B------:R-:W-:-:S04]  /*0cf0*/  @!P0 VIADD R3, R3, 0x80 ;  /* 0x0000008003038836 */ /* 0x000fc80000000000 */
[----:B0-----:R-:W-:-:S05]  /*0d00*/  @!P0 IMAD.WIDE.U32 R4, R7, 0x2, R4 ;  /* 0x0000000207048825 */ /* 0x001fca00078e0004 */
[----:B------:R2:W-:Y:S02]  /*0d10*/  @!P0 STG.E.U16 desc[UR4][R4.64], R9 ;  /* 0x0000000904008986 */ /* 0x0005e4000c101504 */
.L_x_1728:
[----:B------:R-:W-:Y:S05]  /*0d20*/  BSYNC.RECONVERGENT B0 ;  /* 0x0000000000007941 */ /* 0x000fea0003800200 */
.L_x_1722:
[----:B------:R-:W-:Y:S05]  /*0d30*/  WARPSYNC.ALL ;  /* 0x0000000000007948 */ /* 0x000fea0003800000 */
[----:B------:R-:W-:-:S13]  /*0d40*/  ISETP.GE.U32.AND P0, PT, R3, R2, PT ;  /* 0x000000020300720c */ /* 0x000fda0003f06070 */
[----:B------:R-:W-:Y:S05]  /*0d50*/  @P0 EXIT ;  /* 0x000000000000094d */ /* 0x000fea0003800000 */
[----:B012---:R-:W0:Y:S01]  /*0d60*/  LDC.64 R4, c[0x0][0x3a0] ;  /* 0x0000e800ff047b82 */ /* 0x007e220000000a00 */
[----:B------:R-:W-:-:S05]  /*0d70*/  IADD3 R3, PT, PT, R0, R3, RZ ;  /* 0x0000000300037210 */ /* 0x000fca0007ffe0ff */
[----:B0-----:R-:W-:-:S05]  /*0d80*/  IMAD.WIDE.U32 R2, R3, 0x2, R4 ;  /* 0x0000000203027825 */ /* 0x001fca00078e0004 */
[----:B------:R-:W-:Y:S01]  /*0d90*/  STG.E.U16 desc[UR4][R2.64], R10 ;  /* 0x0000000a02007986 */ /* 0x000fe2000c101504 */
[----:B------:R-:W-:Y:S05]  /*0da0*/  EXIT ;  /* 0x000000000000794d */ /* 0x000fea0003800000 */
.L_x_1721:
[----:B------:R-:W0:Y:S01]  /*0db0*/  S2R R2, SR_TID.X ;  /* 0x0000000000027919 */ /* 0x000e220000002100 */
[----:B------:R-:W1:Y:S08]  /*0dc0*/  LDC.64 R6, c[0x0][0x3b0] ;  /* 0x0000ec00ff067b82 */ /* 0x000e700000000a00 */
[----:B------:R-:W2:Y:S01]  /*0dd0*/  LDC.64 R4, c[0x0][0x3a8] ;  /* 0x0000ea00ff047b82 */ /* 0x000ea20000000a00 */
[----:B-1----:R-:W-:-:S04]  /*0de0*/  IMAD.WIDE.U32 R6, R0, 0x2, R6 ;  /* 0x0000000200067825 */ /* 0x002fc800078e0006 */
[----:B0-----:R-:W-:-:S04]  /*0df0*/  IMAD.WIDE.U32 R12, R2, 0x4, R6 ;  /* 0x00000004020c7825 */ /* 0x001fc800078e0006 */
[----:B--2---:R-:W-:Y:S01]  /*0e00*/  IMAD.WIDE.U32 R4, R0, 0x2, R4 ;  /* 0x0000000200047825 */ /* 0x004fe200078e0004 */
[----:B------:R-:W2:Y:S04]  /*0e10*/  LDG.E R9, desc[UR4][R12.64] ;  /* 0x000000040c097981 */ /* 0x000ea8000c1e1900 */
[----:B------:R-:W3:Y:S01]  /*0e20*/  LDG.E R14, desc[UR4][R12.64+0x200] ;  /* 0x000200040c0e7981 */ /* 0x000ee2000c1e1900 */
[----:B------:R-:W-:Y:S02]  /*0e30*/  IMAD.WIDE.U32 R10, R2, 0x4, R4 ;  /* 0x00000004020a7825 */ /* 0x000fe400078e0004 */
[----:B------:R-:W0:Y:S01]  /*0e40*/  LDC.64 R4, c[0x0][0x3a0] ;  /* 0x0000e800ff047b82 */ /* 0x000e220000000a00 */
[----:B------:R-:W4:Y:S04]  /*0e50*/  LDG.E R15, desc[UR4][R12.64+0x400] ;  /* 0x000400040c0f7981 */ /* 0x000f28000c1e1900 */
[----:B------:R-:W5:Y:S04]  /*0e60*/  LDG.E R7, desc[UR4][R10.64] ;  /* 0x000000040a077981 */ /* 0x000f68000c1e1900 */
[----:B------:R1:W4:Y:S04]  /*0e70*/  LDG.E R16, desc[UR4][R12.64+0x600] ;  /* 0x000600040c107981 */ /* 0x000328000c1e1900 */
[----:B------:R-:W4:Y:S04]  /*0e80*/  LDG.E R8, desc[UR4][R10.64+0x200] ;  /* 0x000200040a087981 */ /* 0x000f28000c1e1900 */
[----:B------:R-:W4:Y:S04]  /*0e90*/  LDG.E R3, desc[UR4][R10.64+0x400] ;  /* 0x000400040a037981 */ /* 0x000f28000c1e1900 */
[----:B------:R4:W4:Y:S01]  /*0ea0*/  LDG.E R6, desc[UR4][R10.64+0x600] ;  /* 0x000600040a067981 */ /* 0x000922000c1e1900 */
[----:B0-----:R-:W-:-:S04]  /*0eb0*/  IMAD.WIDE.U32 R4, R0, 0x2, R4 ;  /* 0x0000000200047825 */ /* 0x001fc800078e0004 */
[----:B------:R-:W-:-:S04]  /*0ec0*/  IMAD.WIDE.U32 R4, R2, 0x4, R4 ;  /* 0x0000000402047825 */ /* 0x000fc800078e0004 */
[--C-:B--2---:R-:W-:Y:S02]  /*0ed0*/  HADD2.F32 R18, -RZ, R9.reuse.H0_H0 ;  /* 0x20000009ff127230 */ /* 0x104fe40000004100 */
[----:B------:R-:W-:-:S03]  /*0ee0*/  HADD2.F32 R9, -RZ, R9.H1_H1 ;  /* 0x30000009ff097230 */ /* 0x000fc60000004100 */
[----:B------:R-:W-:Y:S02]  /*0ef0*/  FSETP.GEU.FTZ.AND P0, PT, |R18|, 3, PT ;  /* 0x404000001200780b */ /* 0x000fe40003f1e200 */
[----:B------:R-:W-:Y:S01]  /*0f00*/  FSETP.GEU.FTZ.AND P1, PT, |R9|, 3, PT ;  /* 0x404000000900780b */ /* 0x000fe20003f3e200 */
[--C-:B-----5:R-:W-:Y:S02]  /*0f10*/  HADD2.F32 R17, -RZ, R7.reuse.H0_H0 ;  /* 0x20000007ff117230 */ /* 0x120fe40000004100 */
[----:B------:R-:W-:Y:S02]  /*0f20*/  HADD2.F32 R7, -RZ, R7.H1_H1 ;  /* 0x30000007ff077230 */ /* 0x000fe40000004100 */
[----:B---3--:R-:W-:Y:S02]  /*0f30*/  HADD2.F32 R9, -RZ, R14.H0_H0 ;  /* 0x2000000eff097230 */ /* 0x008fe40000004100 */
[----:B------:R-:W-:Y:S01]  /*0f40*/  FMUL.FTZ R17, R17, 0.16666667163372039795 ;  /* 0x3e2aaaab11117820 */ /* 0x000fe20000410000 */
[----:B-1----:R-:W-:-:S04]  /*0f50*/  FMUL.FTZ R12, R7, 0.16666667163372039795 ;  /* 0x3e2aaaab070c7820 */ /* 0x002fc80000410000 */
[----:B------:R-:W-:Y:S02]  /*0f60*/  FSEL R7, R17, RZ, !P0 ;  /* 0x000000ff11077208 */ /* 0x000fe40004000000 */
[----:B------:R-:W-:Y:S01]  /*0f70*/  FSETP.GEU.FTZ.AND P0, PT, |R9|, 3, PT ;  /* 0x404000000900780b */ /* 0x000fe20003f1e200 */
[----:B----4-:R-:W-:Y:S02]  /*0f80*/  HADD2.F32 R9, -RZ, R15.H0_H0 ;  /* 0x2000000fff097230 */ /* 0x010fe40000004100 */
[----:B------:R-:W-:Y:S02]  /*0f90*/  HADD2.F32 R10, -RZ, R16.H0_H0 ;  /* 0x20000010ff0a7230 */ /* 0x000fe40000004100 */
[--C-:B------:R-:W-:Y:S01]  /*0fa0*/  HADD2.F32 R0, -RZ, R8.reuse.H0_H0 ;  /* 0x20000008ff007230 */ /* 0x100fe20000004100 */
[----:B------:R-:W-:Y:S01]  /*0fb0*/  FSETP.GEU.FTZ.AND P2, PT, |R9|, 3, PT ;  /* 0x404000000900780b */ /* 0x000fe20003f5e200 */
[----:B------:R-:W-:Y:S01]  /*0fc0*/  HADD2.F32 R9, -RZ, R3.H0_H0 ;  /* 0x20000003ff097230 */ /* 0x000fe20000004100 */
[----:B------:R-:W-:Y:S01]  /*0fd0*/  FSETP.GEU.FTZ.AND P4, PT, |R10|, 3, PT ;  /* 0x404000000a00780b */ /* 0x000fe20003f9e200 */
[----:B------:R-:W-:-:S02]  /*0fe0*/  HADD2.F32 R8, -RZ, R8.H1_H1 ;  /* 0x30000008ff087230 */ /* 0x000fc40000004100 */
[----:B------:R-:W-:Y:S02]  /*0ff0*/  HADD2.F32 R3, -RZ, R3.H1_H1 ;  /* 0x30000003ff037230 */ /* 0x000fe40000004100 */
[--C-:B------:R-:W-:Y:S02]  /*1000*/  HADD2.F32 R10, -RZ, R6.reuse.H0_H0 ;  /* 0x20000006ff0a7230 */ /* 0x100fe40000004100 */
[----:B------:R-:W-:Y:S02]  /*1010*/  HADD2.F32 R11, -RZ, R6.H1_H1 ;  /* 0x30000006ff0b7230 */ /* 0x000fe40000004100 */
[----:B------:R-:W-:Y:S02]  /*1020*/  HADD2.F32 R14, -RZ, R14.H1_H1 ;  /* 0x3000000eff0e7230 */ /* 0x000fe40000004100 */
[----:B------:R-:W-:Y:S02]  /*1030*/  HADD2.F32 R15, -RZ, R15.H1_H1 ;  /* 0x3000000fff0f7230 */ /* 0x000fe40000004100 */
[----:B------:R-:W-:Y:S01]  /*1040*/  HADD2.F32 R16, -RZ, R16.H1_H1 ;  /* 0x30000010ff107230 */ /* 0x000fe20000004100 */
[----:B------:R-:W-:Y:S01]  /*1050*/  FSEL R12, R12, RZ, !P1 ;  /* 0x000000ff0c0c7208 */ /* 0x000fe20004800000 */
[----:B------:R-:W-:Y:S01]  /*1060*/  FMUL.FTZ R0, R0, 0.16666667163372039795 ;  /* 0x3e2aaaab00007820 */ /* 0x000fe20000410000 */
[----:B------:R-:W-:Y:S01]  /*1070*/  FMUL.FTZ R8, R8, 0.16666667163372039795 ;  /* 0x3e2aaaab08087820 */ /* 0x000fe20000410000 */
[----:B------:R-:W-:Y:S01]  /*1080*/  FMUL.FTZ R9, R9, 0.16666667163372039795 ;  /* 0x3e2aaaab09097820 */ /* 0x000fe20000410000 */
[----:B------:R-:W-:Y:S01]  /*1090*/  FMUL.FTZ R6, R3, 0.16666667163372039795 ;  /* 0x3e2aaaab03067820 */ /* 0x000fe20000410000 */
[----:B------:R-:W-:Y:S01]  /*10a0*/  FMUL.FTZ R10, R10, 0.16666667163372039795 ;  /* 0x3e2aaaab0a0a7820 */ /* 0x000fe20000410000 */
[----:B------:R-:W-:Y:S01]  /*10b0*/  FMUL.FTZ R11, R11, 0.16666667163372039795 ;  /* 0x3e2aaaab0b0b7820 */ /* 0x000fe20000410000 */
        /* <DEDUP_REMOVED lines=9> */
[----:B------:R-:W-:Y:S02]  /*1150*/  F2FP.F16.F32.PACK_AB R7, R12, R7 ;  /* 0x000000070c07723e */ /* 0x000fe400000000ff */
[----:B------:R-:W-:Y:S02]  /*1160*/  F2FP.F16.F32.PACK_AB R3, R3, R0 ;  /* 0x000000000303723e */ /* 0x000fe400000000ff */
[----:B------:R-:W-:Y:S02]  /*1170*/  F2FP.F16.F32.PACK_AB R9, R6, R9 ;  /* 0x000000090609723e */ /* 0x000fe400000000ff */
[----:B------:R-:W-:Y:S01]  /*1180*/  F2FP.F16.F32.PACK_AB R11, R11, R10 ;  /* 0x0000000a0b0b723e */ /* 0x000fe200000000ff */
[----:B------:R-:W-:Y:S04]  /*1190*/  STG.E desc[UR4][R4.64], R7 ;  /* 0x0000000704007986 */ /* 0x000fe8000c101904 */
[----:B------:R-:W-:Y:S04]  /*11a0*/  STG.E desc[UR4][R4.64+0x200], R3 ;  /* 0x0002000304007986 */ /* 0x000fe8000c101904 */
[----:B------:R-:W-:Y:S04]  /*11b0*/  STG.E desc[UR4][R4.64+0x400], R9 ;  /* 0x0004000904007986 */ /* 0x000fe8000c101904 */
[----:B------:R-:W-:Y:S01]  /*11c0*/  STG.E desc[UR4][R4.64+0x600], R11 ;  /* 0x0006000b04007986 */ /* 0x000fe2000c101904 */
[----:B------:R-:W-:Y:S05]  /*11d0*/  EXIT ;  /* 0x000000000000794d */ /* 0x000fea0003800000 */
.L_x_1729:
        /* <DEDUP_REMOVED lines=10> */
.L_x_5801:


//--------------------- .text._ZN2at6native29vectorized_elementwise_kernelILi4EZZZNS0_68_GLOBAL__N__08176361_30_ActivationHardsigmoidKernel_cu_1520ed90_309927hardsigmoid_backward_kernelERNS_18TensorIteratorBaseEENKUlvE_clEvENKUlvE1_clEvEUlN3c104HalfES8_E_St5arrayIPcLm3EEEEviT0_T1_ --------------------------
	.section	.text._ZN2at6native29vectorized_elementwise_kernelILi4EZZZNS0_68_GLOBAL__N__08176361_30_ActivationHardsigmoidKernel_cu_1520ed90_309927hardsigmoid_backward_kernelERNS_18TensorIteratorBaseEENKUlvE_clEvENKUlvE1_clEvEUlN3c104HalfES8_E_St5arrayIPcLm3EEEEviT0_T1_,"ax",@progbits
	.align	128
        .global         _ZN2at6native29vectorized_elementwise_kernelILi4EZZZNS0_68_GLOBAL__N__08176361_30_ActivationHardsigmoidKernel_cu_1520ed90_309927hardsigmoid_backward_kernelERNS_18TensorIteratorBaseEENKUlvE_clEvENKUlvE1_clEvEUlN3c104HalfES8_E_St5arrayIPcLm3EEEEviT0_T1_
        .type           _ZN2at6native29vectorized_elementwise_kernelILi4EZZZNS0_68_GLOBAL__N__08176361_30_ActivationHardsigmoidKernel_cu_1520ed90_309927hardsigmoid_backward_kernelERNS_18TensorIteratorBaseEENKUlvE_clEvENKUlvE1_clEvEUlN3c104HalfES8_E_St5arrayIPcLm3EEEEviT0_T1_,@function
        .size           _ZN2at6native29vectorized_elementwise_kernelILi4EZZZNS0_68_GLOBAL__N__08176361_30_ActivationHardsigmoidKernel_cu_1520ed90_309927hardsigmoid_backward_kernelERNS_18TensorIteratorBaseEENKUlvE_clEvENKUlvE1_clEvEUlN3c104HalfES8_E_St5arrayIPcLm3EEEEviT0_T1_,(.L_x_5802 - _ZN2at6native29vectorized_elementwise_kernelILi4EZZZNS0_68_GLOBAL__N__08176361_30_ActivationHardsigmoidKernel_cu_1520ed90_309927hardsigmoid_backward_kernelERNS_18TensorIteratorBaseEENKUlvE_clEvENKUlvE1_clEvEUlN3c104HalfES8_E_St5arrayIPcLm3EEEEviT0_T1_)
        .other          _ZN2at6native29vectorized_elementwise_kernelILi4EZZZNS0_68_GLOBAL__N__08176361_30_ActivationHardsigmoidKernel_cu_1520ed90_309927hardsigmoid_backward_kernelERNS_18TensorIteratorBaseEENKUlvE_clEvENKUlvE1_clEvEUlN3c104HalfES8_E_St5arrayIPcLm3EEEEviT0_T1_,@"STO_CUDA_ENTRY STV_DEFAULT"
_ZN2at6native29vectorized_elementwise_kernelILi4EZZZNS0_68_GLOBAL__N__08176361_30_ActivationHardsigmoidKernel_cu_1520ed90_309927hardsigmoid_backward_kernelERNS_18TensorIteratorBaseEENKUlvE_clEvENKUlvE1_clEvEUlN3c104HalfES8_E_St5arrayIPcLm3EEEEviT0_T1_:
.text._ZN2at6native29vectorized_elementwise_kernelILi4EZZZNS0_68_GLOBAL__N__08176361_30_ActivationHardsigmoidKernel_cu_1520ed90_309927hardsigmoid_backward_kernelERNS_18TensorIteratorBaseEENKUlvE_clEvENKUlvE1_clEvEUlN3c104HalfES8_E_St5arrayIPcLm3EEEEviT0_T1_:
        /* <DEDUP_REMOVED lines=181> */
.L_x_1733:
[----:B------:R-:W-:-:S13]  /*0b50*/  ISETP.GE.U32.AND P0, PT, R3, R2, PT ;  /* 0x000000020300720c */ /* 0x000fda0003f06070 */
[----:B------:R-:W-:Y:S05]  /*0b60*/  @P0 BRA `(.L_x_1735) ;  /* 0x0000000000300947 */ /* 0x000fea0003800000 */
[----:B0-----:R-:W0:Y:S01]  /*0b70*/  LDC.64 R4, c[0x0][0x3a0] ;  /* 0x0000e800ff047b82 */ /* 0x001e220000000a00 */
[----:B------:R-:W-:Y:S01]  /*0b80*/  IADD3 R11, PT, PT, R0, R3, RZ ;  /* 0x00000003000b7210 */ /* 0x000fe20007ffe0ff */
[----:B------:R-:W-:-:S04]  /*0b90*/  VIADD R3, R3, 0x80 ;  /* 0x0000008003037836 */ /* 0x000fc80000000000 */
[----:B0-----:R-:W-:-:S05]  /*0ba0*/  IMAD.WIDE.U32 R4, R11, 0x2, R4 ;  /* 0x000000020b047825 */ /* 0x001fca00078e0004 */
[----:B------:R1:W-:Y:S02]  /*0bb0*/  STG.E.U16 desc[UR4][R4.64], R6 ;  /* 0x0000000604007986 */ /* 0x0003e4000c101504 */
.L_x_1734:
[----:B------:R-:W-:-:S13]  /*0bc0*/  ISETP.GE.U32.AND P0, PT, R3, R2, PT ;  /* 0x000000020300720c */ /* 0x000fda0003f06070 */
[----:B------:R-:W-:Y:S05]  /*0bd0*/  @P0 BRA `(.L_x_1736) ;  /* 0x0000000000340947 */ /* 0x000fea0003800000 */
[----:B01----:R-:W0:Y:S01]  /*0be0*/  LDC.64 R4, c[0x0][0x3a0] ;  /* 0x0000e800ff047b82 */ /* 0x003e220000000a00 */
[----:B------:R-:W-:Y:S01]  /*0bf0*/  IADD3 R11, PT, PT, R0, R3, RZ ;  /* 0x00000003000b7210 */ /* 0x000fe20007ffe0ff */
[----:B------:R-:W-:-:S04]  /*0c00*/  VIADD R3, R3, 0x80 ;  /* 0x0000008003037836 */ /* 0x000fc80000000000 */
[----:B0-----:R-:W-:-:S05]  /*0c10*/  IMAD.WIDE.U32 R4, R11, 0x2, R4 ;  /* 0x000000020b047825 */ /* 0x001fca00078e0004 */
[----:B------:R1:W-:Y:S02]  /*0c20*/  STG.E.U16 desc[UR4][R4.64], R7 ;  /* 0x0000000704007986 */ /* 0x0003e4000c101504 */
.L_x_1735:
        /* <DEDUP_REMOVED lines=8> */
.L_x_1736:
[----:B------:R-:W-:Y:S05]  /*0cb0*/  BSYNC.RELIABLE B1 ;  /* 0x0000000000017941 */ /* 0x000fea0003800100 */
.L_x_1732:
[----:B------:R-:W-:-:S13]  /*0cc0*/  ISETP.GE.U32.AND P0, PT, R3, R2, PT ;  /* 0x000000020300720c */ /* 0x000fda0003f06070 */
[----:B012---:R-:W0:Y:S01]  /*0cd0*/  @!P0 LDC.64 R4, c[0x0][0x3a0] ;  /* 0x0000e800ff048b82 */ /* 0x007e220000000a00 */
[----:B------:R-:W-:Y:S01]  /*0ce0*/  @!P0 IADD3 R7, PT, PT, R0, R3, RZ ;  /* 0x0000000300078210 */ /* 0x000fe20007ffe0ff */
[----:B------:R-:W-:-:S04]  /*0cf0*/  @!P0 VIADD R3, R3, 0x80 ;  /* 0x0000008003038836 */ /* 0x000fc80000000000 */
[----:B0-----:R-:W-:-:S05]  /*0d00*/  @!P0 IMAD.WIDE.U32 R4, R7, 0x2, R4 ;  /* 0x0000000207048825 */ /* 0x001fca00078e0004 */
[----:B------:R2:W-:Y:S02]  /*0d10*/  @!P0 STG.E.U16 desc[UR4][R4.64], R9 ;  /* 0x0000000904008986 */ /* 0x0005e4000c101504 */
.L_x_1737:
[----:B------:R-:W-:Y:S05]  /*0d20*/  BSYNC.RECONVERGENT B0 ;  /* 0x0000000000007941 */ /* 0x000fea0003800200 */
.L_x_1731:
        /* <DEDUP_REMOVED lines=8> */
.L_x_1730:
        /* <DEDUP_REMOVED lines=11> */
[----:B------:R3:W5:Y:S02]  /*0e60*/  LDG.E.64 R4, desc[UR4][R10.64+0x400] ;  /* 0x000400040a047981 */ /* 0x000764000c1e1b00 */
[----:B---3--:R-:W-:-:S04]  /*0e70*/  IMAD.WIDE.U32 R10, R0, 0x2, R14 ;  /* 0x00000002000a7825 */ /* 0x008fc800078e000e */
[----:B--2---:R-:W-:-:S05]  /*0e80*/  HADD2.F32 R7, -RZ, R18.H0_H0 ;  /* 0x20000012ff077230 */ /* 0x004fca0000004100 */
[----:B------:R-:W-:Y:S01]  /*0e90*/  FSETP.GEU.FTZ.AND P6, PT, |R7|, 3, PT ;  /* 0x404000000700780b */ /* 0x000fe20003fde200 */
[----:B----4-:R-:W-:Y:S02]  /*0ea0*/  HADD2.F32 R12, -RZ, R8.H0_H0 ;  /* 0x20000008ff0c7230 */ /* 0x010fe40000004100 */
[----:B-----5:R-:W-:Y:S02]  /*0eb0*/  HADD2.F32 R7, -RZ, R2.H0_H0 ;  /* 0x20000002ff077230 */ /* 0x020fe40000004100 */
[----:B------:R-:W-:Y:S02]  /*0ec0*/  HADD2.F32 R8, -RZ, R8.H1_H1 ;  /* 0x30000008ff087230 */ /* 0x000fe40000004100 */
[--C-:B------:R-:W-:Y:S02]  /*0ed0*/  HADD2.F32 R13, -RZ, R9.reuse.H0_H0 ;  /* 0x20000009ff0d7230 */ /* 0x100fe40000004100 */
[----:B------:R-:W-:Y:S01]  /*0ee0*/  FMUL.FTZ R0, R7, 0.16666667163372039795 ;  /* 0x3e2aaaab07007820 */ /* 0x000fe20000410000 */
[----:B------:R-:W-:Y:S01]  /*0ef0*/  HADD2.F32 R9, -RZ, R9.H1_H1 ;  /* 0x30000009ff097230 */ /* 0x000fe20000004100 */
[----:B------:R-:W-:Y:S01]  /*0f00*/  FSETP.GEU.FTZ.AND P1, PT, |R8|, 3, PT ;  /* 0x404000000800780b */ /* 0x000fe20003f3e200 */
[----:B------:R-:W-:-:S02]  /*0f10*/  IMAD.WIDE.U32 R6, R6, 0x8, R10 ;  /* 0x0000000806067825 */ /* 0x000fc400078e000a */
[----:B------:R-:W-:Y:S02]  /*0f20*/  FSEL R0, R0, RZ, !P6 ;  /* 0x000000ff00007208 */ /* 0x000fe40007000000 */
[----:B------:R-:W-:Y:S01]  /*0f30*/  FSETP.GEU.FTZ.AND P6, PT, |R9|, 3, PT ;  /* 0x404000000900780b */ /* 0x000fe20003fde200 */
[----:B------:R-:W-:Y:S02]  /*0f40*/  HADD2.F32 R8, -RZ, R3.H0_H0 ;  /* 0x20000003ff087230 */ /* 0x000fe40000004100 */
[----:B------:R-:W-:Y:S02]  /*0f50*/  HADD2.F32 R11, -RZ, R5.H0_H0 ;  /* 0x20000005ff0b7230 */ /* 0x000fe40000004100 */
[----:B------:R-:W-:Y:S02]  /*0f60*/  HADD2.F32 R16, -RZ, R18.H1_H1 ;  /* 0x30000012ff107230 */ /* 0x000fe40000004100 */
[----:B------:R-:W-:Y:S02]  /*0f70*/  HADD2.F32 R2, -RZ, R2.H1_H1 ;  /* 0x30000002ff027230 */ /* 0x000fe40000004100 */
[----:B------:R-:W-:-:S02]  /*0f80*/  HADD2.F32 R3, -RZ, R3.H1_H1 ;  /* 0x30000003ff037230 */ /* 0x000fc40000004100 */
[--C-:B------:R-:W-:Y:S02]  /*0f90*/  HADD2.F32 R9, -RZ, R4.reuse.H0_H0 ;  /* 0x20000004ff097230 */ /* 0x100fe40000004100 */
[----:B------:R-:W-:Y:S02]  /*0fa0*/  HADD2.F32 R10, -RZ, R4.H1_H1 ;  /* 0x30000004ff0a7230 */ /* 0x000fe40000004100 */
[----:B------:R-:W-:Y:S02]  /*0fb0*/  HADD2.F32 R5, -RZ, R5.H1_H1 ;  /* 0x30000005ff057230 */ /* 0x000fe40000004100 */
[--C-:B------:R-:W-:Y:S02]  /*0fc0*/  HADD2.F32 R17, -RZ, R19.reuse.H0_H0 ;  /* 0x20000013ff117230 */ /* 0x100fe40000004100 */
[----:B------:R-:W-:Y:S01]  /*0fd0*/  HADD2.F32 R18, -RZ, R19.H1_H1 ;  /* 0x30000013ff127230 */ /* 0x000fe20000004100 */
        /* <DEDUP_REMOVED lines=11> */
[----:B------:R-:W-:Y:S02]  /*1090*/  FSETP.GEU.FTZ.AND P0, PT, |R13|, 3, PT ;  /* 0x404000000d00780b */ /* 0x000fe40003f1e200 */
[----:B------:R-:W-:Y:S02]  /*10a0*/  FSEL R3, R2, RZ, !P5 ;  /* 0x000000ff02037208 */ /* 0x000fe40006800000 */
[----:B------:R-:W-:Y:S02]  /*10b0*/  FSEL R8, R8, RZ, !P4 ;  /* 0x000000ff08087208 */ /* 0x000fe40006000000 */
[----:B------:R-:W-:-:S02]  /*10c0*/  FSEL R5, R4, RZ, !P3 ;  /* 0x000000ff04057208 */ /* 0x000fc40005800000 */
[----:B------:R-:W-:Y:S02]  /*10d0*/  FSEL R9, R9, RZ, !P2 ;  /* 0x000000ff09097208 */ /* 0x000fe40005000000 */
[----:B------:R-:W-:Y:S02]  /*10e0*/  FSEL R10, R10, RZ, !P1 ;  /* 0x000000ff0a0a7208 */ /* 0x000fe40004800000 */
[----:B------:R-:W-:Y:S02]  /*10f0*/  FSEL R11, R11, RZ, !P0 ;  /* 0x000000ff0b0b7208 */ /* 0x000fe40004000000 */
[----:B------:R-:W-:Y:S02]  /*1100*/  FSEL R12, R12, RZ, !P6 ;  /* 0x000000ff0c0c7208 */ /* 0x000fe40007000000 */
[----:B------:R-:W-:Y:S02]  /*1110*/  F2FP.F16.F32.PACK_AB R4, R3, R0 ;  /* 0x000000000304723e */ /* 0x000fe400000000ff */
[----:B------:R-:W-:-:S02]  /*1120*/  F2FP.F16.F32.PACK_AB R5, R5, R8 ;  /* 0x000000080505723e */ /* 0x000fc400000000ff */
[----:B------:R-:W-:Y:S02]  /*1130*/  F2FP.F16.F32.PACK_AB R10, R10, R9 ;  /* 0x000000090a0a723e */ /* 0x000fe400000000ff */
[----:B------:R-:W-:Y:S01]  /*1140*/  F2FP.F16.F32.PACK_AB R11, R12, R11 ;  /* 0x0000000b0c0b723e */ /* 0x000fe200000000ff */
[----:B------:R-:W-:Y:S04]  /*1150*/  STG.E.64 desc[UR4][R6.64], R4 ;  /* 0x0000000406007986 */ /* 0x000fe8000c101b04 */
[----:B------:R-:W-:Y:S01]  /*1160*/  STG.E.64 desc[UR4][R6.64+0x400], R10 ;  /* 0x0004000a06007986 */ /* 0x000fe2000c101b04 */
[----:B------:R-:W-:Y:S05]  /*1170*/  EXIT ;  /* 0x000000000000794d */ /* 0x000fea0003800000 */
.L_x_1738:
        /* <DEDUP_REMOVED lines=16> */
.L_x_5802:


//--------------------- .text._ZN2at6native29vectorized_elementwise_kernelILi8EZZZNS0_68_GLOBAL__N__08176361_30_ActivationHardsigmoidKernel_cu_1520ed90_309927hardsigmoid_backward_kernelERNS_18TensorIteratorBaseEENKUlvE_clEvENKUlvE1_clEvEUlN3c104HalfES8_E_St5arrayIPcLm3EEEEviT0_T1_ --------------------------
	.section	.text._ZN2at6native29vectorized_elementwise_kernelILi8EZZZNS0_68_GLOBAL__N__08176361_30_ActivationHardsigmoidKernel_cu_1520ed90_309927hardsigmoid_backward_kernelERNS_18TensorIteratorBaseEENKUlvE_clEvENKUlvE1_clEvEUlN3c104HalfES8_E_St5arrayIPcLm3EEEEviT0_T1_,"ax",@progbits
	.align	128
        .global         _ZN2at6native29vectorized_elementwise_kernelILi8EZZZNS0_68_GLOBAL__N__08176361_30_ActivationHardsigmoidKernel_cu_1520ed90_309927hardsigmoid_backward_kernelERNS_18TensorIteratorBaseEENKUlvE_clEvENKUlvE1_clEvEUlN3c104HalfES8_E_St5arrayIPcLm3EEEEviT0_T1_
        .type           _ZN2at6native29vectorized_elementwise_kernelILi8EZZZNS0_68_GLOBAL__N__08176361_30_ActivationHardsigmoidKernel_cu_1520ed90_309927hardsigmoid_backward_kernelERNS_18TensorIteratorBaseEENKUlvE_clEvENKUlvE1_clEvEUlN3c104HalfES8_E_St5arrayIPcLm3EEEEviT0_T1_,@function
        .size           _ZN2at6native29vectorized_elementwise_kernelILi8EZZZNS0_68_GLOBAL__N__08176361_30_ActivationHardsigmoidKernel_cu_1520ed90_309927hardsigmoid_backward_kernelERNS_18TensorIteratorBaseEENKUlvE_clEvENKUlvE1_clEvEUlN3c104HalfES8_E_St5arrayIPcLm3EEEEviT0_T1_,(.L_x_5803 - _ZN2at6native29vectorized_elementwise_kernelILi8EZZZNS0_68_GLOBAL__N__08176361_30_ActivationHardsigmoidKernel_cu_1520ed90_309927hardsigmoid_backward_kernelERNS_18TensorIteratorBaseEENKUlvE_clEvENKUlvE1_clEvEUlN3c104HalfES8_E_St5arrayIPcLm3EEEEviT0_T1_)
        .other          _ZN2at6native29vectorized_elementwise_kernelILi8EZZZNS0_68_GLOBAL__N__08176361_30_ActivationHardsigmoidKernel_cu_1520ed90_309927hardsigmoid_backward_kernelERNS_18TensorIteratorBaseEENKUlvE_clEvENKUlvE1_clEvEUlN3c104HalfES8_E_St5arrayIPcLm3EEEEviT0_T1_,@"STO_CUDA_ENTRY STV_DEFAULT"
_ZN2at6native29vectorized_elementwise_kernelILi8EZZZNS0_68_GLOBAL__N__08176361_30_ActivationHardsigmoidKernel_cu_1520ed90_309927hardsigmoid_backward_kernelERNS_18TensorIteratorBaseEENKUlvE_clEvENKUlvE1_clEvEUlN3c104HalfES8_E_St5arrayIPcLm3EEEEviT0_T1_:
.text._ZN2at6native29vectorized_elementwise_kernelILi8EZZZNS0_68_GLOBAL__N__08176361_30_ActivationHardsigmoidKernel_cu_1520ed90_309927hardsigmoid_backward_kernelERNS_18TensorIteratorBaseEENKUlvE_clEvENKUlvE1_clEvEUlN3c104HalfES8_E_St5arrayIPcLm3EEEEviT0_T1_:
[----:B------:R-:W-:Y:S01]  /*0000*/  LDC R1, c[0x0][0x37c] ;  /* 0x0000df00ff017b82 */ /* 0x000fe20000000800 */
[----:B------:R-:W-:Y:S05]  /*0010*/  EXIT ;  /* 0x000000000000794d */ /* 0x000fea0003800000 */
.L_x_1739:
        /* <DEDUP_REMOVED lines=14> */
.L_x_5803:


//--------------------- .text._ZN2at6native18elementwise_kernelILi128ELi4EZNS0_15gpu_kernel_implIZZZNS0_68_GLOBAL__N__08176361_30_ActivationHardsigmoidKernel_cu_1520ed90_309927hardsigmoid_backward_kernelERNS_18TensorIteratorBaseEENKUlvE_clEvENKUlvE0_clEvEUlffE_EEvS5_RKT_EUliE_EEviT1_ --------------------------
	.section	.text._ZN2at6native18elementwise_kernelILi128ELi4EZNS0_15gpu_kernel_implIZZZNS0_68_GLOBAL__N__08176361_30_ActivationHardsigmoidKernel_cu_1520ed90_309927hardsigmoid_backward_kernelERNS_18TensorIteratorBaseEENKUlvE_clEvENKUlvE0_clEvEUlffE_EEvS5_RKT_EUliE_EEviT1_,"ax",@progbits
	.align	128
        .global         _ZN2at6native18elementwise_kernelILi128ELi4EZNS0_15gpu_kernel_implIZZZNS0_68_GLOBAL__N__08176361_30_ActivationHardsigmoidKernel_cu_1520ed90_309927hardsigmoid_backward_kernelERNS_18TensorIteratorBaseEENKUlvE_clEvENKUlvE0_clEvEUlffE_EEvS5_RKT_EUliE_EEviT1_
        .type           _ZN2at6native18elementwise_kernelILi128ELi4EZNS0_15gpu_kernel_implIZZZNS0_68_GLOBAL__N__08176361_30_ActivationHardsigmoidKernel_cu_1520ed90_309927hardsigmoid_backward_kernelERNS_18TensorIteratorBaseEENKUlvE_clEvENKUlvE0_clEvEUlffE_EEvS5_RKT_EUliE_EEviT1_,@function
        .size           _ZN2at6native18elementwise_kernelILi128ELi4EZNS0_15gpu_kernel_implIZZZNS0_68_GLOBAL__N__08176361_30_ActivationHardsigmoidKernel_cu_1520ed90_309927hardsigmoid_backward_kernelERNS_18TensorIteratorBaseEENKUlvE_clEvENKUlvE0_clEvEUlffE_EEvS5_RKT_EUliE_EEviT1_,(.L_x_5804 - _ZN2at6native18elementwise_kernelILi128ELi4EZNS0_15gpu_kernel_implIZZZNS0_68_GLOBAL__N__08176361_30_ActivationHardsigmoidKernel_cu_1520ed90_309927hardsigmoid_backward_kernelERNS_18TensorIteratorBaseEENKUlvE_clEvENKUlvE0_clEvEUlffE_EEvS5_RKT_EUliE_EEviT1_)
        .other          _ZN2at6native18elementwise_kernelILi128ELi4EZNS0_15gpu_kernel_implIZZZNS0_68_GLOBAL__N__08176361_30_ActivationHardsigmoidKernel_cu_1520ed90_309927hardsigmoid_backward_kernelERNS_18TensorIteratorBaseEENKUlvE_clEvENKUlvE0_clEvEUlffE_EEvS5_RKT_EUliE_EEviT1_,@"STO_CUDA_ENTRY STV_DEFAULT"
_ZN2at6native18elementwise_kernelILi128ELi4EZNS0_15gpu_kernel_implIZZZNS0_68_GLOBAL__N__08176361_30_ActivationHardsigmoidKernel_cu_1520ed90_309927hardsigmoid_backward_kernelERNS_18TensorIteratorBaseEENKUlvE_clEvENKUlvE0_clEvEUlffE_EEvS5_RKT_EUliE_EEviT1_:
.text._ZN2at6native18elementwise_kernelILi128ELi4EZNS0_15gpu_kernel_implIZZZNS0_68_GLOBAL__N__08176361_30_ActivationHardsigmoidKernel_cu_1520ed90_309927hardsigmoid_backward_kernelERNS_18TensorIteratorBaseEENKUlvE_clEvENKUlvE0_clEvEUlffE_EEvS5_RKT_EUliE_EEviT1_:
        /* <DEDUP_REMOVED lines=25> */
[----:B------:R-:W-:Y:S01]  /*0190*/  HFMA2 R16, -RZ, RZ, 0, 0 ;  /* 0x00000000ff107431 */ /* 0x000fe200000001ff */
[----:B------:R-:W1:Y:S01]  /*01a0*/  LDCU UR6, c[0x0][0x38c] ;  /* 0x00007180ff0677ac */ /* 0x000e620008000800 */
[----:B------:R-:W2:Y:S01]  /*01b0*/  LDCU.64 UR8, c[0x0][0x4b8] ;  /* 0x00009700ff0877ac */ /* 0x000ea20008000a00 */
[----:B------:R-:W-:Y:S02]  /*01c0*/  UISETP.NE.AND UP0, UPT, UR39, URZ, UPT ;  /* 0x000000ff2700728c */ /* 0x000fe4000bf05270 */
        /* <DEDUP_REMOVED lines=343> */
.L_x_1742:
[----:B------:R-:W0:Y:S01]  /*1740*/  LDCU.64 UR6, c[0x0][0x5f0] ;  /* 0x0000be00ff0677ac */ /* 0x000e220008000a00 */
[----:B------:R-:W-:Y:S01]  /*1750*/  BSSY.RECONVERGENT B6, `(.L_x_1743) ;  /* 0x00000e5000067945 */ /* 0x000fe20003800200 */
        /* <DEDUP_REMOVED lines=14> */
[----:B--2---:R4:W0:Y:S01]  /*1840*/  I2F.S16 R19, R2 ;  /* 0x0000000200137306 */ /* 0x0048220000101400 */
[----:B------:R-:W-:Y:S05]  /*1850*/  BRA `(.L_x_1749) ;  /* 0x0000000c00507947 */ /* 0x000fea0003800000 */
.L_x_1747:
[----:B------:R-:W2:Y:S02]  /*1860*/  LDG.E.U8 R2, desc[UR36][R2.64] ;  /* 0x0000002402027981 */ /* 0x000ea4000c1e1100 */
[----:B--2---:R-:W-:Y:S01]  /*1870*/  I2FP.F32.U32 R19, R2 ;  /* 0x0000000200137245 */ /* 0x004fe20000201000 */
[----:B------:R-:W-:Y:S06]  /*1880*/  BRA `(.L_x_1749) ;  /* 0x0000000c00447947 */ /* 0x000fec0003800000 */
.L_x_1746:
[----:B------:R-:W-:-:S09]  /*1890*/  UISETP.NE.AND UP0, UPT, UR4, 0x2, UPT ;  /* 0x000000020400788c */ /* 0x000fd2000bf05270 */
[----:B------:R-:W-:Y:S05]  /*18a0*/  BRA.U !UP0, `(.L_x_1750) ;  /* 0x0000000108287547 */ /* 0x000fea000b800000 */
[----:B------:R-:W-:-:S09]  /*18b0*/  UISETP.NE.AND UP0, UPT, UR4, 0x3, UPT ;  /* 0x000000030400788c */ /* 0x000fd2000bf05270 */
[----:B------:R-:W-:Y:S05]  /*18c0*/  BRA.U !UP0, `(.L_x_1751) ;  /* 0x0000000108147547 */ /* 0x000fea000b800000 */
[----:B------:R-:W-:-:S09]  /*18d0*/  UISETP.NE.AND UP0, UPT, UR4, 0x4, UPT ;  /* 0x000000040400788c */ /* 0x000fd2000bf05270 */
[----:B------:R-:W-:Y:S05]  /*18e0*/  BRA.U UP0, `(.L_x_1748) ;  /* 0x0000000900b07547 */ /* 0x000fea000b800000 */
[----:B------:R-:W2:Y:S02]  /*18f0*/  LDG.E.64 R2, desc[UR36][R2.64] ;  /* 0x0000002402027981 */ /* 0x000ea4000c1e1b00 */
[----:B--2---:R2:W3:Y:S02]  /*1900*/  I2F.S64 R19, R2 ;  /* 0x0000000200137312 */ /* 0x0044e40000301400 */
[----:B--23--:R-:W-:Y:S05]  /*1910*/  BRA `(.L_x_1749) ;  /* 0x0000000c00207947 */ /* 0x00cfea0003800000 */
.L_x_1751:
[----:B------:R-:W2:Y:S02]  /*1920*/  LDG.E R2, desc[UR36][R2.64] ;  /* 0x0000002402027981 */ /* 0x000ea4000c1e1900 */
[----:B--2---:R-:W-:Y:S01]  /*1930*/  I2FP.F32.S32 R19, R2 ;  /* 0x0000000200137245 */ /* 0x004fe20000201400 */
[----:B------:R-:W-:Y:S06]  /*1940*/  BRA `(.L_x_1749) ;  /* 0x0000000c00147947 */ /* 0x000fec0003800000 */
.L_x_1750:
[----:B------:R-:W2:Y:S02]  /*1950*/  LDG.E.U16 R2, desc[UR36][R2.64] ;  /* 0x0000002402027981 */ /* 0x000ea4000c1e1500 */
[----:B--2---:R2:W3:Y:S01]  /*1960*/  I2F.S16 R19, R2 ;  /* 0x0000000200137306 */ /* 0x0044e20000101400 */
[----:B------:R-:W-:Y:S05]  /*1970*/  BRA `(.L_x_1749) ;  /* 0x0000000c00087947 */ /* 0x000fea0003800000 */
.L_x_1745:
[----:B------:R-:W-:-:S09]  /*1980*/  UISETP.GT.AND UP0, UPT, UR4, 0x6, UPT ;  /* 0x000000060400788c */ /* 0x000fd2000bf04270 */
[----:B------:R-:W-:Y:S05]  /*1990*/  BRA.U UP0, `(.L_x_1752) ;  /* 0x0000000100247547 */ /* 0x000fea000b800000 */
[----:B------:R-:W-:-:S09]  /*19a0*/  UISETP.NE.AND UP0, UPT, UR4, 0x5, UPT ;  /* 0x000000050400788c */ /* 0x000fd2000bf05270 */
[----:B------:R-:W-:Y:S05]  /*19b0*/  BRA.U !UP0, `(.L_x_1753) ;  /* 0x0000000108107547 */ /* 0x000fea000b800000 */
[----:B------:R-:W-:-:S09]  /*19c0*/  UISETP.NE.AND UP0, UPT, UR4, 0x6, UPT ;  /* 0x000000060400788c */ /* 0x000fd2000bf05270 */
[----:B------:R-:W-:Y:S05]  /*19d0*/  BRA.U UP0, `(.L_x_1748) ;  /* 0x0000000900747547 */ /* 0x000fea000b800000 */
[----:B------:R0:W5:Y:S01]  /*19e0*/  LDG.E R19, desc[UR36][R2.64] ;  /* 0x0000002402137981 */ /* 0x000162000c1e1900 */
[----:B------:R-:W-:Y:S05]  /*19f0*/  BRA `(.L_x_1749) ;  /* 0x0000000800e87947 */ /* 0x000fea0003800000 */
.L_x_1753:
[----:B------:R-:W2:Y:S02]  /*1a00*/  LDG.E.U16 R2, desc[UR36][R2.64] ;  /* 0x0000002402027981 */ /* 0x000ea4000c1e1500 */
[----:B--2---:R-:W-:Y:S01]  /*1a10*/  HADD2.F32 R19, -RZ, R2.H0_H0 ;  /* 0x20000002ff137230 */ /* 0x004fe20000004100 */
[----:B------:R-:W-:Y:S06]  /*1a20*/  BRA `(.L_x_1749) ;  /* 0x0000000800dc7947 */ /* 0x000fec0003800000 */
.L_x_1752:
[----:B------:R-:W-:-:S09]  /*1a30*/  UISETP.NE.AND UP0, UPT, UR4, 0x7, UPT ;  /* 0x000000070400788c */ /* 0x000fd2000bf05270 */
[----:B------:R-:W-:Y:S05]  /*1a40*/  BRA.U !UP0, `(.L_x_1754) ;  /* 0x0000000108247547 */ /* 0x000fea000b800000 */
[----:B------:R-:W-:-:S09]  /*1a50*/  UISETP.NE.AND UP0, UPT, UR4, 0x8, UPT ;  /* 0x000000080400788c */ /* 0x000fd2000bf05270 */
[----:B------:R-:W-:Y:S05]  /*1a60*/  BRA.U !UP0, `(.L_x_1755) ;  /* 0x0000000108107547 */ /* 0x000fea000b800000 */
[----:B------:R-:W-:-:S09]  /*1a70*/  UISETP.NE.AND UP0, UPT, UR4, 0x9, UPT ;  /* 0x000000090400788c */ /* 0x000fd2000bf05270 */
[----:B------:R-:W-:Y:S05]  /*1a80*/  BRA.U UP0, `(.L_x_1748) ;  /* 0x0000000900487547 */ /* 0x000fea000b800000 */
[----:B------:R1:W5:Y:S01]  /*1a90*/  LDG.E R19, desc[UR36][R2.64] ;  /* 0x0000002402137981 */ /* 0x000362000c1e1900 */
[----:B------:R-:W-:Y:S05]  /*1aa0*/  BRA `(.L_x_1749) ;  /* 0x0000000800bc7947 */ /* 0x000fea0003800000 */
.L_x_1755:
[----:B------:R-:W2:Y:S02]  /*1ab0*/  LDG.E.U16 R2, desc[UR36][R2.64] ;  /* 0x0000002402027981 */ /* 0x000ea4000c1e1500 */
[----:B--2---:R-:W-:Y:S01]  /*1ac0*/  HADD2.F32 R19, -RZ, R2.H0_H0 ;  /* 0x20000002ff137230 */ /* 0x004fe20000004100 */
[----:B------:R-:W-:Y:S06]  /*1ad0*/  BRA `(.L_x_1749) ;  /* 0x0000000800b07947 */ /* 0x000fec0003800000 */
.L_x_1754:
        /* <DEDUP_REMOVED lines=9> */
[----:B0-----:R-:W-:Y:S01]  /*1b70*/  @!P0 FMUL R19, R19, 1.175494350822287508e-38 ;  /* 0x0080000013138820 */ /* 0x001fe20000400000 */
[----:B------:R-:W-:Y:S06]  /*1b80*/  BRA `(.L_x_1749) ;  /* 0x0000000800847947 */ /* 0x000fec0003800000 */
.L_x_1744:
        /* <DEDUP_REMOVED lines=10> */
[----:B------:R-:W-:Y:S01]  /*1c30*/  FSEL R19, RZ, 1, !P0 ;  /* 0x3f800000ff137808 */ /* 0x000fe20004000000 */
[----:B------:R-:W-:Y:S08]  /*1c40*/  BRA `(.L_x_1749) ;  /* 0x0000000800547947 */ /* 0x000ff00003800000 */
.L_x_1758:
        /* <DEDUP_REMOVED lines=11> */
.L_x_1757:
        /* <DEDUP_REMOVED lines=14> */
[----:B------:R-:W-:Y:S02]  /*1de0*/  VIADD R5, R4, 0xfffffffc ;  /* 0xfffffffc04057836 */ /* 0x000fe40000000000 */
[----:B------:R-:W-:-:S03]  /*1df0*/  VIADD R4, R0, 0x1000000 ;  /* 0x0100000000047836 */ /* 0x000fc60000000000 */
[----:B------:R-:W-:Y:S02]  /*1e00*/  SHF.L.U32 R6, R0, R5, RZ ;  /* 0x0000000500067219 */ /* 0x000fe400000006ff */
[----:B------:R-:W-:Y:S02]  /*1e10*/  SHF.L.U32 R5, R5, 0x17, RZ ;  /* 0x0000001705057819 */ /* 0x000fe400000006ff */
[----:B------:R-:W-:Y:S02]  /*1e20*/  SHF.R.S32.HI R4, RZ, 0x8, R4 ;  /* 0x00000008ff047819 */ /* 0x000fe40000011404 */
[----:B------:R-:W-:-:S05]  /*1e30*/  LEA.HI R5, R6, -R5, RZ, 0x1c ;  /* 0x8000000506057211 */ /* 0x000fca00078fe0ff */
[----:B------:R-:W-:-:S05]  /*1e40*/  VIADD R5, R5, 0x3c000000 ;  /* 0x3c00000005057836 */ /* 0x000fca0000000000 */
[----:B------:R-:W-:-:S04]  /*1e50*/  LOP3.LUT R4, R5, 0x7f800000, R4, 0xf8, !PT ;  /* 0x7f80000005047812 */ /* 0x000fc800078ef804 */
[----:B------:R-:W-:-:S04]  /*1e60*/  SEL R4, R4, RZ, P0 ;  /* 0x000000ff04047207 */ /* 0x000fc80000000000 */
[----:B------:R-:W-:Y:S01]  /*1e70*/  LOP3.LUT R19, R4, 0x80000000, R19, 0xf8, !PT ;  /* 0x8000000004137812 */ /* 0x000fe200078ef813 */
[----:B------:R-:W-:Y:S06]  /*1e80*/  BRA `(.L_x_1749) ;  /* 0x0000000400c47947 */ /* 0x000fec0003800000 */
.L_x_1760:
[----:B------:R-:W2:Y:S02]  /*1e90*/  LDG.E.U8 R2, desc[UR36][R2.64] ;  /* 0x0000002402027981 */ /* 0x000ea4000c1e1100 */
[C---:B--2---:R-:W-:Y:S01]  /*1ea0*/  SHF.L.U32 R4, R2.reuse, 0x19, RZ ;  /* 0x0000001902047819 */ /* 0x044fe200000006ff */
[----:B------:R-:W-:-:S03]  /*1eb0*/  IMAD.SHL.U32 R5, R2, 0x100, RZ ;  /* 0x0000010002057824 */ /* 0x000fc600078e00ff */
[----:B------:R-:W-:Y:S02]  /*1ec0*/  ISETP.GT.U32.AND P0, PT, R4, 0x7ffffff, PT ;  /* 0x07ffffff0400780c */ /* 0x000fe40003f04070 */
[----:B------:R-:W-:-:S11]  /*1ed0*/  PRMT R19, R5, 0x9910, RZ ;  /* 0x0000991005137816 */ /* 0x000fd600000000ff */
[----:B------:R-:W-:Y:S02]  /*1ee0*/  @!P0 LOP3.LUT R0, R5, 0x7f00, RZ, 0xc0, !PT ;  /* 0x00007f0005008812 */ /* 0x000fe400078ec0ff */
[----:B------:R-:W-:Y:S02]  /*1ef0*/  @P0 LEA.HI R4, R4, 0x70000000, RZ, 0x1c ;  /* 0x7000000004040811 */ /* 0x000fe400078fe0ff */
[----:B------:R-:W-:-:S05]  /*1f00*/  @!P0 LOP3.LUT R0, R0, 0x3f000000, RZ, 0xfc, !PT ;  /* 0x3f00000000008812 */ /* 0x000fca00078efcff */
[----:B------:R-:W-:Y:S01]  /*1f10*/  @!P0 FADD.FTZ R0, R0, -0.5 ;  /* 0xbf00000000008421 */ /* 0x000fe20000010000 */
[----:B------:R-:W-:-:S05]  /*1f20*/  @P0 FMUL.FTZ R0, R4, 1.9259299443872358531e-34 ;  /* 0x0780000004000820 */ /* 0x000fca0000410000 */
[----:B------:R-:W-:Y:S01]  /*1f30*/  LOP3.LUT R19, R0, 0x80000000, R19, 0xf8, !PT ;  /* 0x8000000000137812 */ /* 0x000fe200078ef813 */
[----:B------:R-:W-:Y:S06]  /*1f40*/  BRA `(.L_x_1749) ;  /* 0x0000000400947947 */ /* 0x000fec0003800000 */
.L_x_1759:
[----:B------:R-:W2:Y:S02]  /*1f50*/  LDG.E.U16 R2, desc[UR36][R2.64] ;  /* 0x0000002402027981 */ /* 0x000ea4000c1e1500 */
[----:B--2---:R-:W-:Y:S01]  /*1f60*/  IMAD.U32 R19, R2, 0x10000, RZ ;  /* 0x0001000002137824 */ /* 0x004fe200078e00ff */
[----:B------:R-:W-:Y:S06]  /*1f70*/  BRA `(.L_x_1749) ;  /* 0x0000000400887947 */ /* 0x000fec0003800000 */
.L_x_1756:
        /* <DEDUP_REMOVED lines=9> */
[----:B--2---:R-:W-:Y:S01]  /*2010*/  I2FP.F32.U32 R19, R2 ;  /* 0x0000000200137245 */ /* 0x004fe20000201000 */
[----:B------:R-:W-:Y:S06]  /*2020*/  BRA `(.L_x_1749) ;  /* 0x00000004005c7947 */ /* 0x000fec0003800000 */
.L_x_1763:
[----:B------:R-:W2:Y:S01]  /*2030*/  LDG.E.U8 R3, desc[UR36][R2.64] ;  /* 0x0000002402037981 */ /* 0x000ea2000c1e1100 */
[----:B------:R-:W-:Y:S01]  /*2040*/  HFMA2 R19, -RZ, RZ, 0, 0 ;  /* 0x00000000ff137431 */ /* 0x000fe200000001ff */
        /* <DEDUP_REMOVED lines=18> */
.L_x_1765:
[----:B------:R-:W-:Y:S05]  /*2170*/  BSYNC.RECONVERGENT B0 ;  /* 0x0000000000007941 */ /* 0x000fea0003800200 */
.L_x_1764:
[----:B------:R-:W-:Y:S01]  /*2180*/  IMAD.SHL.U32 R0, R0, 0x100000, RZ ;  /* 0x0010000000007824 */ /* 0x000fe200078e00ff */
[----:B------:R-:W-:-:S04]  /*2190*/  LEA R2, R2, 0x3b800000, 0x17 ;  /* 0x3b80000002027811 */ /* 0x000fc800078eb8ff */
[----:B------:R-:W-:Y:S01]  /*21a0*/  LOP3.LUT R19, R2, R0, R19, 0xfe, !PT ;  /* 0x0000000002137212 */ /* 0x000fe200078efe13 */
[----:B------:R-:W-:Y:S06]  /*21b0*/  BRA `(.L_x_1749) ;  /* 0x0000000000f87947 */ /* 0x000fec0003800000 */
.L_x_1762:
[----:B------:R-:W2:Y:S01]  /*21c0*/  LDG.E.U8 R3, desc[UR36][R2.64] ;  /* 0x0000002402037981 */ /* 0x000ea2000c1e1100 */
        /* <DEDUP_REMOVED lines=19> */
.L_x_1767:
[----:B------:R-:W-:Y:S05]  /*2300*/  BSYNC.RECONVERGENT B0 ;  /* 0x0000000000007941 */ /* 0x000fea0003800200 */
.L_x_1766:
[----:B------:R-:W-:Y:S02]  /*2310*/  SHF.L.U32 R0, R0, 0x15, RZ ;  /* 0x0000001500007819 */ /* 0x000fe400000006ff */
[----:B------:R-:W-:-:S04]  /*2320*/  LEA R2, R2, 0x37800000, 0x17 ;  /* 0x3780000002027811 */ /* 0x000fc800078eb8ff */
[----:B------:R-:W-:Y:S01]  /*2330*/  LOP3.LUT R19, R2, R0, R19, 0xfe, !PT ;  /* 0x0000000002137212 */ /* 0x000fe200078efe13 */
[----:B------:R-:W-:Y:S06]  /*2340*/  BRA `(.L_x_1749) ;  /* 0x0000000000947947 */ /* 0x000fec0003800000 */
.L_x_1761:
[----:B------:R-:W-:-:S09]  /*2350*/  UISETP.NE.AND UP0, UPT, UR4, 0x1c, UPT ;  /* 0x0000001c0400788c */ /* 0x000fd2000bf05270 */
[----:B------:R-:W-:Y:S05]  /*2360*/  BRA.U !UP0, `(.L_x_1768) ;  /* 0x0000000108847547 */ /* 0x000fea000b800000 */
[----:B------:R-:W-:-:S09]  /*2370*/  UISETP.NE.AND UP0, UPT, UR4, 0x1d, UPT ;  /* 0x0000001d0400788c */ /* 0x000fd2000bf05270 */
[----:B------:R-:W-:Y:S05]  /*2380*/  BRA.U !UP0, `(.L_x_1769) ;  /* 0x0000000108707547 */ /* 0x000fea000b800000 */
[----:B------:R-:W-:-:S09]  /*2390*/  UISETP.NE.AND UP0, UPT, UR4, 0x2c, UPT ;  /* 0x0000002c0400788c */ /* 0x000fd2000bf05270 */
[----:B------:R-:W-:Y:S05]  /*23a0*/  BRA.U !UP0, `(.L_x_1770) ;  /* 0x0000000108487547 */ /* 0x000fea000b800000 */
.L_x_1748:
        /* <DEDUP_REMOVED lines=12> */
[----:B---3--:R-:W-:Y:S01]  /*2470*/  IMAD.U32 R10, RZ, RZ, UR8 ;  /* 0x00000008ff0a7e24 */ /* 0x008fe2000f8e00ff */
[----:B------:R-:W-:-:S07]  /*2480*/  MOV R11, UR9 ;  /* 0x00000009000b7c02 */ /* 0x000fce0008000f00 */
[----:B------:R-:W-:-:S07]  /*2490*/  LEPC R20, `(.L_x_1771) ;  /* 0x000000001014794e */ /* 0x000fce0000000000 */
[----:B--2---:R-:W-:Y:S05]  /*24a0*/  CALL.ABS.NOINC R2 ;  /* 0x0000000002007343 */ /* 0x004fea0003c00000 */
.L_x_1771:
[----:B------:R-:W-:Y:S01]  /*24b0*/  IMAD.MOV.U32 R19, RZ, RZ, RZ ;  /* 0x000000ffff137224 */ /* 0x000fe200078e00ff */
[----:B------:R-:W-:Y:S06]  /*24c0*/  BRA `(.L_x_1749) ;  /* 0x0000000000347947 */ /* 0x000fec0003800000 */
.L_x_1770:
[----:B------:R-:W2:Y:S01]  /*24d0*/  LDG.E.U8 R2, desc[UR36][R2.64] ;  /* 0x0000002402027981 */ /* 0x000ea2000c1e1100 */
[----:B------:R-:W-:Y:S01]  /*24e0*/  IMAD.MOV.U32 R19, RZ, RZ, 0x400000 ;  /* 0x00400000ff137424 */ /* 0x000fe200078e00ff */
[----:B--2---:R-:W-:-:S13]  /*24f0*/  ISETP.NE.AND P0, PT, R2, RZ, PT ;  /* 0x000000ff0200720c */ /* 0x004fda0003f05270 */
[----:B------:R-:W-:Y:S05]  /*2500*/  @!P0 BRA `(.L_x_1749) ;  /* 0x0000000000248947 */ /* 0x000fea0003800000 */
[----:B------:R-:W-:-:S13]  /*2510*/  ISETP.NE.AND P0, PT, R2, 0xff, PT ;  /* 0x000000ff0200780c */ /* 0x000fda0003f05270 */
[----:B------:R-:W-:Y:S01]  /*2520*/  @!P0 MOV R19, 0x7f800001 ;  /* 0x7f80000100138802 */ /* 0x000fe20000000f00 */
[----:B------:R-:W-:Y:S01]  /*2530*/  @P0 IMAD.SHL.U32 R19, R2, 0x800000, RZ ;  /* 0x0080000002130824 */ /* 0x000fe200078e00ff */
[----:B------:R-:W-:Y:S06]  /*2540*/  BRA `(.L_x_1749) ;  /* 0x0000000000147947 */ /* 0x000fec0003800000 */
.L_x_1769:
[----:B------:R-:W2:Y:S02]  /*2550*/  LDG.E.64 R2, desc[UR36][R2.64] ;  /* 0x0000002402027981 */ /* 0x000ea4000c1e1b00 */
[----:B--2---:R0:W1:Y:S02]  /*2560*/  I2F.U64 R19, R2 ;  /* 0x0000000200137312 */ /* 0x0040640000301000 */
[----:B01----:R-:W-:Y:S05]  /*2570*/  BRA `(.L_x_1749) ;  /* 0x0000000000087947 */ /* 0x003fea0003800000 */
.L_x_1768:
[----:B------:R-:W2:Y:S02]  /*2580*/  LDG.E R2, desc[UR36][R2.64] ;  /* 0x0000002402027981 */ /* 0x000ea4000c1e1900 */
[----:B--2---:R-:W-:-:S07]  /*2590*/  I2FP.F32.U32 R19, R2 ;  /* 0x0000000200137245 */ /* 0x004fce0000201000 */
.L_x_1749:
[----:B------:R-:W-:Y:S05]  /*25a0*/  BSYNC.RECONVERGENT B6 ;  /* 0x0000000000067941 */ /* 0x000fea0003800200 */
.L_x_1743:
[----:B------:R-:W0:Y:S01]  /*25b0*/  LDCU.64 UR6, c[0x0][0x5f8] ;  /* 0x0000bf00ff0677ac */ /* 0x000e220008000a00 */
[----:B------:R-:W-:Y:S01]  /*25c0*/  BSSY.RECONVERGENT B6, `(.L_x_1772) ;  /* 0x00000e5000067945 */ /* 0x000fe20003800200 */
[----:B------:R-:W-:-:S04]  /*25d0*/  UPRMT UR4, UR40, 0x7772, URZ ;  /* 0x0000777228047896 */ /* 0x000fc800080000ff */
[----:B------:R-:W-:Y:S01]  /*25e0*/  UISETP.GT.AND UP0, UPT, UR4, 0x9, UPT ;  /* 0x000000090400788c */ /* 0x000fe2000bf04270 */
[----:B012-4-:R-:W-:-:S05]  /*25f0*/  IADD3 R2, P0, PT, R18, UR6, RZ ;  /* 0x0000000612027c10 */ /* 0x017fca000ff1e0ff */
        /* <DEDUP_REMOVED lines=13> */
.L_x_1776:
[----:B------:R-:W2:Y:S02]  /*26d0*/  LDG.E.U8 R0, desc[UR36][R2.64] ;  /* 0x0000002402007981 */ /* 0x000ea4000c1e1100 */
[----:B--2---:R-:W-:Y:S01]  /*26e0*/  I2FP.F32.U32 R0, R0 ;  /* 0x0000000000007245 */ /* 0x004fe20000201000 */
[----:B------:R-:W-:Y:S06]  /*26f0*/  BRA `(.L_x_1778) ;  /* 0x0000000c00447947 */ /* 0x000fec0003800000 */
.L_x_1775:
[----:B------:R-:W-:-:S09]  /*2700*/  UISETP.NE.AND UP0, UPT, UR4, 0x2, UPT ;  /* 0x000000020400788c */ /* 0x000fd2000bf05270 */
[----:B------:R-:W-:Y:S05]  /*2710*/  BRA.U !UP0, `(.L_x_1779) ;  /* 0x0000000108287547 */ /* 0x000fea000b800000 */
[----:B------:R-:W-:-:S09]  /*2720*/  UISETP.NE.AND UP0, UPT, UR4, 0x3, UPT ;  /* 0x000000030400788c */ /* 0x000fd2000bf05270 */
[----:B------:R-:W-:Y:S05]  /*2730*/  BRA.U !UP0, `(.L_x_1780) ;  /* 0x0000000108147547 */ /* 0x000fea000b800000 */
[----:B------:R-:W-:-:S09]  /*2740*/  UISETP.NE.AND UP0, UPT, UR4, 0x4, UPT ;  /* 0x000000040400788c */ /* 0x000fd2000bf05270 */
[----:B------:R-:W-:Y:S05]  /*2750*/  BRA.U UP0, `(.L_x_1777) ;  /* 0x0000000900b07547 */ /* 0x000fea000b800000 */
[----:B------:R-:W2:Y:S02]  /*2760*/  LDG.E.64 R2, desc[UR36][R2.64] ;  /* 0x0000002402027981 */ /* 0x000ea4000c1e1b00 */
[----:B--2---:R4:W0:Y:S02]  /*2770*/  I2F.S64 R0, R2 ;  /* 0x0000000200007312 */ /* 0x0048240000301400 */
[----:B0---4-:R-:W-:Y:S05]  /*2780*/  BRA `(.L_x_1778) ;  /* 0x0000000c00207947 */ /* 0x011fea0003800000 */
.L_x_1780:
[----:B------:R-:W2:Y:S02]  /*2790*/  LDG.E R0, desc[UR36][R2.64] ;  /* 0x0000002402007981 */ /* 0x000ea4000c1e1900 */
[----:B--2---:R-:W-:Y:S01]  /*27a0*/  I2FP.F32.S32 R0, R0 ;  /* 0x0000000000007245 */ /* 0x004fe20000201400 */
[----:B------:R-:W-:Y:S06]  /*27b0*/  BRA `(.L_x_1778) ;  /* 0x0000000c00147947 */ /* 0x000fec0003800000 */
.L_x_1779:
[----:B------:R-:W2:Y:S02]  /*27c0*/  LDG.E.U16 R0, desc[UR36][R2.64] ;  /* 0x0000002402007981 */ /* 0x000ea4000c1e1500 */
[----:B--2---:R-:W2:Y:S01]  /*27d0*/  I2F.S16 R0, R0 ;  /* 0x0000000000007306 */ /* 0x004ea20000101400 */
[----:B------:R-:W-:Y:S05]  /*27e0*/  BRA `(.L_x_1778) ;  /* 0x0000000c00087947 */ /* 0x000fea0003800000 */
.L_x_1774:
        /* <DEDUP_REMOVED lines=8> */
.L_x_1782:
[----:B------:R-:W2:Y:S02]  /*2870*/  LDG.E.U16 R0, desc[UR36][R2.64] ;  /* 0x0000002402007981 */ /* 0x000ea4000c1e1500 */
[----:B--2---:R-:W-:Y:S01]  /*2880*/  HADD2.F32 R0, -RZ, R0.H0_H0 ;  /* 0x20000000ff007230 */ /* 0x004fe20000004100 */
[----:B------:R-:W-:Y:S06]  /*2890*/  BRA `(.L_x_1778) ;  /* 0x0000000800dc7947 */ /* 0x000fec0003800000 */
.L_x_1781:
        /* <DEDUP_REMOVED lines=8> */
.L_x_1784:
[----:B------:R-:W2:Y:S02]  /*2920*/  LDG.E.U16 R0, desc[UR36][R2.64] ;  /* 0x0000002402007981 */ /* 0x000ea4000c1e1500 */
[----:B--2---:R-:W-:Y:S01]  /*2930*/  HADD2.F32 R0, -RZ, R0.H0_H0 ;  /* 0x20000000ff007230 */ /* 0x004fe20000004100 */
[----:B------:R-:W-:Y:S06]  /*2940*/  BRA `(.L_x_1778) ;  /* 0x0000000800b07947 */ /* 0x000fec0003800000 */
.L_x_1783:
        /* <DEDUP_REMOVED lines=11> */
.L_x_1773:
        /* <DEDUP_REMOVED lines=12> */
.L_x_1787:
        /* <DEDUP_REMOVED lines=11> */
.L_x_1786:
        /* <DEDUP_REMOVED lines=19> */
[----:B------:R-:W-:Y:S02]  /*2ca0*/  SHF.R.S32.HI R5, RZ, 0x8, R5 ;  /* 0x00000008ff057819 */ /* 0x000fe40000011405 */
[----:B------:R-:W-:-:S04]  /*2cb0*/  IADD3 R6, PT, PT, R6, 0x3c000000, RZ ;  /* 0x3c00000006067810 */ /* 0x000fc80007ffe0ff */
[----:B------:R-:W-:-:S04]  /*2cc0*/  LOP3.LUT R5, R6, 0x7f800000, R5, 0xf8, !PT ;  /* 0x7f80000006057812 */ /* 0x000fc800078ef805 */
[----:B------:R-:W-:-:S04]  /*2cd0*/  SEL R5, R5, RZ, P0 ;  /* 0x000000ff05057207 */ /* 0x000fc80000000000 */
[----:B------:R-:W-:Y:S01]  /*2ce0*/  LOP3.LUT R0, R5, 0x80000000, R0, 0xf8, !PT ;  /* 0x8000000005007812 */ /* 0x000fe200078ef800 */
[----:B------:R-:W-:Y:S06]  /*2cf0*/  BRA `(.L_x_1778) ;  /* 0x0000000400c47947 */ /* 0x000fec0003800000 */
.L_x_1789:
        /* <DEDUP_REMOVED lines=10> */
[----:B------:R-:W-:Y:S01]  /*2da0*/  LOP3.LUT R0, R0, 0x80000000, R5, 0xf8, !PT ;  /* 0x8000000000007812 */ /* 0x000fe200078ef805 */
[----:B------:R-:W-:Y:S06]  /*2db0*/  BRA `(.L_x_1778) ;  /* 0x0000000400947947 */ /* 0x000fec0003800000 */
.L_x_1788:
[----:B------:R-:W2:Y:S02]  /*2dc0*/  LDG.E.U16 R0, desc[UR36][R2.64] ;  /* 0x0000002402007981 */ /* 0x000ea4000c1e1500 */
[----:B--2---:R-:W-:Y:S01]  /*2dd0*/  SHF.L.U32 R0, R0, 0x10, RZ ;  /* 0x0000001000007819 */ /* 0x004fe200000006ff */
[----:B------:R-:W-:Y:S06]  /*2de0*/  BRA `(.L_x_1778) ;  /* 0x0000000400887947 */ /* 0x000fec0003800000 */
.L_x_1785:
        /* <DEDUP_REMOVED lines=11> */
.L_x_1792:
[----:B------:R-:W2:Y:S01]  /*2ea0*/  LDG.E.U8 R3, desc[UR36][R2.64] ;  /* 0x0000002402037981 */ /* 0x000ea2000c1e1100 */
        /* <DEDUP_REMOVED lines=19> */
.L_x_1794:
[----:B------:R-:W-:Y:S05]  /*2fe0*/  BSYNC.RECONVERGENT B0 ;  /* 0x0000000000007941 */ /* 0x000fea0003800200 */
.L_x_1793:
[----:B------:R-:W-:Y:S01]  /*2ff0*/  IMAD.SHL.U32 R0, R0, 0x100000, RZ ;  /* 0x0010000000007824 */ /* 0x000fe200078e00ff */
[----:B------:R-:W-:-:S04]  /*3000*/  LEA R2, R2, 0x3b800000, 0x17 ;  /* 0x3b80000002027811 */ /* 0x000fc800078eb8ff */
[----:B------:R-:W-:Y:S01]  /*3010*/  LOP3.LUT R0, R2, R0, R7, 0xfe, !PT ;  /* 0x0000000002007212 */ /* 0x000fe200078efe07 */
[----:B------:R-:W-:Y:S06]  /*3020*/  BRA `(.L_x_1778) ;  /* 0x0000000000f87947 */ /* 0x000fec0003800000 */
.L_x_1791:
[----:B------:R-:W2:Y:S01]  /*3030*/  LDG.E.U8 R3, desc[UR36][R2.64] ;  /* 0x0000002402037981 */ /* 0x000ea2000c1e1100 */
        /* <DEDUP_REMOVED lines=19> */
.L_x_1796:
[----:B------:R-:W-:Y:S05]  /*3170*/  BSYNC.RECONVERGENT B0 ;  /* 0x0000000000007941 */ /* 0x000fea0003800200 */
.L_x_1795:
[----:B------:R-:W-:Y:S01]  /*3180*/  IMAD.SHL.U32 R0, R0, 0x200000, RZ ;  /* 0x0020000000007824 */ /* 0x000fe200078e00ff */
[----:B------:R-:W-:-:S04]  /*3190*/  LEA R2, R2, 0x37800000, 0x17 ;  /* 0x3780000002027811 */ /* 0x000fc800078eb8ff */
[----:B------:R-:W-:Y:S01]  /*31a0*/  LOP3.LUT R0, R2, R0, R7, 0xfe, !PT ;  /* 0x0000000002007212 */ /* 0x000fe200078efe07 */
[----:B------:R-:W-:Y:S06]  /*31b0*/  BRA `(.L_x_1778) ;  /* 0x0000000000947947 */ /* 0x000fec0003800000 */
.L_x_1790:
[----:B------:R-:W-:-:S09]  /*31c0*/  UISETP.NE.AND UP0, UPT, UR4, 0x1c, UPT ;  /* 0x0000001c0400788c */ /* 0x000fd2000bf05270 */
[----:B------:R-:W-:Y:S05]  /*31d0*/  BRA.U !UP0, `(.L_x_1797) ;  /* 0x0000000108847547 */ /* 0x000fea000b800000 */
[----:B------:R-:W-:-:S09]  /*31e0*/  UISETP.NE.AND UP0, UPT, UR4, 0x1d, UPT ;  /* 0x0000001d0400788c */ /* 0x000fd2000bf05270 */
[----:B------:R-:W-:Y:S05]  /*31f0*/  BRA.U !UP0, `(.L_x_1798) ;  /* 0x0000000108707547 */ /* 0x000fea000b800000 */
[----:B------:R-:W-:-:S09]  /*3200*/  UISETP.NE.AND UP0, UPT, UR4, 0x2c, UPT ;  /* 0x0000002c0400788c */ /* 0x000fd2000bf05270 */
[----:B------:R-:W-:Y:S05]  /*3210*/  BRA.U !UP0, `(.L_x_1799) ;  /* 0x0000000108487547 */ /* 0x000fea000b800000 */
.L_x_1777:
[----:B------:R-:W-:Y:S01]  /*3220*/  MOV R2, 0x0 ;  /* 0x0000000000027802 */ /* 0x000fe20000000f00 */
[----:B------:R-:W0:Y:S01]  /*3230*/  LDCU.64 UR4, c[0x4][0x128] ;  /* 0x01002500ff0477ac */ /* 0x000e220008000a00 */
[----:B------:R-:W-:Y:S02]  /*3240*/  HFMA2 R12, -RZ, RZ, 0, 5.9604644775390625e-08 ;  /* 0x00000001ff0c7431 */ /* 0x000fe400000001ff */
[----:B------:R-:W-:Y:S01]  /*3250*/  IMAD.MOV.U32 R8, RZ, RZ, 0x4e ;  /* 0x0000004eff087424 */ /* 0x000fe200078e00ff */
[----:B------:R-:W1:Y:S01]  /*3260*/  LDCU.64 UR6, c[0x4][0x130] ;  /* 0x01002600ff0677ac */ /* 0x000e620008000a00 */
[----:B------:R-:W2:Y:S01]  /*3270*/  LDC.64 R2, c[0x4][R2] ;  /* 0x0100000002027b82 */ /* 0x000ea20000000a00 */
[----:B------:R-:W-:Y:S01]  /*3280*/  IMAD.MOV.U32 R13, RZ, RZ, RZ ;  /* 0x000000ffff0d7224 */ /* 0x000fe200078e00ff */
[----:B------:R-:W4:Y:S01]  /*3290*/  LDCU.64 UR8, c[0x4][0x18] ;  /* 0x01000300ff0877ac */ /* 0x000f220008000a00 */
[----:B0-----:R-:W-:Y:S01]  /*32a0*/  IMAD.U32 R4, RZ, RZ, UR4 ;  /* 0x00000004ff047e24 */ /* 0x001fe2000f8e00ff */
[----:B------:R-:W-:Y:S01]  /*32b0*/  MOV R5, UR5 ;  /* 0x0000000500057c02 */ /* 0x000fe20008000f00 */
[----:B-1----:R-:W-:-:S02]  /*32c0*/  IMAD.U32 R6, RZ, RZ, UR6 ;  /* 0x00000006ff067e24 */ /* 0x002fc4000f8e00ff */
[----:B------:R-:W-:Y:S01]  /*32d0*/  IMAD.U32 R7, RZ, RZ, UR7 ;  /* 0x00000007ff077e24 */ /* 0x000fe2000f8e00ff */
[----:B----4-:R-:W-:Y:S01]  /*32e0*/  MOV R10, UR8 ;  /* 0x00000008000a7c02 */ /* 0x010fe20008000f00 */
[----:B------:R-:W-:-:S07]  /*32f0*/  IMAD.U32 R11, RZ, RZ, UR9 ;  /* 0x00000009ff0b7e24 */ /* 0x000fce000f8e00ff */
[----:B------:R-:W-:-:S07]  /*3300*/  LEPC R20, `(.L_x_1800) ;  /* 0x000000001014794e */ /* 0x000fce0000000000 */
[----:B--23-5:R-:W-:Y:S05]  /*3310*/  CALL.ABS.NOINC R2 ;  /* 0x0000000002007343 */ /* 0x02cfea0003c00000 */
.L_x_1800:
[----:B------:R-:W-:Y:S01]  /*3320*/  IMAD.MOV.U32 R0, RZ, RZ, RZ ;  /* 0x000000ffff007224 */ /* 0x000fe200078e00ff */
[----:B------:R-:W-:Y:S06]  /*3330*/  BRA `(.L_x_1778) ;  /* 0x0000000000347947 */ /* 0x000fec0003800000 */
.L_x_1799:
[----:B------:R-:W2:Y:S01]  /*3340*/  LDG.E.U8 R2, desc[UR36][R2.64] ;  /* 0x0000002402027981 */ /* 0x000ea2000c1e1100 */
[----:B------:R-:W-:Y:S02]  /*3350*/  MOV R0, 0x400000 ;  /* 0x0040000000007802 */ /* 0x000fe40000000f00 */
[----:B--2---:R-:W-:-:S13]  /*3360*/  ISETP.NE.AND P0, PT, R2, RZ, PT ;  /* 0x000000ff0200720c */ /* 0x004fda0003f05270 */
[----:B------:R-:W-:Y:S05]  /*3370*/  @!P0 BRA `(.L_x_1778) ;  /* 0x0000000000248947 */ /* 0x000fea0003800000 */
[----:B------:R-:W-:-:S13]  /*3380*/  ISETP.NE.AND P0, PT, R2, 0xff, PT ;  /* 0x000000ff0200780c */ /* 0x000fda0003f05270 */
[----:B------:R-:W-:Y:S02]  /*3390*/  @!P0 IMAD.MOV.U32 R0, RZ, RZ, 0x7f800001 ;  /* 0x7f800001ff008424 */ /* 0x000fe400078e00ff */
[----:B------:R-:W-:Y:S01]  /*33a0*/  @P0 IMAD.SHL.U32 R0, R2, 0x800000, RZ ;  /* 0x0080000002000824 */ /* 0x000fe200078e00ff */
[----:B------:R-:W-:Y:S06]  /*33b0*/  BRA `(.L_x_1778) ;  /* 0x0000000000147947 */ /* 0x000fec0003800000 */
.L_x_1798:
[----:B------:R-:W2:Y:S02]  /*33c0*/  LDG.E.64 R2, desc[UR36][R2.64] ;  /* 0x0000002402027981 */ /* 0x000ea4000c1e1b00 */
[----:B--2---:R0:W1:Y:S02]  /*33d0*/  I2F.U64 R0, R2 ;  /* 0x0000000200007312 */ /* 0x0040640000301000 */
[----:B01----:R-:W-:Y:S05]  /*33e0*/  BRA `(.L_x_1778) ;  /* 0x0000000000087947 */ /* 0x003fea0003800000 */
.L_x_1797:
[----:B------:R-:W2:Y:S02]  /*33f0*/  LDG.E R0, desc[UR36][R2.64] ;  /* 0x0000002402007981 */ /* 0x000ea4000c1e1900 */
[----:B--2---:R-:W-:-:S07]  /*3400*/  I2FP.F32.U32 R0, R0 ;  /* 0x0000000000007245 */ /* 0x004fce0000201000 */
.L_x_1778:
[----:B------:R-:W-:Y:S05]  /*3410*/  BSYNC.RECONVERGENT B6 ;  /* 0x0000000000067941 */ /* 0x000fea0003800200 */
.L_x_1772:
[----:B------:R-:W1:Y:S01]  /*3420*/  LDCU.64 UR6, c[0x0][0x5e8] ;  /* 0x0000bd00ff0677ac */ /* 0x000e620008000a00 */
[----:B---3-5:R-:W-:Y:S01]  /*3430*/  FMUL.FTZ R4, R19, 0.16666667163372039795 ;  /* 0x3e2aaaab13047820 */ /* 0x028fe20000410000 */
[----:B0-2---:R-:W-:Y:S01]  /*3440*/  FSETP.GEU.FTZ.AND P0, PT, |R0|, 3, PT ;  /* 0x404000000000780b */ /* 0x005fe20003f1e200 */
[----:B------:R-:W-:-:S03]  /*3450*/  ULOP3.LUT UR4, UR40, 0xff, URZ, 0xc0, !UPT ;  /* 0x000000ff28047892 */ /* 0x000fc6000f8ec0ff */
[----:B------:R-:W-:Y:S01]  /*3460*/  FSEL R4, R4, RZ, !P0 ;  /* 0x000000ff04047208 */ /* 0x000fe20004000000 */
[----:B------:R-:W-:Y:S01]  /*3470*/  UISETP.GT.AND UP0, UPT, UR4, 0x9, UPT ;  /* 0x000000090400788c */ /* 0x000fe2000bf04270 */
[----:B-1--4-:R-:W-:-:S04]  /*3480*/  IADD3 R2, P1, PT, R16, UR6, RZ ;  /* 0x0000000610027c10 */ /* 0x012fc8000ff3e0ff */
        /* <DEDUP_REMOVED lines=10> */
[----:B------:R-:W0:Y:S02]  /*3530*/  F2I.FTZ.TRUNC.NTZ R5, R4 ;  /* 0x0000000400057305 */ /* 0x000e24000021f100 */
[----:B0-----:R0:W-:Y:S01]  /*3540*/  STG.E.U8 desc[UR36][R2.64], R5 ;  /* 0x0000000502007986 */ /* 0x0011e2000c101124 */
[----:B------:R-:W-:Y:S05]  /*3550*/  BRA `(.L_x_1806) ;  /* 0x0000000c003c7947 */ /* 0x000fea0003800000 */
.L_x_1804:
[----:B------:R-:W0:Y:S02]  /*3560*/  F2I.S64.TRUNC R4, R4 ;  /* 0x0000000400047311 */ /* 0x000e24000020d900 */
[----:B0-----:R-:W-:-:S05]  /*3570*/  IMAD.MOV.U32 R7, RZ, RZ, R4 ;  /* 0x000000ffff077224 */ /* 0x001fca00078e0004 */
[----:B------:R0:W-:Y:S01]  /*3580*/  STG.E.U8 desc[UR36][R2.64], R7 ;  /* 0x0000000702007986 */ /* 0x0001e2000c101124 */
[----:B------:R-:W-:Y:S05]  /*3590*/  BRA `(.L_x_1806) ;  /* 0x0000000c002c7947 */ /* 0x000fea0003800000 */
.L_x_1803:
[----:B------:R-:W-:-:S09]  /*35a0*/  UISETP.NE.AND UP0, UPT, UR4, 0x2, UPT ;  /* 0x000000020400788c */ /* 0x000fd2000bf05270 */
[----:B------:R-:W-:Y:S05]  /*35b0*/  BRA.U !UP0, `(.L_x_1807) ;  /* 0x0000000108287547 */ /* 0x000fea000b800000 */
[----:B------:R-:W-:-:S09]  /*35c0*/  UISETP.NE.AND UP0, UPT, UR4, 0x3, UPT ;  /* 0x000000030400788c */ /* 0x000fd2000bf05270 */
[----:B------:R-:W-:Y:S05]  /*35d0*/  BRA.U !UP0, `(.L_x_1808) ;  /* 0x0000000108147547 */ /* 0x000fea000b800000 */
[----:B------:R-:W-:-:S09]  /*35e0*/  UISETP.NE.AND UP0, UPT, UR4, 0x4, UPT ;  /* 0x000000040400788c */ /* 0x000fd2000bf05270 */
[----:B------:R-:W-:Y:S05]  /*35f0*/  BRA.U UP0, `(.L_x_1805) ;  /* 0x0000000900807547 */ /* 0x000fea000b800000 */
[----:B------:R-:W0:Y:S02]  /*3600*/  F2I.S64.TRUNC R4, R4 ;  /* 0x0000000400047311 */ /* 0x000e24000020d900 */
[----:B0-----:R0:W-:Y:S01]  /*3610*/  STG.E.64 desc[UR36][R2.64], R4 ;  /* 0x0000000402007986 */ /* 0x0011e2000c101b24 */
[----:B------:R-:W-:Y:S05]  /*3620*/  BRA `(.L_x_1806) ;  /* 0x0000000c00087947 */ /* 0x000fea0003800000 */
.L_x_1808:
[----:B------:R-:W0:Y:S02]  /*3630*/  F2I.FTZ.TRUNC.NTZ R5, R4 ;  /* 0x0000000400057305 */ /* 0x000e24000021f100 */
[----:B0-----:R0:W-:Y:S01]  /*3640*/  STG.E desc[UR36][R2.64], R5 ;  /* 0x0000000502007986 */ /* 0x0011e2000c101924 */
[----:B------:R-:W-:Y:S05]  /*3650*/  BRA `(.L_x_1806) ;  /* 0x0000000800fc7947 */ /* 0x000fea0003800000 */
.L_x_1807:
[----:B------:R-:W0:Y:S02]  /*3660*/  F2I.FTZ.TRUNC.NTZ R5, R4 ;  /* 0x0000000400057305 */ /* 0x000e24000021f100 */
[----:B0-----:R0:W-:Y:S01]  /*3670*/  STG.E.U16 desc[UR36][R2.64], R5 ;  /* 0x0000000502007986 */ /* 0x0011e2000c101524 */
[----:B------:R-:W-:Y:S05]  /*3680*/  BRA `(.L_x_1806) ;  /* 0x0000000800f07947 */ /* 0x000fea0003800000 */
.L_x_1802:
[----:B------:R-:W-:-:S09]  /*3690*/  UISETP.GT.AND UP0, UPT, UR4, 0x6, UPT ;  /* 0x000000060400788c */ /* 0x000fd2000bf04270 */
[----:B------:R-:W-:Y:S05]  /*36a0*/  BRA.U UP0, `(.L_x_1809) ;  /* 0x0000000100247547 */ /* 0x000fea000b800000 */
[----:B------:R-:W-:-:S09]  /*36b0*/  UISETP.NE.AND UP0, UPT, UR4, 0x5, UPT ;  /* 0x000000050400788c */ /* 0x000fd2000bf05270 */
[----:B------:R-:W-:Y:S05]  /*36c0*/  BRA.U !UP0, `(.L_x_1810) ;  /* 0x0000000108107547 */ /* 0x000fea000b800000 */
[----:B------:R-:W-:-:S09]  /*36d0*/  UISETP.NE.AND UP0, UPT, UR4, 0x6, UPT ;  /* 0x000000060400788c */ /* 0x000fd2000bf05270 */
[----:B------:R-:W-:Y:S05]  /*36e0*/  BRA.U UP0, `(.L_x_1805) ;  /* 0x0000000900447547 */ /* 0x000fea000b800000 */
[----:B------:R1:W-:Y:S01]  /*36f0*/  STG.E desc[UR36][R2.64], R4 ;  /* 0x0000000402007986 */ /* 0x0003e2000c101924 */
[----:B------:R-:W-:Y:S05]  /*3700*/  BRA `(.L_x_1806) ;  /* 0x0000000800d07947 */ /* 0x000fea0003800000 */
.L_x_1810:
[----:B------:R-:W-:-:S05]  /*3710*/  F2FP.F16.F32.PACK_AB R4, RZ, R4 ;  /* 0x00000004ff04723e */ /* 0x000fca00000000ff */
[----:B------:R0:W-:Y:S01]  /*3720*/  STG.E.U16 desc[UR36][R2.64], R4 ;  /* 0x0000000402007986 */ /* 0x0001e2000c101524 */
[----:B------:R-:W-:Y:S05]  /*3730*/  BRA `(.L_x_1806) ;  /* 0x0000000800c47947 */ /* 0x000fea0003800000 */
.L_x_1809:
[----:B------:R-:W-:-:S09]  /*3740*/  UISETP.NE.AND UP0, UPT, UR4, 0x7, UPT ;  /* 0x000000070400788c */ /* 0x000fd2000bf05270 */
[----:B------:R-:W-:Y:S05]  /*3750*/  BRA.U !UP0, `(.L_x_1811) ;  /* 0x00000001082c7547 */ /* 0x000fea000b800000 */
[----:B------:R-:W-:-:S09]  /*3760*/  UISETP.NE.AND UP0, UPT, UR4, 0x8, UPT ;  /* 0x000000080400788c */ /* 0x000fd2000bf05270 */
[----:B------:R-:W-:Y:S05]  /*3770*/  BRA.U !UP0, `(.L_x_1812) ;  /* 0x0000000108147547 */ /* 0x000fea000b800000 */
[----:B------:R-:W-:-:S09]  /*3780*/  UISETP.NE.AND UP0, UPT, UR4, 0x9, UPT ;  /* 0x000000090400788c */ /* 0x000fd2000bf05270 */
[----:B------:R-:W-:Y:S05]  /*3790*/  BRA.U UP0, `(.L_x_1805) ;  /* 0x0000000900187547 */ /* 0x000fea000b800000 */
[----:B------:R-:W-:-:S05]  /*37a0*/  IMAD.MOV.U32 R5, RZ, RZ, RZ ;  /* 0x000000ffff057224 */ /* 0x000fca00078e00ff */
[----:B------:R3:W-:Y:S01]  /*37b0*/  STG.E.64 desc[UR36][R2.64], R4 ;  /* 0x0000000402007986 */ /* 0x0007e2000c101b24 */
[----:B------:R-:W-:Y:S05]  /*37c0*/  BRA `(.L_x_1806) ;  /* 0x0000000800a07947 */ /* 0x000fea0003800000 */
.L_x_1812:
[----:B------:R-:W-:-:S04]  /*37d0*/  F2FP.F16.F32.PACK_AB R5, RZ, R4 ;  /* 0x00000004ff05723e */ /* 0x000fc800000000ff */
[----:B------:R-:W-:-:S05]  /*37e0*/  PRMT R5, R5, 0x5410, RZ ;  /* 0x0000541005057816 */ /* 0x000fca00000000ff */
[----:B------:R2:W-:Y:S01]  /*37f0*/  STG.E desc[UR36][R2.64], R5 ;  /* 0x0000000502007986 */ /* 0x0005e2000c101924 */
[----:B------:R-:W-:Y:S05]  /*3800*/  BRA `(.L_x_1806) ;  /* 0x0000000800907947 */ /* 0x000fea0003800000 */
.L_x_1811:
[----:B------:R-:W-:-:S06]  /*3810*/  FMUL.FTZ R4, R4, 1 ;  /* 0x3f80000004047820 */ /* 0x000fcc0000410000 */
[----:B------:R-:W0:Y:S02]  /*3820*/  F2F.F64.F32 R4, R4 ;  /* 0x0000000400047310 */ /* 0x000e240000201800 */
[----:B0-----:R4:W-:Y:S01]  /*3830*/  STG.E.64 desc[UR36][R2.64], R4 ;  /* 0x0000000402007986 */ /* 0x0019e2000c101b24 */
[----:B------:R-:W-:Y:S05]  /*3840*/  BRA `(.L_x_1806) ;  /* 0x0000000800807947 */ /* 0x000fea0003800000 */
.L_x_1801:
        /* <DEDUP_REMOVED lines=8> */
[----:B------:R-:W-:-:S04]  /*38d0*/  FSETP.NEU.FTZ.AND P0, PT, R4, RZ, PT ;  /* 0x000000ff0400720b */ /* 0x000fc80003f1d000 */
[----:B------:R-:W-:-:S05]  /*38e0*/  SEL R5, RZ, 0x1, !P0 ;  /* 0x00000001ff057807 */ /* 0x000fca0004000000 */
[----:B------:R0:W-:Y:S01]  /*38f0*/  STG.E.U8 desc[UR36][R2.64], R5 ;  /* 0x0000000502007986 */ /* 0x0001e2000c101124 */
[----:B------:R-:W-:Y:S05]  /*3900*/  BRA `(.L_x_1806) ;  /* 0x0000000800507947 */ /* 0x000fea0003800000 */
.L_x_1815:
[----:B------:R-:W-:Y:S01]  /*3910*/  FMUL.FTZ R4, R4, 1 ;  /* 0x3f80000004047820 */ /* 0x000fe20000410000 */
[----:B------:R-:W-:-:S05]  /*3920*/  CS2R R6, SRZ ;  /* 0x0000000000067805 */ /* 0x000fca000001ff00 */
[----:B------:R-:W0:Y:S02]  /*3930*/  F2F.F64.F32 R4, R4 ;  /* 0x0000000400047310 */ /* 0x000e240000201800 */
[----:B0-----:R0:W-:Y:S01]  /*3940*/  STG.E.128 desc[UR36][R2.64], R4 ;  /* 0x0000000402007986 */ /* 0x0011e2000c101d24 */
[----:B------:R-:W-:Y:S05]  /*3950*/  BRA `(.L_x_1806) ;  /* 0x00000008003c7947 */ /* 0x000fea0003800000 */
.L_x_1814:
[----:B------:R-:W-:-:S09]  /*3960*/  UISETP.NE.AND UP0, UPT, UR4, 0xf, UPT ;  /* 0x0000000f0400788c */ /* 0x000fd2000bf05270 */
[----:B------:R-:W-:Y:S05]  /*3970*/  BRA.U !UP0, `(.L_x_1816) ;  /* 0x0000000108987547 */ /* 0x000fea000b800000 */
[----:B------:R-:W-:-:S09]  /*3980*/  UISETP.NE.AND UP0, UPT, UR4, 0x17, UPT ;  /* 0x000000170400788c */ /* 0x000fd2000bf05270 */
[----:B------:R-:W-:Y:S05]  /*3990*/  BRA.U !UP0, `(.L_x_1817) ;  /* 0x0000000108487547 */ /* 0x000fea000b800000 */
[----:B------:R-:W-:-:S09]  /*39a0*/  UISETP.NE.AND UP0, UPT, UR4, 0x18, UPT ;  /* 0x000000180400788c */ /* 0x000fd2000bf05270 */
[----:B------:R-:W-:Y:S05]  /*39b0*/  BRA.U UP0, `(.L_x_1805) ;  /* 0x0000000500907547 */ /* 0x000fea000b800000 */
[----:B------:R-:W-:Y:S01]  /*39c0*/  LOP3.LUT R6, R4, 0x7fffffff, RZ, 0xc0, !PT ;  /* 0x7fffffff04067812 */ /* 0x000fe200078ec0ff */
[----:B------:R-:W-:Y:S01]  /*39d0*/  BSSY.RECONVERGENT B0, `(.L_x_1818) ;  /* 0x000000b000007945 */ /* 0x000fe20003800200 */
[----:B------:R-:W-:Y:S01]  /*39e0*/  HFMA2 R0, -RZ, RZ, 0, 7.569789886474609375e-06 ;  /* 0x0000007fff007431 */ /* 0x000fe200000001ff */
        /* <DEDUP_REMOVED lines=9> */
.L_x_1819:
[----:B------:R-:W-:Y:S05]  /*3a80*/  BSYNC.RECONVERGENT B0 ;  /* 0x0000000000007941 */ /* 0x000fea0003800200 */
.L_x_1818:
[----:B------:R-:W-:-:S05]  /*3a90*/  LOP3.LUT R7, R0, 0x80, R7, 0xf8, !PT ;  /* 0x0000008000077812 */ /* 0x000fca00078ef807 */
[----:B------:R0:W-:Y:S01]  /*3aa0*/  STG.E.U8 desc[UR36][R2.64], R7 ;  /* 0x0000000702007986 */ /* 0x0001e2000c101124 */
[----:B------:R-:W-:Y:S05]  /*3ab0*/  BRA `(.L_x_1806) ;  /* 0x0000000400e47947 */ /* 0x000fea0003800000 */
.L_x_1817:
[----:B------:R-:W-:Y:S01]  /*3ac0*/  LOP3.LUT R6, R4, 0x7fffffff, RZ, 0xc0, !PT ;  /* 0x7fffffff04067812 */ /* 0x000fe200078ec0ff */
[----:B------:R-:W-:Y:S01]  /*3ad0*/  BSSY.RECONVERGENT B0, `(.L_x_1820) ;  /* 0x000000d000007945 */ /* 0x000fe20003800200 */
        /* <DEDUP_REMOVED lines=12> */
.L_x_1821:
[----:B------:R-:W-:Y:S05]  /*3ba0*/  BSYNC.RECONVERGENT B0 ;  /* 0x0000000000007941 */ /* 0x000fea0003800200 */
.L_x_1820:
[----:B------:R-:W-:-:S05]  /*3bb0*/  LOP3.LUT R5, R0, 0x80, R7, 0xf8, !PT ;  /* 0x0000008000057812 */ /* 0x000fca00078ef807 */
[----:B------:R0:W-:Y:S01]  /*3bc0*/  STG.E.U8 desc[UR36][R2.64], R5 ;  /* 0x0000000502007986 */ /* 0x0001e2000c101124 */
[----:B------:R-:W-:Y:S05]  /*3bd0*/  BRA `(.L_x_1806) ;  /* 0x00000004009c7947 */ /* 0x000fea0003800000 */
.L_x_1816:
[----:B------:R-:W-:-:S05]  /*3be0*/  F2FP.BF16.F32.PACK_AB R4, RZ, R4 ;  /* 0x00000004ff04723e */ /* 0x000fca00000010ff */
[----:B------:R0:W-:Y:S01]  /*3bf0*/  STG.E.U16 desc[UR36][R2.64], R4 ;  /* 0x0000000402007986 */ /* 0x0001e2000c101524 */
[----:B------:R-:W-:Y:S05]  /*3c00*/  BRA `(.L_x_1806) ;  /* 0x0000000400907947 */ /* 0x000fea0003800000 */
.L_x_1813:
        /* <DEDUP_REMOVED lines=8> */
[----:B------:R-:W0:Y:S02]  /*3c90*/  F2I.FTZ.U32.TRUNC.NTZ R5, R4 ;  /* 0x0000000400057305 */ /* 0x000e24000021f000 */
[----:B0-----:R0:W-:Y:S01]  /*3ca0*/  STG.E.U16 desc[UR36][R2.64], R5 ;  /* 0x0000000502007986 */ /* 0x0011e2000c101524 */
[----:B------:R-:W-:Y:S05]  /*3cb0*/  BRA `(.L_x_1806) ;  /* 0x0000000400647947 */ /* 0x000fea0003800000 */
.L_x_1824:
[----:B------:R-:W-:Y:S01]  /*3cc0*/  LOP3.LUT R5, R4, 0x7fffffff, RZ, 0xc0, !PT ;  /* 0x7fffffff04057812 */ /* 0x000fe200078ec0ff */
[----:B------:R-:W-:Y:S01]  /*3cd0*/  BSSY.RECONVERGENT B0, `(.L_x_1825) ;  /* 0x0000013000007945 */ /* 0x000fe20003800200 */
[----:B------:R-:W-:Y:S02]  /*3ce0*/  IMAD.MOV.U32 R0, RZ, RZ, 0x80 ;  /* 0x00000080ff007424 */ /* 0x000fe400078e00ff */
        /* <DEDUP_REMOVED lines=9> */
.L_x_1827:
[----:B------:R-:W-:-:S04]  /*3d80*/  SHF.R.U32.HI R0, RZ, 0x14, R4 ;  /* 0x00000014ff007819 */ /* 0x000fc80000011604 */
[----:B------:R-:W-:-:S04]  /*3d90*/  LOP3.LUT R5, R0, 0x1, RZ, 0xc0, !PT ;  /* 0x0000000100057812 */ /* 0x000fc800078ec0ff */
[----:B------:R-:W-:-:S04]  /*3da0*/  IADD3 R0, PT, PT, R4, 0x487ffff, R5 ;  /* 0x0487ffff04007810 */ /* 0x000fc80007ffe005 */
[----:B------:R-:W-:-:S04]  /*3db0*/  SHF.R.U32.HI R0, RZ, 0x14, R0 ;  /* 0x00000014ff007819 */ /* 0x000fc80000011600 */
[----:B------:R-:W-:-:S07]  /*3dc0*/  LOP3.LUT R5, R0, 0xff, RZ, 0xc0, !PT ;  /* 0x000000ff00057812 */ /* 0x000fce00078ec0ff */
.L_x_1828:
[----:B------:R-:W-:-:S04]  /*3dd0*/  SHF.R.U32.HI R4, RZ, 0x18, R4 ;  /* 0x00000018ff047819 */ /* 0x000fc80000011604 */
[----:B------:R-:W-:-:S04]  /*3de0*/  LOP3.LUT R5, R5, 0x80, R4, 0xf8, !PT ;  /* 0x0000008005057812 */ /* 0x000fc800078ef804 */
[----:B------:R-:W-:-:S07]  /*3df0*/  PRMT R0, R5, 0x7610, R0 ;  /* 0x0000761005007816 */ /* 0x000fce0000000000 */
.L_x_1826:
[----:B------:R-:W-:Y:S05]  /*3e00*/  BSYNC.RECONVERGENT B0 ;  /* 0x0000000000007941 */ /* 0x000fea0003800200 */
.L_x_1825:
[----:B------:R0:W-:Y:S01]  /*3e10*/  STG.E.U8 desc[UR36][R2.64], R0 ;  /* 0x0000000002007986 */ /* 0x0001e2000c101124 */
[----:B------:R-:W-:Y:S05]  /*3e20*/  BRA `(.L_x_1806) ;  /* 0x0000000400087947 */ /* 0x000fea0003800000 */
.L_x_1823:
[----:B------:R-:W-:Y:S01]  /*3e30*/  LOP3.LUT R5, R4, 0x7fffffff, RZ, 0xc0, !PT ;  /* 0x7fffffff04057812 */ /* 0x000fe200078ec0ff */
[----:B------:R-:W-:Y:S01]  /*3e40*/  BSSY.RECONVERGENT B0, `(.L_x_1829) ;  /* 0x0000013000007945 */ /* 0x000fe20003800200 */
[----:B------:R-:W-:Y:S02]  /*3e50*/  MOV R0, 0x80 ;  /* 0x0000008000007802 */ /* 0x000fe40000000f00 */
        /* <DEDUP_REMOVED lines=9> */
.L_x_1831:
[----:B------:R-:W-:-:S04]  /*3ef0*/  SHF.R.U32.HI R0, RZ, 0x15, R4 ;  /* 0x00000015ff007819 */ /* 0x000fc80000011604 */
[----:B------:R-:W-:-:S04]  /*3f00*/  LOP3.LUT R5, R0, 0x1, RZ, 0xc0, !PT ;  /* 0x0000000100057812 */ /* 0x000fc800078ec0ff */
[----:B------:R-:W-:-:S04]  /*3f10*/  IADD3 R0, PT, PT, R4, 0x88fffff, R5 ;  /* 0x088fffff04007810 */ /* 0x000fc80007ffe005 */
[----:B------:R-:W-:-:S04]  /*3f20*/  SHF.R.U32.HI R0, RZ, 0x15, R0 ;  /* 0x00000015ff007819 */ /* 0x000fc80000011600 */
[----:B------:R-:W-:-:S07]  /*3f30*/  LOP3.LUT R5, R0, 0xff, RZ, 0xc0, !PT ;  /* 0x000000ff00057812 */ /* 0x000fce00078ec0ff */
.L_x_1832:
[----:B------:R-:W-:-:S04]  /*3f40*/  SHF.R.U32.HI R4, RZ, 0x18, R4 ;  /* 0x00000018ff047819 */ /* 0x000fc80000011604 */
[----:B------:R-:W-:-:S04]  /*3f50*/  LOP3.LUT R5, R5, 0x80, R4, 0xf8, !PT ;  /* 0x0000008005057812 */ /* 0x000fc800078ef804 */
[----:B------:R-:W-:-:S07]  /*3f60*/  PRMT R0, R5, 0x7610, R0 ;  /* 0x0000761005007816 */ /* 0x000fce0000000000 */
.L_x_1830:
[----:B------:R-:W-:Y:S05]  /*3f70*/  BSYNC.RECONVERGENT B0 ;  /* 0x0000000000007941 */ /* 0x000fea0003800200 */
.L_x_1829:
[----:B------:R0:W-:Y:S01]  /*3f80*/  STG.E.U8 desc[UR36][R2.64], R0 ;  /* 0x0000000002007986 */ /* 0x0001e2000c101124 */
[----:B------:R-:W-:Y:S05]  /*3f90*/  BRA `(.L_x_1806) ;  /* 0x0000000000ac7947 */ /* 0x000fea0003800000 */
.L_x_1822:
[----:B------:R-:W-:-:S09]  /*3fa0*/  UISETP.NE.AND UP0, UPT, UR4, 0x1c, UPT ;  /* 0x0000001c0400788c */ /* 0x000fd2000bf05270 */
[----:B------:R-:W-:Y:S05]  /*3fb0*/  BRA.U !UP0, `(.L_x_1833) ;  /* 0x00000001089c7547 */ /* 0x000fea000b800000 */
[----:B------:R-:W-:-:S09]  /*3fc0*/  UISETP.NE.AND UP0, UPT, UR4, 0x1d, UPT ;  /* 0x0000001d0400788c */ /* 0x000fd2000bf05270 */
[----:B------:R-:W-:Y:S05]  /*3fd0*/  BRA.U !UP0, `(.L_x_1834) ;  /* 0x0000000108887547 */ /* 0x000fea000b800000 */
[----:B------:R-:W-:-:S09]  /*3fe0*/  UISETP.NE.AND UP0, UPT, UR4, 0x2c, UPT ;  /* 0x0000002c0400788c */ /* 0x000fd2000bf05270 */
[----:B------:R-:W-:Y:S05]  /*3ff0*/  BRA.U !UP0, `(.L_x_1835) ;  /* 0x0000000108447547 */ /* 0x000fea000b800000 */
.L_x_1805:
[----:B------:R-:W-:Y:S01]  /*4000*/  MOV R0, 0x0 ;  /* 0x0000000000007802 */ /* 0x000fe20000000f00 */
[----:B------:R-:W0:Y:S01]  /*4010*/  LDCU.64 UR6, c[0x4][0x128] ;  /* 0x01002500ff0677ac */ /* 0x000e220008000a00 */
[----:B------:R-:W-:Y:S02]  /*4020*/  HFMA2 R13, -RZ, RZ, 0, 0 ;  /* 0x00000000ff0d7431 */ /* 0x000fe400000001ff */
[----:B------:R-:W-:Y:S01]  /*4030*/  IMAD.MOV.U32 R8, RZ, RZ, 0x65 ;  /* 0x00000065ff087424 */ /* 0x000fe200078e00ff */
[----:B------:R1:W2:Y:S01]  /*4040*/  LDC.64 R2, c[0x4][R0] ;  /* 0x0100000000027b82 */ /* 0x0002a20000000a00 */
[----:B------:R-:W3:Y:S01]  /*4050*/  LDCU.64 UR8, c[0x4][0x130] ;  /* 0x01002600ff0877ac */ /* 0x000ee20008000a00 */
[----:B------:R-:W-:Y:S01]  /*4060*/  IMAD.MOV.U32 R12, RZ, RZ, 0x1 ;  /* 0x00000001ff0c7424 */ /* 0x000fe200078e00ff */
[----:B------:R-:W4:Y:S01]  /*4070*/  LDCU.64 UR4, c[0x4][0x20] ;  /* 0x01000400ff0477ac */ /* 0x000f220008000a00 */
[----:B0-----:R-:W-:Y:S02]  /*4080*/  IMAD.U32 R4, RZ, RZ, UR6 ;  /* 0x00000006ff047e24 */ /* 0x001fe4000f8e00ff */
[----:B------:R-:W-:Y:S01]  /*4090*/  IMAD.U32 R5, RZ, RZ, UR7 ;  /* 0x00000007ff057e24 */ /* 0x000fe2000f8e00ff */
[----:B---3--:R-:W-:Y:S01]  /*40a0*/  MOV R6, UR8 ;  /* 0x0000000800067c02 */ /* 0x008fe20008000f00 */
[----:B------:R-:W-:-:S02]  /*40b0*/  IMAD.U32 R7, RZ, RZ, UR9 ;  /* 0x00000009ff077e24 */ /* 0x000fc4000f8e00ff */
[----:B----4-:R-:W-:Y:S01]  /*40c0*/  IMAD.U32 R10, RZ, RZ, UR4 ;  /* 0x00000004ff0a7e24 */ /* 0x010fe2000f8e00ff */
[----:B-1----:R-:W-:-:S07]  /*40d0*/  MOV R11, UR5 ;  /* 0x00000005000b7c02 */ /* 0x002fce0008000f00 */
[----:B------:R-:W-:-:S07]  /*40e0*/  LEPC R20, `(.L_x_1836) ;  /* 0x000000001014794e */ /* 0x000fce0000000000 */
[----:B--2---:R-:W-:Y:S05]  /*40f0*/  CALL.ABS.NOINC R2 ;  /* 0x0000000002007343 */ /* 0x004fea0003c00000 */
.L_x_1836:
[----:B------:R-:W-:Y:S05]  /*4100*/  BRA `(.L_x_1806) ;  /* 0x0000000000507947 */ /* 0x000fea0003800000 */
.L_x_1835:
        /* <DEDUP_REMOVED lines=15> */
.L_x_1834:
[----:B------:R-:W0:Y:S02]  /*4200*/  F2I.U64.TRUNC R4, R4 ;  /* 0x0000000400047311 */ /* 0x000e24000020d800 */
[----:B0-----:R0:W-:Y:S01]  /*4210*/  STG.E.64 desc[UR36][R2.64], R4 ;  /* 0x0000000402007986 */ /* 0x0011e2000c101b24 */
[----:B------:R-:W-:Y:S05]  /*4220*/  BRA `(.L_x_1806) ;  /* 0x0000000000087947 */ /* 0x000fea0003800000 */
.L_x_1833:
[----:B------:R-:W0:Y:S02]  /*4230*/  F2I.FTZ.U32.TRUNC.NTZ R5, R4 ;  /* 0x0000000400057305 */ /* 0x000e24000021f000 */
[----:B0-----:R0:W-:Y:S02]  /*4240*/  STG.E desc[UR36][R2.64], R5 ;  /* 0x0000000502007986 */ /* 0x0011e4000c101924 */
.L_x_1806:
[----:B------:R-:W-:-:S07]  /*4250*/  VIADD R17, R17, 0x80 ;  /* 0x0000008011117836 */ /* 0x000fce0000000000 */
.L_x_1741:
[----:B------:R-:W-:Y:S05]  /*4260*/  BSYNC.RECONVERGENT B7 ;  /* 0x0000000000077941 */ /* 0x000fea0003800200 */
.L_x_1740:
[----:B------:R-:W5:Y:S01]  /*4270*/  LDCU UR4, c[0x0][0x380] ;  /* 0x00007000ff0477ac */ /* 0x000f620008000800 */
[----:B------:R-:W-:Y:S01]  /*4280*/  BSSY.RECONVERGENT B7, `(.L_x_1837) ;  /* 0x0000416000077945 */ /* 0x000fe20003800200 */
[----:B-----5:R-:W-:-:S13]  /*4290*/  ISETP.GE.AND P0, PT, R17, UR4, PT ;  /* 0x0000000411007c0c */ /* 0x020fda000bf06270 */
[----:B------:R-:W-:Y:S05]  /*42a0*/  @P0 BRA `(.L_x_1838) ;  /* 0x00000040004c0947 */ /* 0x000fea0003800000 */
[----:B------:R-:W5:Y:S01]  /*42b0*/  LDCU UR4, c[0x0][0x388] ;  /* 0x00007100ff0477ac */ /* 0x000f620008000800 */
[----:B------:R-:W-:Y:S02]  /*42c0*/  HFMA2 R18, -RZ, RZ, 0, 0 ;  /* 0x00000000ff127431 */ /* 0x000fe400000001ff */
[----:B0-----:R-:W-:Y:S02]  /*42d0*/  IMAD.MOV.U32 R0, RZ, RZ, RZ ;  /* 0x000000ffff007224 */ /* 0x001fe400078e00ff */
[----:B------:R-:W-:Y:S01]  /*42e0*/  IMAD.MOV.U32 R16, RZ, RZ, RZ ;  /* 0x000000ffff107224 */ /* 0x000fe200078e00ff */
[----:B-----5:R-:W-:-:S09]  /*42f0*/  UISETP.NE.AND UP0, UPT, UR4, URZ, UPT ;  /* 0x000000ff0400728c */ /* 0x020fd2000bf05270 */
[----:B------:R-:W-:Y:S05]  /*4300*/  BRA.U !UP0, `(.L_x_1839) ;  /* 0x0000001508707547 */ /* 0x000fea000b800000 */
[----:B------:R-:W1:Y:S01]  /*4310*/  LDCU.64 UR4, c[0x0][0x390] ;  /* 0x00007200ff0477ac */ /* 0x000e620008000a00 */
[----:B------:R-:W-:Y:S01]  /*4320*/  MOV R16, RZ ;  /* 0x000000ff00107202 */ /* 0x000fe20000000f00 */
[----:B------:R-:W0:Y:S01]  /*4330*/  LDCU UR6, c[0x0][0x38c] ;  /* 0x00007180ff0677ac */ /* 0x000e220008000800 */
[----:B------:R-:W5:Y:S01]  /*4340*/  LDCU.64 UR8, c[0x0][0x4b8] ;  /* 0x00009700ff0877ac */ /* 0x000f620008000a00 */
[----:B------:R-:W-:Y:S02]  /*4350*/  UISETP.NE.AND UP0, UPT, UR39, URZ, UPT ;  /* 0x000000ff2700728c */ /* 0x000fe4000bf05270 */
        /* <DEDUP_REMOVED lines=343> */
.L_x_1839:
[----:B------:R-:W1:Y:S01]  /*58d0*/  LDCU.64 UR6, c[0x0][0x5f0] ;  /* 0x0000be00ff0677ac */ /* 0x000e620008000a00 */
[----:B------:R-:W-:Y:S01]  /*58e0*/  BSSY.RECONVERGENT B6, `(.L_x_1840) ;  /* 0x00000e5000067945 */ /* 0x000fe20003800200 */
        /* <DEDUP_REMOVED lines=14> */
[----:B--2---:R2:W3:Y:S01]  /*59d0*/  I2F.S16 R19, R2 ;  /* 0x0000000200137306 */ /* 0x0044e20000101400 */
[----:B------:R-:W-:Y:S05]  /*59e0*/  BRA `(.L_x_1846) ;  /* 0x0000000c00507947 */ /* 0x000fea0003800000 */
.L_x_1844:
[----:B------:R-:W2:Y:S02]  /*59f0*/  LDG.E.U8 R2, desc[UR36][R2.64] ;  /* 0x0000002402027981 */ /* 0x000ea4000c1e1100 */
[----:B--2---:R-:W-:Y:S01]  /*5a00*/  I2FP.F32.U32 R19, R2 ;  /* 0x0000000200137245 */ /* 0x004fe20000201000 */
[----:B------:R-:W-:Y:S06]  /*5a10*/  BRA `(.L_x_1846) ;  /* 0x0000000c00447947 */ /* 0x000fec0003800000 */
.L_x_1843:
        /* <DEDUP_REMOVED lines=9> */
.L_x_1848:
[----:B------:R-:W2:Y:S02]  /*5ab0*/  LDG.E R2, desc[UR36][R2.64] ;  /* 0x0000002402027981 */ /* 0x000ea4000c1e1900 */
[----:B--2---:R-:W-:Y:S01]  /*5ac0*/  I2FP.F32.S32 R19, R2 ;  /* 0x0000000200137245 */ /* 0x004fe20000201400 */
[----:B------:R-:W-:Y:S06]  /*5ad0*/  BRA `(.L_x_1846) ;  /* 0x0000000c00147947 */ /* 0x000fec0003800000 */
.L_x_1847:
[----:B------:R-:W2:Y:S02]  /*5ae0*/  LDG.E.U16 R2, desc[UR36][R2.64] ;  /* 0x0000002402027981 */ /* 0x000ea4000c1e1500 */
[----:B--2---:R0:W1:Y:S01]  /*5af0*/  I2F.S16 R19, R2 ;  /* 0x0000000200137306 */ /* 0x0040620000101400 */
[----:B------:R-:W-:Y:S05]  /*5b00*/  BRA `(.L_x_1846) ;  /* 0x0000000c00087947 */ /* 0x000fea0003800000 */
.L_x_1842:
        /* <DEDUP_REMOVED lines=8> */
.L_x_1850:
[----:B------:R-:W2:Y:S02]  /*5b90*/  LDG.E.U16 R2, desc[UR36][R2.64] ;  /* 0x0000002402027981 */ /* 0x000ea4000c1e1500 */
[----:B--2---:R-:W-:Y:S01]  /*5ba0*/  HADD2.F32 R19, -RZ, R2.H0_H0 ;  /* 0x20000002ff137230 */ /* 0x004fe20000004100 */
[----:B------:R-:W-:Y:S06]  /*5bb0*/  BRA `(.L_x_1846) ;  /* 0x0000000800dc7947 */ /* 0x000fec0003800000 */
.L_x_1849:
        /* <DEDUP_REMOVED lines=8> */
.L_x_1852:
[----:B------:R-:W2:Y:S02]  /*5c40*/  LDG.E.U16 R2, desc[UR36][R2.64] ;  /* 0x0000002402027981 */ /* 0x000ea4000c1e1500 */
[----:B--2---:R-:W-:Y:S01]  /*5c50*/  HADD2.F32 R19, -RZ, R2.H0_H0 ;  /* 0x20000002ff137230 */ /* 0x004fe20000004100 */
[----:B------:R-:W-:Y:S06]  /*5c60*/  BRA `(.L_x_1846) ;  /* 0x0000000800b07947 */ /* 0x000fec0003800000 */
.L_x_1851:
        /* <DEDUP_REMOVED lines=11> */
.L_x_1841:
        /* <DEDUP_REMOVED lines=12> */
.L_x_1855:
        /* <DEDUP_REMOVED lines=11> */
.L_x_1854:
        /* <DEDUP_REMOVED lines=14> */
[----:B------:R-:W-:Y:S01]  /*5f70*/  IADD3 R5, PT, PT, R4, -0x4, RZ ;  /* 0xfffffffc04057810 */ /* 0x000fe20007ffe0ff */
[----:B------:R-:W-:-:S03]  /*5f80*/  VIADD R4, R0, 0x1000000 ;  /* 0x0100000000047836 */ /* 0x000fc60000000000 */
[----:B------:R-:W-:Y:S01]  /*5f90*/  SHF.L.U32 R6, R0, R5, RZ ;  /* 0x0000000500067219 */ /* 0x000fe200000006ff */
[----:B------:R-:W-:Y:S01]  /*5fa0*/  IMAD.SHL.U32 R5, R5, 0x800000, RZ ;  /* 0x0080000005057824 */ /* 0x000fe200078e00ff */
[----:B------:R-:W-:-:S04]  /*5fb0*/  SHF.R.S32.HI R4, RZ, 0x8, R4 ;  /* 0x00000008ff047819 */ /* 0x000fc80000011404 */
[----:B------:R-:W-:-:S04]  /*5fc0*/  LEA.HI R5, R6, -R5, RZ, 0x1c ;  /* 0x8000000506057211 */ /* 0x000fc800078fe0ff */
[----:B------:R-:W-:-:S04]  /*5fd0*/  IADD3 R5, PT, PT, R5, 0x3c000000, RZ ;  /* 0x3c00000005057810 */ /* 0x000fc80007ffe0ff */
[----:B------:R-:W-:-:S04]  /*5fe0*/  LOP3.LUT R4, R5, 0x7f800000, R4, 0xf8, !PT ;  /* 0x7f80000005047812 */ /* 0x000fc800078ef804 */
[----:B------:R-:W-:-:S04]  /*5ff0*/  SEL R4, R4, RZ, P0 ;  /* 0x000000ff04047207 */ /* 0x000fc80000000000 */
[----:B------:R-:W-:Y:S01]  /*6000*/  LOP3.LUT R19, R4, 0x80000000, R19, 0xf8, !PT ;  /* 0x8000000004137812 */ /* 0x000fe200078ef813 */
[----:B------:R-:W-:Y:S06]  /*6010*/  BRA `(.L_x_1846) ;  /* 0x0000000400c47947 */ /* 0x000fec0003800000 */
.L_x_1857:
[----:B------:R-:W2:Y:S02]  /*6020*/  LDG.E.U8 R2, desc[UR36][R2.64] ;  /* 0x0000002402027981 */ /* 0x000ea4000c1e1100 */
[C---:B--2---:R-:W-:Y:S02]  /*6030*/  IMAD.SHL.U32 R0, R2.reuse, 0x2000000, RZ ;  /* 0x0200000002007824 */ /* 0x044fe400078e00ff */
[----:B------:R-:W-:-:S03]  /*6040*/  IMAD.SHL.U32 R5, R2, 0x100, RZ ;  /* 0x0000010002057824 */ /* 0x000fc600078e00ff */
[----:B------:R-:W-:Y:S02]  /*6050*/  ISETP.GE.U32.AND P0, PT, R0, 0x8000000, PT ;  /* 0x080000000000780c */ /* 0x000fe40003f06070 */
[----:B------:R-:W-:-:S11]  /*6060*/  PRMT R19, R5, 0x9910, RZ ;  /* 0x0000991005137816 */ /* 0x000fd600000000ff */
[----:B------:R-:W-:Y:S02]  /*6070*/  @!P0 LOP3.LUT R4, R5, 0x7f00, RZ, 0xc0, !PT ;  /* 0x00007f0005048812 */ /* 0x000fe400078ec0ff */
[----:B------:R-:W-:Y:S02]  /*6080*/  @P0 LEA.HI R0, R0, 0x70000000, RZ, 0x1c ;  /* 0x7000000000000811 */ /* 0x000fe400078fe0ff */
[----:B------:R-:W-:-:S03]  /*6090*/  @!P0 LOP3.LUT R4, R4, 0x3f000000, RZ, 0xfc, !PT ;  /* 0x3f00000004048812 */ /* 0x000fc600078efcff */
[----:B------:R-:W-:Y:S02]  /*60a0*/  @P0 FMUL.FTZ R0, R0, 1.9259299443872358531e-34 ;  /* 0x0780000000000820 */ /* 0x000fe40000410000 */
[----:B------:R-:W-:-:S05]  /*60b0*/  @!P0 FADD.FTZ R0, R4, -0.5 ;  /* 0xbf00000004008421 */ /* 0x000fca0000010000 */
[----:B------:R-:W-:Y:S01]  /*60c0*/  LOP3.LUT R19, R0, 0x80000000, R19, 0xf8, !PT ;  /* 0x8000000000137812 */ /* 0x000fe200078ef813 */
[----:B------:R-:W-:Y:S06]  /*60d0*/  BRA `(.L_x_1846) ;  /* 0x0000000400947947 */ /* 0x000fec0003800000 */
.L_x_1856:
[----:B------:R-:W2:Y:S02]  /*60e0*/  LDG.E.U16 R2, desc[UR36][R2.64] ;  /* 0x0000002402027981 */ /* 0x000ea4000c1e1500 */
[----:B--2---:R-:W-:Y:S01]  /*60f0*/  SHF.L.U32 R19, R2, 0x10, RZ ;  /* 0x0000001002137819 */ /* 0x004fe200000006ff */
[----:B------:R-:W-:Y:S06]  /*6100*/  BRA `(.L_x_1846) ;  /* 0x0000000400887947 */ /* 0x000fec0003800000 */
.L_x_1853:
        /* <DEDUP_REMOVED lines=11> */
.L_x_1860:
        /* <DEDUP_REMOVED lines=20> */
.L_x_1862:
[----:B------:R-:W-:Y:S05]  /*6300*/  BSYNC.RECONVERGENT B0 ;  /* 0x0000000000007941 */ /* 0x000fea0003800200 */
.L_x_1861:
[----:B------:R-:W-:Y:S01]  /*6310*/  IMAD.SHL.U32 R0, R0, 0x100000, RZ ;  /* 0x0010000000007824 */ /* 0x000fe200078e00ff */
[----:B------:R-:W-:-:S04]  /*6320*/  LEA R2, R2, 0x3b800000, 0x17 ;  /* 0x3b80000002027811 */ /* 0x000fc800078eb8ff */
[----:B------:R-:W-:Y:S01]  /*6330*/  LOP3.LUT R19, R2, R0, R19, 0xfe, !PT ;  /* 0x0000000002137212 */ /* 0x000fe200078efe13 */
[----:B------:R-:W-:Y:S06]  /*6340*/  BRA `(.L_x_1846) ;  /* 0x0000000000f87947 */ /* 0x000fec0003800000 */
.L_x_1859:
        /* <DEDUP_REMOVED lines=20> */
.L_x_1864:
[----:B------:R-:W-:Y:S05]  /*6490*/  BSYNC.RECONVERGENT B0 ;  /* 0x0000000000007941 */ /* 0x000fea0003800200 */
.L_x_1863:
[----:B------:R-:W-:Y:S01]  /*64a0*/  IMAD.SHL.U32 R0, R0, 0x200000, RZ ;  /* 0x0020000000007824 */ /* 0x000fe200078e00ff */
[----:B------:R-:W-:-:S04]  /*64b0*/  LEA R2, R2, 0x37800000, 0x17 ;  /* 0x3780000002027811 */ /* 0x000fc800078eb8ff */
[----:B------:R-:W-:Y:S01]  /*64c0*/  LOP3.LUT R19, R2, R0, R19, 0xfe, !PT ;  /* 0x0000000002137212 */ /* 0x000fe200078efe13 */
[----:B------:R-:W-:Y:S06]  /*64d0*/  BRA `(.L_x_1846) ;  /* 0x0000000000947947 */ /* 0x000fec0003800000 */
.L_x_1858:
        /* <DEDUP_REMOVED lines=14> */
.L_x_1845:
        /* <DEDUP_REMOVED lines=11> */
[----:B------:R-:W-:Y:S01]  /*6670*/  IMAD.U32 R7, RZ, RZ, UR7 ;  /* 0x00000007ff077e24 */ /* 0x000fe2000f8e00ff */
[----:B---3--:R-:W-:Y:S01]  /*6680*/  MOV R10, UR8 ;  /* 0x00000008000a7c02 */ /* 0x008fe20008000f00 */
[----:B------:R-:W-:-:S07]  /*6690*/  IMAD.U32 R11, RZ, RZ, UR9 ;  /* 0x00000009ff0b7e24 */ /* 0x000fce000f8e00ff */
[----:B------:R-:W-:-:S07]  /*66a0*/  LEPC R20, `(.L_x_1867) ;  /* 0x000000001014794e */ /* 0x000fce0000000000 */
[----:B--2---:R-:W-:Y:S05]  /*66b0*/  CALL.ABS.NOINC R2 ;  /* 0x0000000002007343 */ /* 0x004fea0003c00000 */
.L_x_1867:
[----:B------:R-:W-:Y:S01]  /*66c0*/  IMAD.MOV.U32 R19, RZ, RZ, RZ ;  /* 0x000000ffff137224 */ /* 0x000fe200078e00ff */
[----:B------:R-:W-:Y:S06]  /*66d0*/  BRA `(.L_x_1846) ;  /* 0x0000000000147947 */ /* 0x000fec0003800000 */
.L_x_1866:
[----:B------:R-:W2:Y:S02]  /*66e0*/  LDG.E.64 R2, desc[UR36][R2.64] ;  /* 0x0000002402027981 */ /* 0x000ea4000c1e1b00 */
[----:B--2---:R0:W1:Y:S02]  /*66f0*/  I2F.U64 R19, R2 ;  /* 0x0000000200137312 */ /* 0x0040640000301000 */
[----:B01----:R-:W-:Y:S05]  /*6700*/  BRA `(.L_x_1846) ;  /* 0x0000000000087947 */ /* 0x003fea0003800000 */
.L_x_1865:
[----:B------:R-:W2:Y:S02]  /*6710*/  LDG.E R2, desc[UR36][R2.64] ;  /* 0x0000002402027981 */ /* 0x000ea4000c1e1900 */
[----:B--2---:R-:W-:-:S07]  /*6720*/  I2FP.F32.U32 R19, R2 ;  /* 0x0000000200137245 */ /* 0x004fce0000201000 */
.L_x_1846:
[----:B------:R-:W-:Y:S05]  /*6730*/  BSYNC.RECONVERGENT B6 ;  /* 0x0000000000067941 */ /* 0x000fea0003800200 */
.L_x_1840:
[----:B------:R-:W0:Y:S01]  /*6740*/  LDCU.64 UR6, c[0x0][0x5f8] ;  /* 0x0000bf00ff0677ac */ /* 0x000e220008000a00 */
[----:B------:R-:W-:Y:S01]  /*6750*/  BSSY.RECONVERGENT B6, `(.L_x_1868) ;  /* 0x00000e5000067945 */ /* 0x000fe20003800200 */
[----:B------:R-:W-:-:S04]  /*6760*/  UPRMT UR4, UR40, 0x7772, URZ ;  /* 0x0000777228047896 */ /* 0x000fc800080000ff */
[----:B------:R-:W-:Y:S01]  /*6770*/  UISETP.GT.AND UP0, UPT, UR4, 0x9, UPT ;  /* 0x000000090400788c */ /* 0x000fe2000bf04270 */
[----:B0-2-4-:R-:W-:-:S04]  /*6780*/  IADD3 R2, P0, PT, R18, UR6, RZ ;  /* 0x0000000612027c10 */ /* 0x015fc8000ff1e0ff */
        /* <DEDUP_REMOVED lines=13> */
.L_x_1872:
[----:B------:R-:W2:Y:S02]  /*6860*/  LDG.E.U8 R0, desc[UR36][R2.64] ;  /* 0x0000002402007981 */ /* 0x000ea4000c1e1100 */
[----:B--2---:R-:W-:Y:S01]  /*6870*/  I2FP.F32.U32 R0, R0 ;  /* 0x0000000000007245 */ /* 0x004fe20000201000 */
[----:B------:R-:W-:Y:S06]  /*6880*/  BRA `(.L_x_1874) ;  /* 0x0000000c00447947 */ /* 0x000fec0003800000 */
.L_x_1871:
[----:B------:R-:W-:-:S09]  /*6890*/  UISETP.NE.AND UP0, UPT, UR4, 0x2, UPT ;  /* 0x000000020400788c */ /* 0x000fd2000bf05270 */
[----:B------:R-:W-:Y:S05]  /*68a0*/  BRA.U !UP0, `(.L_x_1875) ;  /* 0x0000000108287547 */ /* 0x000fea000b800000 */
[----:B------:R-:W-:-:S09]  /*68b0*/  UISETP.NE.AND UP0, UPT, UR4, 0x3, UPT ;  /* 0x000000030400788c */ /* 0x000fd2000bf05270 */
[----:B------:R-:W-:Y:S05]  /*68c0*/  BRA.U !UP0, `(.L_x_1876) ;  /* 0x0000000108147547 */ /* 0x000fea000b800000 */
[----:B------:R-:W-:-:S09]  /*68d0*/  UISETP.NE.AND UP0, UPT, UR4, 0x4, UPT ;  /* 0x000000040400788c */ /* 0x000fd2000bf05270 */
[----:B------:R-:W-:Y:S05]  /*68e0*/  BRA.U UP0, `(.L_x_1873) ;  /* 0x0000000900d07547 */ /* 0x000fea000b800000 */
[----:B------:R-:W2:Y:S02]  /*68f0*/  LDG.E.64 R2, desc[UR36][R2.64] ;  /* 0x0000002402027981 */ /* 0x000ea4000c1e1b00 */
[----:B--2---:R0:W2:Y:S02]  /*6900*/  I2F.S64 R0, R2 ;  /* 0x0000000200007312 */ /* 0x0040a40000301400 */
[----:B0-2---:R-:W-:Y:S05]  /*6910*/  BRA `(.L_x_1874) ;  /* 0x0000000c00207947 */ /* 0x005fea0003800000 */
.L_x_1876:
[----:B------:R-:W2:Y:S02]  /*6920*/  LDG.E R0, desc[UR36][R2.64] ;  /* 0x0000002402007981 */ /* 0x000ea4000c1e1900 */
[----:B--2---:R-:W-:Y:S01]  /*6930*/  I2FP.F32.S32 R0, R0 ;  /* 0x0000000000007245 */ /* 0x004fe20000201400 */
[----:B------:R-:W-:Y:S06]  /*6940*/  BRA `(.L_x_1874) ;  /* 0x0000000c00147947 */ /* 0x000fec0003800000 */
.L_x_1875:
[----:B------:R-:W2:Y:S02]  /*6950*/  LDG.E.U16 R0, desc[UR36][R2.64] ;  /* 0x0000002402007981 */ /* 0x000ea4000c1e1500 */
[----:B--2---:R-:W0:Y:S01]  /*6960*/  I2F.S16 R0, R0 ;  /* 0x0000000000007306 */ /* 0x004e220000101400 */
[----:B------:R-:W-:Y:S05]  /*6970*/  BRA `(.L_x_1874) ;  /* 0x0000000c00087947 */ /* 0x000fea0003800000 */
.L_x_1870:
        /* <DEDUP_REMOVED lines=8> */
.L_x_1878:
[----:B------:R-:W2:Y:S02]  /*6a00*/  LDG.E.U16 R0, desc[UR36][R2.64] ;  /* 0x0000002402007981 */ /* 0x000ea4000c1e1500 */
[----:B--2---:R-:W-:Y:S01]  /*6a10*/  HADD2.F32 R0, -RZ, R0.H0_H0 ;  /* 0x20000000ff007230 */ /* 0x004fe20000004100 */
[----:B------:R-:W-:Y:S06]  /*6a20*/  BRA `(.L_x_1874) ;  /* 0x0000000800dc7947 */ /* 0x000fec0003800000 */
.L_x_1877:
        /* <DEDUP_REMOVED lines=8> */
.L_x_1880:
[----:B------:R-:W2:Y:S02]  /*6ab0*/  LDG.E.U16 R0, desc[UR36][R2.64] ;  /* 0x0000002402007981 */ /* 0x000ea4000c1e1500 */
[----:B--2---:R-:W-:Y:S01]  /*6ac0*/  HADD2.F32 R0, -RZ, R0.H0_H0 ;  /* 0x20000000ff007230 */ /* 0x004fe20000004100 */
[----:B------:R-:W-:Y:S06]  /*6ad0*/  BRA `(.L_x_1874) ;  /* 0x0000000800b07947 */ /* 0x000fec0003800000 */
.L_x_1879:
        /* <DEDUP_REMOVED lines=11> */
.L_x_1869:
        /* <DEDUP_REMOVED lines=12> */
.L_x_1883:
        /* <DEDUP_REMOVED lines=11> */
.L_x_1882:
        /* <DEDUP_REMOVED lines=23> */
[----:B------:R-:W-:Y:S01]  /*6e70*/  LOP3.LUT R0, R5, 0x80000000, R0, 0xf8, !PT ;  /* 0x8000000005007812 */ /* 0x000fe200078ef800 */
[----:B------:R-:W-:Y:S06]  /*6e80*/  BRA `(.L_x_1874) ;  /* 0x0000000400c47947 */ /* 0x000fec0003800000 */
.L_x_1885:
        /* <DEDUP_REMOVED lines=10> */
[----:B------:R-:W-:Y:S01]  /*6f30*/  LOP3.LUT R0, R0, 0x80000000, R5, 0xf8, !PT ;  /* 0x8000000000007812 */ /* 0x000fe200078ef805 */
[----:B------:R-:W-:Y:S06]  /*6f40*/  BRA `(.L_x_1874) ;  /* 0x0000000400947947 */ /* 0x000fec0003800000 */
.L_x_1884:
[----:B------:R-:W2:Y:S02]  /*6f50*/  LDG.E.U16 R0, desc[UR36][R2.64] ;  /* 0x0000002402007981 */ /* 0x000ea4000c1e1500 */
[----:B--2---:R-:W-:Y:S01]  /*6f60*/  IMAD.U32 R0, R0, 0x10000, RZ ;  /* 0x0001000000007824 */ /* 0x004fe200078e00ff */
[----:B------:R-:W-:Y:S06]  /*6f70*/  BRA `(.L_x_1874) ;  /* 0x0000000400887947 */ /* 0x000fec0003800000 */
.L_x_1881:
        /* <DEDUP_REMOVED lines=11> */
.L_x_1888:
        /* <DEDUP_REMOVED lines=20> */
.L_x_1890:
[----:B------:R-:W-:Y:S05]  /*7170*/  BSYNC.RECONVERGENT B0 ;  /* 0x0000000000007941 */ /* 0x000fea0003800200 */
.L_x_1889:
[----:B------:R-:W-:Y:S02]  /*7180*/  SHF.L.U32 R0, R0, 0x14, RZ ;  /* 0x0000001400007819 */ /* 0x000fe400000006ff */
[----:B------:R-:W-:-:S04]  /*7190*/  LEA R2, R2, 0x3b800000, 0x17 ;  /* 0x3b80000002027811 */ /* 0x000fc800078eb8ff */
[----:B------:R-:W-:Y:S01]  /*71a0*/  LOP3.LUT R0, R2, R0, R7, 0xfe, !PT ;  /* 0x0000000002007212 */ /* 0x000fe200078efe07 */
[----:B------:R-:W-:Y:S06]  /*71b0*/  BRA `(.L_x_1874) ;  /* 0x0000000000f87947 */ /* 0x000fec0003800000 */
.L_x_1887:
        /* <DEDUP_REMOVED lines=20> */
.L_x_1892:
[----:B------:R-:W-:Y:S05]  /*7300*/  BSYNC.RECONVERGENT B0 ;  /* 0x0000000000007941 */ /* 0x000fea0003800200 */
.L_x_1891:
[----:B------:R-:W-:Y:S01]  /*7310*/  IMAD.SHL.U32 R0, R0, 0x200000, RZ ;  /* 0x0020000000007824 */ /* 0x000fe200078e00ff */
[----:B------:R-:W-:-:S04]  /*7320*/  LEA R2, R2, 0x37800000, 0x17 ;  /* 0x3780000002027811 */ /* 0x000fc800078eb8ff */
[----:B------:R-:W-:Y:S01]  /*7330*/  LOP3.LUT R0, R2, R0, R7, 0xfe, !PT ;  /* 0x0000000002007212 */ /* 0x000fe200078efe07 */
[----:B------:R-:W-:Y:S06]  /*7340*/  BRA `(.L_x_1874) ;  /* 0x0000000000947947 */ /* 0x000fec0003800000 */
.L_x_1886:
[----:B------:R-:W-:-:S09]  /*7350*/  UISETP.NE.AND UP0, UPT, UR4, 0x1c, UPT ;  /* 0x0000001c0400788c */ /* 0x000fd2000bf05270 */
[----:B------:R-:W-:Y:S05]  /*7360*/  BRA.U !UP0, `(.L_x_1893) ;  /* 0x0000000108847547 */ /* 0x000fea000b800000 */
[----:B------:R-:W-:-:S09]  /*7370*/  UISETP.NE.AND UP0, UPT, UR4, 0x1d, UPT ;  /* 0x0000001d0400788c */ /* 0x000fd2000bf05270 */
[----:B------:R-:W-:Y:S05]  /*7380*/  BRA.U !UP0, `(.L_x_1894) ;  /* 0x0000000108707547 */ /* 0x000fea000b800000 */
[----:B------:R-:W-:-:S09]  /*7390*/  UISETP.NE.AND UP0, UPT, UR4, 0x2c, UPT ;  /* 0x0000002c0400788c */ /* 0x000fd2000bf05270 */
[----:B------:R-:W-:Y:S05]  /*73a0*/  BRA.U UP0, `(.L_x_1873) ;  /* 0x0000000100207547 */ /* 0x000fea000b800000 */
[----:B------:R-:W2:Y:S01]  /*73b0*/  LDG.E.U8 R2, desc[UR36][R2.64] ;  /* 0x0000002402027981 */ /* 0x000ea2000c1e1100 */
[----:B------:R-:W-:Y:S01]  /*73c0*/  HFMA2 R0, -RZ, RZ, 3.814697265625e-06, 0 ;  /* 0x00400000ff007431 */ /* 0x000fe200000001ff */
[----:B--2---:R-:W-:-:S13]  /*73d0*/  ISETP.NE.AND P0, PT, R2, RZ, PT ;  /* 0x000000ff0200720c */ /* 0x004fda0003f05270 */
[----:B------:R-:W-:Y:S05]  /*73e0*/  @!P0 BRA `(.L_x_1874) ;  /* 0x00000000006c8947 */ /* 0x000fea0003800000 */
[----:B------:R-:W-:-:S13]  /*73f0*/  ISETP.NE.AND P0, PT, R2, 0xff, PT ;  /* 0x000000ff0200780c */ /* 0x000fda0003f05270 */
[----:B------:R-:W-:Y:S02]  /*7400*/  @!P0 IMAD.MOV.U32 R0, RZ, RZ, 0x7f800001 ;  /* 0x7f800001ff008424 */ /* 0x000fe400078e00ff */
[----:B------:R-:W-:Y:S01]  /*7410*/  @P0 IMAD.SHL.U32 R0, R2, 0x800000, RZ ;  /* 0x0080000002000824 */ /* 0x000fe200078e00ff */
[----:B------:R-:W-:Y:S06]  /*7420*/  BRA `(.L_x_1874) ;  /* 0x00000000005c7947 */ /* 0x000fec0003800000 */
.L_x_1873:
[----:B------:R-:W-:Y:S01]  /*7430*/  MOV R2, 0x0 ;  /* 0x0000000000027802 */ /* 0x000fe20000000f00 */
[----:B------:R-:W0:Y:S01]  /*7440*/  LDCU.64 UR4, c[0x4][0x128] ;  /* 0x01002500ff0477ac */ /* 0x000e220008000a00 */
[----:B------:R-:W-:Y:S02]  /*7450*/  HFMA2 R8, -RZ, RZ, 0, 4.64916229248046875e-06 ;  /* 0x0000004eff087431 */ /* 0x000fe400000001ff */
[----:B------:R-:W-:Y:S01]  /*7460*/  IMAD.MOV.U32 R12, RZ, RZ, 0x1 ;  /* 0x00000001ff0c7424 */ /* 0x000fe200078e00ff */
[----:B------:R-:W2:Y:S01]  /*7470*/  LDCU.64 UR6, c[0x4][0x130] ;  /* 0x01002600ff0677ac */ /* 0x000ea20008000a00 */
[----:B------:R-:W4:Y:S01]  /*7480*/  LDC.64 R2, c[0x4][R2] ;  /* 0x0100000002027b82 */ /* 0x000f220000000a00 */
[----:B------:R-:W-:Y:S01]  /*7490*/  IMAD.MOV.U32 R13, RZ, RZ, RZ ;  /* 0x000000ffff0d7224 */ /* 0x000fe200078e00ff */
[----:B------:R-:W1:Y:S01]  /*74a0*/  LDCU.64 UR8, c[0x4][0x18] ;  /* 0x01000300ff0877ac */ /* 0x000e620008000a00 */
[----:B0-----:R-:W-:Y:S01]  /*74b0*/  MOV R4, UR4 ;  /* 0x0000000400047c02 */ /* 0x001fe20008000f00 */
[----:B------:R-:W-:-:S02]  /*74c0*/  IMAD.U32 R5, RZ, RZ, UR5 ;  /* 0x00000005ff057e24 */ /* 0x000fc4000f8e00ff */
[----:B--2---:R-:W-:Y:S01]  /*74d0*/  IMAD.U32 R6, RZ, RZ, UR6 ;  /* 0x00000006ff067e24 */ /* 0x004fe2000f8e00ff */
[----:B------:R-:W-:Y:S01]  /*74e0*/  MOV R7, UR7 ;  /* 0x0000000700077c02 */ /* 0x000fe20008000f00 */
[----:B-1----:R-:W-:Y:S02]  /*74f0*/  IMAD.U32 R10, RZ, RZ, UR8 ;  /* 0x00000008ff0a7e24 */ /* 0x002fe4000f8e00ff */
[----:B------:R-:W-:-:S07]  /*7500*/  IMAD.U32 R11, RZ, RZ, UR9 ;  /* 0x00000009ff0b7e24 */ /* 0x000fce000f8e00ff */
[----:B------:R-:W-:-:S07]  /*7510*/  LEPC R20, `(.L_x_1895) ;  /* 0x000000001014794e */ /* 0x000fce0000000000 */
[----:B---345:R-:W-:Y:S05]  /*7520*/  CALL.ABS.NOINC R2 ;  /* 0x0000000002007343 */ /* 0x038fea0003c00000 */
.L_x_1895:
[----:B------:R-:W-:Y:S01]  /*7530*/  MOV R0, RZ ;  /* 0x000000ff00007202 */ /* 0x000fe20000000f00 */
[----:B------:R-:W-:Y:S06]  /*7540*/  BRA `(.L_x_1874) ;  /* 0x0000000000147947 */ /* 0x000fec0003800000 */
.L_x_1894:
[----:B------:R-:W2:Y:S02]  /*7550*/  LDG.E.64 R2, desc[UR36][R2.64] ;  /* 0x0000002402027981 */ /* 0x000ea4000c1e1b00 */
[----:B--2---:R0:W2:Y:S02]  /*7560*/  I2F.U64 R0, R2 ;  /* 0x0000000200007312 */ /* 0x0040a40000301000 */
[----:B0-2---:R-:W-:Y:S05]  /*7570*/  BRA `(.L_x_1874) ;  /* 0x0000000000087947 */ /* 0x005fea0003800000 */
.L_x_1893:
[----:B------:R-:W2:Y:S02]  /*7580*/  LDG.E R0, desc[UR36][R2.64] ;  /* 0x0000002402007981 */ /* 0x000ea4000c1e1900 */
[----:B--2---:R-:W-:-:S07]  /*7590*/  I2FP.F32.U32 R0, R0 ;  /* 0x0000000000007245 */ /* 0x004fce0000201000 */
.L_x_1874:
[----:B------:R-:W-:Y:S05]  /*75a0*/  BSYNC.RECONVERGENT B6 ;  /* 0x0000000000067941 */ /* 0x000fea0003800200 */
.L_x_1868:
[----:B------:R-:W2:Y:S01]  /*75b0*/  LDCU.64 UR4, c[0x0][0x5e8] ;  /* 0x0000bd00ff0477ac */ /* 0x000ea20008000a00 */
[----:B-1-3-5:R-:W-:Y:S01]  /*75c0*/  FMUL.FTZ R4, R19, 0.16666667163372039795 ;  /* 0x3e2aaaab13047820 */ /* 0x02afe20000410000 */
[----:B0-----:R-:W-:Y:S01]  /*75d0*/  FSETP.GEU.FTZ.AND P0, PT, |R0|, 3, PT ;  /* 0x404000000000780b */ /* 0x001fe20003f1e200 */
[----:B------:R-:W-:-:S03]  /*75e0*/  ULOP3.LUT UR6, UR40, 0xff, URZ, 0xc0, !UPT ;  /* 0x000000ff28067892 */ /* 0x000fc6000f8ec0ff */
[----:B------:R-:W-:Y:S01]  /*75f0*/  FSEL R4, R4, RZ, !P0 ;  /* 0x000000ff04047208 */ /* 0x000fe20004000000 */
[----:B------:R-:W-:Y:S01]  /*7600*/  UISETP.GT.AND UP0, UPT, UR6, 0x9, UPT ;  /* 0x000000090600788c */ /* 0x000fe2000bf04270 */
[----:B--2-4-:R-:W-:-:S05]  /*7610*/  IADD3 R2, P1, PT, R16, UR4, RZ ;  /* 0x0000000410027c10 */ /* 0x014fca000ff3e0ff */
        /* <DEDUP_REMOVED lines=13> */
.L_x_1899:
[----:B------:R-:W0:Y:S02]  /*76f0*/  F2I.S64.TRUNC R4, R4 ;  /* 0x0000000400047311 */ /* 0x000e24000020d900 */
[----:B0-----:R-:W-:-:S05]  /*7700*/  IMAD.MOV.U32 R7, RZ, RZ, R4 ;  /* 0x000000ffff077224 */ /* 0x001fca00078e0004 */
[----:B------:R0:W-:Y:S01]  /*7710*/  STG.E.U8 desc[UR36][R2.64], R7 ;  /* 0x0000000702007986 */ /* 0x0001e2000c101124 */
[----:B------:R-:W-:Y:S05]  /*7720*/  BRA `(.L_x_1901) ;  /* 0x0000000c00287947 */ /* 0x000fea0003800000 */
.L_x_1898:
        /* <DEDUP_REMOVED lines=9> */
.L_x_1903:
[----:B------:R-:W0:Y:S02]  /*77c0*/  F2I.FTZ.TRUNC.NTZ R5, R4 ;  /* 0x0000000400057305 */ /* 0x000e24000021f100 */
[----:B0-----:R0:W-:Y:S01]  /*77d0*/  STG.E desc[UR36][R2.64], R5 ;  /* 0x0000000502007986 */ /* 0x0011e2000c101924 */
[----:B------:R-:W-:Y:S05]  /*77e0*/  BRA `(.L_x_1901) ;  /* 0x0000000800f87947 */ /* 0x000fea0003800000 */
.L_x_1902:
[----:B------:R-:W0:Y:S02]  /*77f0*/  F2I.FTZ.TRUNC.NTZ R5, R4 ;  /* 0x0000000400057305 */ /* 0x000e24000021f100 */
[----:B0-----:R0:W-:Y:S01]  /*7800*/  STG.E.U16 desc[UR36][R2.64], R5 ;  /* 0x0000000502007986 */ /* 0x0011e2000c101524 */
[----:B------:R-:W-:Y:S05]  /*7810*/  BRA `(.L_x_1901) ;  /* 0x0000000800ec7947 */ /* 0x000fea0003800000 */
.L_x_1897:
        /* <DEDUP_REMOVED lines=8> */
.L_x_1905:
[----:B------:R-:W-:-:S05]  /*78a0*/  F2FP.F16.F32.PACK_AB R4, RZ, R4 ;  /* 0x00000004ff04723e */ /* 0x000fca00000000ff */
[----:B------:R0:W-:Y:S01]  /*78b0*/  STG.E.U16 desc[UR36][R2.64], R4 ;  /* 0x0000000402007986 */ /* 0x0001e2000c101524 */
[----:B------:R-:W-:Y:S05]  /*78c0*/  BRA `(.L_x_1901) ;  /* 0x0000000800c07947 */ /* 0x000fea0003800000 */
.L_x_1904:
[----:B------:R-:W-:-:S09]  /*78d0*/  UISETP.NE.AND UP0, UPT, UR6, 0x7, UPT ;  /* 0x000000070600788c */ /* 0x000fd2000bf05270 */
[----:B------:R-:W-:Y:S05]  /*78e0*/  BRA.U !UP0, `(.L_x_1906) ;  /* 0x00000001082c7547 */ /* 0x000fea000b800000 */
[----:B------:R-:W-:-:S09]  /*78f0*/  UISETP.NE.AND UP0, UPT, UR6, 0x8, UPT ;  /* 0x000000080600788c */ /* 0x000fd2000bf05270 */
[----:B------:R-:W-:Y:S05]  /*7900*/  BRA.U !UP0, `(.L_x_1907) ;  /* 0x0000000108147547 */ /* 0x000fea000b800000 */
[----:B------:R-:W-:-:S09]  /*7910*/  UISETP.NE.AND UP0, UPT, UR6, 0x9, UPT ;  /* 0x000000090600788c */ /* 0x000fd2000bf05270 */
[----:B------:R-:W-:Y:S05]  /*7920*/  BRA.U UP0, `(.L_x_1900) ;  /* 0x0000000500d07547 */ /* 0x000fea000b800000 */
[----:B------:R-:W-:-:S05]  /*7930*/  HFMA2 R5, -RZ, RZ, 0, 0 ;  /* 0x00000000ff057431 */ /* 0x000fca00000001ff */
[----:B------:R0:W-:Y:S01]  /*7940*/  STG.E.64 desc[UR36][R2.64], R4 ;  /* 0x0000000402007986 */ /* 0x0001e2000c101b24 */
[----:B------:R-:W-:Y:S05]  /*7950*/  BRA `(.L_x_1901) ;  /* 0x00000008009c7947 */ /* 0x000fea0003800000 */
.L_x_1907:
[----:B------:R-:W-:-:S04]  /*7960*/  F2FP.F16.F32.PACK_AB R5, RZ, R4 ;  /* 0x00000004ff05723e */ /* 0x000fc800000000ff */
[----:B------:R-:W-:-:S05]  /*7970*/  PRMT R5, R5, 0x5410, RZ ;  /* 0x0000541005057816 */ /* 0x000fca00000000ff */
[----:B------:R0:W-:Y:S01]  /*7980*/  STG.E desc[UR36][R2.64], R5 ;  /* 0x0000000502007986 */ /* 0x0001e2000c101924 */
[----:B------:R-:W-:Y:S05]  /*7990*/  BRA `(.L_x_1901) ;  /* 0x00000008008c7947 */ /* 0x000fea0003800000 */
.L_x_1906:
[----:B------:R-:W-:-:S06]  /*79a0*/  FMUL.FTZ R4, R4, 1 ;  /* 0x3f80000004047820 */ /* 0x000fcc0000410000 */
[----:B------:R-:W0:Y:S02]  /*79b0*/  F2F.F64.F32 R4, R4 ;  /* 0x0000000400047310 */ /* 0x000e240000201800 */
[----:B0-----:R0:W-:Y:S01]  /*79c0*/  STG.E.64 desc[UR36][R2.64], R4 ;  /* 0x0000000402007986 */ /* 0x0011e2000c101b24 */
[----:B------:R-:W-:Y:S05]  /*79d0*/  BRA `(.L_x_1901) ;  /* 0x00000008007c7947 */ /* 0x000fea0003800000 */
.L_x_1896:
        /* <DEDUP_REMOVED lines=13> */
.L_x_1911:
[----:B------:R-:W-:Y:S01]  /*7ab0*/  LOP3.LUT R6, R4, 0x7fffffff, RZ, 0xc0, !PT ;  /* 0x7fffffff04067812 */ /* 0x000fe200078ec0ff */
[----:B------:R-:W-:Y:S01]  /*7ac0*/  BSSY.RECONVERGENT B0, `(.L_x_1912) ;  /* 0x0000012000007945 */ /* 0x000fe20003800200 */
[----:B------:R-:W-:Y:S02]  /*7ad0*/  IMAD.MOV.U32 R0, RZ, RZ, 0x80 ;  /* 0x00000080ff007424 */ /* 0x000fe400078e00ff */
        /* <DEDUP_REMOVED lines=13> */
.L_x_1914:
[----:B------:R-:W-:-:S04]  /*7bb0*/  SHF.R.U32.HI R4, RZ, 0x18, R4 ;  /* 0x00000018ff047819 */ /* 0x000fc80000011604 */
[----:B------:R-:W-:-:S04]  /*7bc0*/  LOP3.LUT R4, R5, 0x80, R4, 0xf8, !PT ;  /* 0x0000008005047812 */ /* 0x000fc800078ef804 */
[----:B------:R-:W-:-:S07]  /*7bd0*/  PRMT R0, R4, 0x7610, R0 ;  /* 0x0000761004007816 */ /* 0x000fce0000000000 */
.L_x_1913:
[----:B------:R-:W-:Y:S05]  /*7be0*/  BSYNC.RECONVERGENT B0 ;  /* 0x0000000000007941 */ /* 0x000fea0003800200 */
.L_x_1912:
[----:B------:R0:W-:Y:S01]  /*7bf0*/  STG.E.U8 desc[UR36][R2.64], R0 ;  /* 0x0000000002007986 */ /* 0x0001e2000c101124 */
[----:B------:R-:W-:Y:S05]  /*7c00*/  BRA `(.L_x_1901) ;  /* 0x0000000400f07947 */ /* 0x000fea0003800000 */
.L_x_1910:
        /* <DEDUP_REMOVED lines=16> */
.L_x_1917:
[----:B------:R-:W-:-:S04]  /*7d10*/  SHF.R.U32.HI R4, RZ, 0x18, R4 ;  /* 0x00000018ff047819 */ /* 0x000fc80000011604 */
[----:B------:R-:W-:-:S04]  /*7d20*/  LOP3.LUT R5, R5, 0x80, R4, 0xf8, !PT ;  /* 0x0000008005057812 */ /* 0x000fc800078ef804 */
[----:B------:R-:W-:-:S07]  /*7d30*/  PRMT R0, R5, 0x7610, R0 ;  /* 0x0000761005007816 */ /* 0x000fce0000000000 */
.L_x_1916:
[----:B------:R-:W-:Y:S05]  /*7d40*/  BSYNC.RECONVERGENT B0 ;  /* 0x0000000000007941 */ /* 0x000fea0003800200 */
.L_x_1915:
[----:B------:R0:W-:Y:S01]  /*7d50*/  STG.E.U8 desc[UR36][R2.64], R0 ;  /* 0x0000000002007986 */ /* 0x0001e2000c101124 */
[----:B------:R-:W-:Y:S05]  /*7d60*/  BRA `(.L_x_1901) ;  /* 0x0000000400987947 */ /* 0x000fea0003800000 */
.L_x_1909:
[----:B------:R-:W-:-:S09]  /*7d70*/  UISETP.NE.AND UP0, UPT, UR6, 0x1c, UPT ;  /* 0x0000001c0600788c */ /* 0x000fd2000bf05270 */
[----:B------:R-:W-:Y:S05]  /*7d80*/  BRA.U !UP0, `(.L_x_1918) ;  /* 0x0000000108587547 */ /* 0x000fea000b800000 */
[----:B------:R-:W-:-:S09]  /*7d90*/  UISETP.NE.AND UP0, UPT, UR6, 0x1d, UPT ;  /* 0x0000001d0600788c */ /* 0x000fd2000bf05270 */
[----:B------:R-:W-:Y:S05]  /*7da0*/  BRA.U !UP0, `(.L_x_1919) ;  /* 0x0000000108447547 */ /* 0x000fea000b800000 */
[----:B------:R-:W-:-:S09]  /*7db0*/  UISETP.NE.AND UP0, UPT, UR6, 0x2c, UPT ;  /* 0x0000002c0600788c */ /* 0x000fd2000bf05270 */
[----:B------:R-:W-:Y:S05]  /*7dc0*/  BRA.U UP0, `(.L_x_1900) ;  /* 0x0000000100a87547 */ /* 0x000fea000b800000 */
[----:B------:R-:W-:-:S04]  /*7dd0*/  SHF.R.U32.HI R6, RZ, 0x17, R4 ;  /* 0x00000017ff067819 */ /* 0x000fc80000011604 */
[----:B------:R-:W-:-:S04]  /*7de0*/  LOP3.LUT R5, R6, 0xff, RZ, 0xc0, !PT ;  /* 0x000000ff06057812 */ /* 0x000fc800078ec0ff */
[----:B------:R-:W-:-:S13]  /*7df0*/  ISETP.NE.AND P1, PT, R5, 0xff, PT ;  /* 0x000000ff0500780c */ /* 0x000fda0003f25270 */
[--C-:B------:R-:W-:Y:S02]  /*7e00*/  @P1 SHF.R.U32.HI R0, RZ, 0x16, R4.reuse ;  /* 0x00000016ff001819 */ /* 0x100fe40000011604 */
[----:B------:R-:W-:Y:S01]  /*7e10*/  @P1 LOP3.LUT P0, RZ, R5, 0x3fffff, R4, 0xf8, !PT ;  /* 0x003fffff05ff1812 */ /* 0x000fe2000780f804 */
[----:B------:R-:W-:Y:S01]  /*7e20*/  HFMA2 R5, -RZ, RZ, 0, 1.5199184417724609375e-05 ;  /* 0x000000ffff057431 */ /* 0x000fe200000001ff */
        /* <DEDUP_REMOVED lines=9> */
.L_x_1919:
[----:B------:R-:W0:Y:S02]  /*7ec0*/  F2I.U64.TRUNC R4, R4 ;  /* 0x0000000400047311 */ /* 0x000e24000020d800 */
[----:B0-----:R0:W-:Y:S01]  /*7ed0*/  STG.E.64 desc[UR36][R2.64], R4 ;  /* 0x0000000402007986 */ /* 0x0011e2000c101b24 */
[----:B------:R-:W-:Y:S05]  /*7ee0*/  BRA `(.L_x_1901) ;  /* 0x0000000400387947 */ /* 0x000fea0003800000 */
.L_x_1918:
[----:B------:R-:W0:Y:S02]  /*7ef0*/  F2I.FTZ.U32.TRUNC.NTZ R5, R4 ;  /* 0x0000000400057305 */ /* 0x000e24000021f000 */
[----:B0-----:R0:W-:Y:S01]  /*7f00*/  STG.E desc[UR36][R2.64], R5 ;  /* 0x0000000502007986 */ /* 0x0011e2000c101924 */
[----:B------:R-:W-:Y:S05]  /*7f10*/  BRA `(.L_x_1901) ;  /* 0x00000004002c7947 */ /* 0x000fea0003800000 */
.L_x_1908:
        /* <DEDUP_REMOVED lines=10> */
.L_x_1921:
[----:B------:R-:W-:Y:S01]  /*7fc0*/  FMUL.FTZ R4, R4, 1 ;  /* 0x3f80000004047820 */ /* 0x000fe20000410000 */
[----:B------:R-:W-:-:S05]  /*7fd0*/  CS2R R6, SRZ ;  /* 0x0000000000067805 */ /* 0x000fca000001ff00 */
[----:B------:R-:W0:Y:S02]  /*7fe0*/  F2F.F64.F32 R4, R4 ;  /* 0x0000000400047310 */ /* 0x000e240000201800 */
[----:B0-----:R3:W-:Y:S01]  /*7ff0*/  STG.E.128 desc[UR36][R2.64], R4 ;  /* 0x0000000402007986 */ /* 0x0017e2000c101d24 */
[----:B------:R-:W-:Y:S05]  /*8000*/  BRA `(.L_x_1901) ;  /* 0x0000000000f07947 */ /* 0x000fea0003800000 */
.L_x_1920:
[----:B------:R-:W-:-:S09]  /*8010*/  UISETP.NE.AND UP0, UPT, UR6, 0xf, UPT ;  /* 0x0000000f0600788c */ /* 0x000fd2000bf05270 */
[----:B------:R-:W-:Y:S05]  /*8020*/  BRA.U !UP0, `(.L_x_1922) ;  /* 0x0000000108e07547 */ /* 0x000fea000b800000 */
[----:B------:R-:W-:-:S09]  /*8030*/  UISETP.NE.AND UP0, UPT, UR6, 0x17, UPT ;  /* 0x000000170600788c */ /* 0x000fd2000bf05270 */
[----:B------:R-:W-:Y:S05]  /*8040*/  BRA.U !UP0, `(.L_x_1923) ;  /* 0x00000001088c7547 */ /* 0x000fea000b800000 */
[----:B------:R-:W-:-:S09]  /*8050*/  UISETP.NE.AND UP0, UPT, UR6, 0x18, UPT ;  /* 0x000000180600788c */ /* 0x000fd2000bf05270 */
[----:B------:R-:W-:Y:S05]  /*8060*/  BRA.U !UP0, `(.L_x_1924) ;  /* 0x0000000108447547 */ /* 0x000fea000b800000 */
.L_x_1900:
        /* <DEDUP_REMOVED lines=16> */
.L_x_1925:
[----:B------:R-:W-:Y:S05]  /*8170*/  BRA `(.L_x_1901) ;  /* 0x0000000000947947 */ /* 0x000fea0003800000 */
.L_x_1924:
[----:B------:R-:W-:Y:S01]  /*8180*/  LOP3.LUT R6, R4, 0x7fffffff, RZ, 0xc0, !PT ;  /* 0x7fffffff04067812 */ /* 0x000fe200078ec0ff */
[----:B------:R-:W-:Y:S01]  /*8190*/  BSSY.RECONVERGENT B0, `(.L_x_1926) ;  /* 0x000000b000007945 */ /* 0x000fe20003800200 */
[----:B------:R-:W-:Y:S01]  /*81a0*/  SHF.R.U32.HI R7, RZ, 0x18, R4 ;  /* 0x00000018ff077819 */ /* 0x000fe20000011604 */
[----:B------:R-:W-:Y:S01]  /*81b0*/  IMAD.MOV.U32 R0, RZ, RZ, 0x7f ;  /* 0x0000007fff007424 */ /* 0x000fe200078e00ff */
        /* <DEDUP_REMOVED lines=8> */
.L_x_1927:
[----:B------:R-:W-:Y:S05]  /*8240*/  BSYNC.RECONVERGENT B0 ;  /* 0x0000000000007941 */ /* 0x000fea0003800200 */
.L_x_1926:
[----:B------:R-:W-:-:S05]  /*8250*/  LOP3.LUT R5, R0, 0x80, R7, 0xf8, !PT ;  /* 0x0000008000057812 */ /* 0x000fca00078ef807 */
[----:B------:R1:W-:Y:S01]  /*8260*/  STG.E.U8 desc[UR36][R2.64], R5 ;  /* 0x0000000502007986 */ /* 0x0003e2000c101124 */
[----:B------:R-:W-:Y:S05]  /*8270*/  BRA `(.L_x_1901) ;  /* 0x0000000000547947 */ /* 0x000fea0003800000 */
.L_x_1923:
[----:B------:R-:W-:Y:S01]  /*8280*/  LOP3.LUT R6, R4, 0x7fffffff, RZ, 0xc0, !PT ;  /* 0x7fffffff04067812 */ /* 0x000fe200078ec0ff */
[----:B------:R-:W-:Y:S03]  /*8290*/  BSSY.RECONVERGENT B0, `(.L_x_1928) ;  /* 0x000000d000007945 */ /* 0x000fe60003800200 */
        /* <DEDUP_REMOVED lines=9> */
.L_x_1929:
[----:B------:R-:W-:Y:S01]  /*8330*/  IMAD.MOV.U32 R0, RZ, RZ, 0x7f ;  /* 0x0000007fff007424 */ /* 0x000fe200078e00ff */
[----:B------:R-:W-:-:S04]  /*8340*/  ISETP.GT.U32.AND P0, PT, R6, 0x7f800000, PT ;  /* 0x7f8000000600780c */ /* 0x000fc80003f04070 */
[----:B------:R-:W-:-:S09]  /*8350*/  SEL R0, R0, 0x7c, P0 ;  /* 0x0000007c00007807 */ /* 0x000fd20000000000 */
.L_x_1930:
[----:B------:R-:W-:Y:S05]  /*8360*/  BSYNC.RECONVERGENT B0 ;  /* 0x0000000000007941 */ /* 0x000fea0003800200 */
.L_x_1928:
[----:B------:R-:W-:-:S04]  /*8370*/  SHF.R.U32.HI R5, RZ, 0x18, R4 ;  /* 0x00000018ff057819 */ /* 0x000fc80000011604 */
[----:B------:R-:W-:-:S05]  /*8380*/  LOP3.LUT R5, R0, 0x80, R5, 0xf8, !PT ;  /* 0x0000008000057812 */ /* 0x000fca00078ef805 */
[----:B------:R2:W-:Y:S01]  /*8390*/  STG.E.U8 desc[UR36][R2.64], R5 ;  /* 0x0000000502007986 */ /* 0x0005e2000c101124 */
[----:B------:R-:W-:Y:S05]  /*83a0*/  BRA `(.L_x_1901) ;  /* 0x0000000000087947 */ /* 0x000fea0003800000 */
.L_x_1922:
[----:B------:R-:W-:-:S05]  /*83b0*/  F2FP.BF16.F32.PACK_AB R4, RZ, R4 ;  /* 0x00000004ff04723e */ /* 0x000fca00000010ff */
[----:B------:R0:W-:Y:S02]  /*83c0*/  STG.E.U16 desc[UR36][R2.64], R4 ;  /* 0x0000000402007986 */ /* 0x0001e4000c101524 */
.L_x_1901:
[----:B------:R-:W-:-:S07]  /*83d0*/  IADD3 R17, PT, PT, R17, 0x80, RZ ;  /* 0x0000008011117810 */ /* 0x000fce0007ffe0ff */
.L_x_1838:
[----:B------:R-:W-:Y:S05]  /*83e0*/  BSYNC.RECONVERGENT B7 ;  /* 0x0000000000077941 */ /* 0x000fea0003800200 */
.L_x_1837:
[----:B------:R-:W5:Y:S01]  /*83f0*/  LDCU UR4, c[0x0][0x380] ;  /* 0x00007000ff0477ac */ /* 0x000f620008000800 */
[----:B------:R-:W-:Y:S01]  /*8400*/  BSSY.RECONVERGENT B7, `(.L_x_1931) ;  /* 0x0000416000077945 */ /* 0x000fe20003800200 */
[----:B-----5:R-:W-:-:S13]  /*8410*/  ISETP.GE.AND P0, PT, R17, UR4, PT ;  /* 0x0000000411007c0c */ /* 0x020fda000bf06270 */
[----:B------:R-:W-:Y:S05]  /*8420*/  @P0 BRA `(.L_x_1932) ;  /* 0x00000040004c0947 */ /* 0x000fea0003800000 */
[----:B------:R-:W5:Y:S01]  /*8430*/  LDCU UR4, c[0x0][0x388] ;  /* 0x00007100ff0477ac */ /* 0x000f620008000800 */
[----:B------:R-:W-:Y:S01]  /*8440*/  IMAD.MOV.U32 R18, RZ, RZ, RZ ;  /* 0x000000ffff127224 */ /* 0x000fe200078e00ff */
[----:B------:R-:W-:Y:S01]  /*8450*/  MOV R16, RZ ;  /* 0x000000ff00107202 */ /* 0x000fe20000000f00 */
[----:B0-----:R-:W-:Y:S01]  /*8460*/  IMAD.MOV.U32 R0, RZ, RZ, RZ ;  /* 0x000000ffff007224 */ /* 0x001fe200078e00ff */
        /* <DEDUP_REMOVED lines=350> */
.L_x_1933:
[----:B------:R-:W1:Y:S01]  /*9a50*/  LDCU.64 UR6, c[0x0][0x5f0] ;  /* 0x0000be00ff0677ac */ /* 0x000e620008000a00 */
[----:B------:R-:W-:Y:S01]  /*9a60*/  BSSY.RECONVERGENT B6, `(.L_x_1934) ;  /* 0x00000e5000067945 */ /* 0x000fe20003800200 */
[----:B------:R-:W-:-:S04]  /*9a70*/  UPRMT UR4, UR40, 0x7771, URZ ;  /* 0x0000777128047896 */ /* 0x000fc800080000ff */
[----:B------:R-:W-:Y:S01]  /*9a80*/  UISETP.GT.AND UP0, UPT, UR4, 0x9, UPT ;  /* 0x000000090400788c */ /* 0x000fe2000bf04270 */
[----:B-1234-:R-:W-:-:S04]  /*9a90*/  IADD3 R2, P0, PT, R0, UR6, RZ ;  /* 0x0000000600027c10 */ /* 0x01efc8000ff1e0ff */
        /* <DEDUP_REMOVED lines=13> */
.L_x_1938:
[----:B------:R-:W2:Y:S02]  /*9b70*/  LDG.E.U8 R2, desc[UR36][R2.64] ;  /* 0x0000002402027981 */ /* 0x000ea4000c1e1100 */
[----:B--2---:R-:W-:Y:S01]  /*9b80*/  I2FP.F32.U32 R19, R2 ;  /* 0x0000000200137245 */ /* 0x004fe20000201000 */
[----:B------:R-:W-:Y:S06]  /*9b90*/  BRA `(.L_x_1940) ;  /* 0x0000000c00447947 */ /* 0x000fec0003800000 */
.L_x_1937:
        /* <DEDUP_REMOVED lines=9> */
.L_x_1942:
[----:B------:R-:W2:Y:S02]  /*9c30*/  LDG.E R2, desc[UR36][R2.64] ;  /* 0x0000002402027981 */ /* 0x000ea4000c1e1900 */
[----:B--2---:R-:W-:Y:S01]  /*9c40*/  I2FP.F32.S32 R19, R2 ;  /* 0x0000000200137245 */ /* 0x004fe20000201400 */
[----:B------:R-:W-:Y:S06]  /*9c50*/  BRA `(.L_x_1940) ;  /* 0x0000000c00147947 */ /* 0x000fec0003800000 */
.L_x_1941:
[----:B------:R-:W2:Y:S02]  /*9c60*/  LDG.E.U16 R2, desc[UR36][R2.64] ;  /* 0x0000002402027981 */ /* 0x000ea4000c1e1500 */
[----:B--2---:R0:W1:Y:S01]  /*9c70*/  I2F.S16 R19, R2 ;  /* 0x0000000200137306 */ /* 0x0040620000101400 */
[----:B------:R-:W-:Y:S05]  /*9c80*/  BRA `(.L_x_1940) ;  /* 0x0000000c00087947 */ /* 0x000fea0003800000 */
.L_x_1936:
        /* <DEDUP_REMOVED lines=8> */
.L_x_1944:
[----:B------:R-:W2:Y:S02]  /*9d10*/  LDG.E.U16 R2, desc[UR36][R2.64] ;  /* 0x0000002402027981 */ /* 0x000ea4000c1e1500 */
[----:B--2---:R-:W-:Y:S01]  /*9d20*/  HADD2.F32 R19, -RZ, R2.H0_H0 ;  /* 0x20000002ff137230 */ /* 0x004fe20000004100 */
[----:B------:R-:W-:Y:S06]  /*9d30*/  BRA `(.L_x_1940) ;  /* 0x0000000800dc7947 */ /* 0x000fec0003800000 */
.L_x_1943:
        /* <DEDUP_REMOVED lines=8> */
.L_x_1946:
[----:B------:R-:W2:Y:S02]  /*9dc0*/  LDG.E.U16 R2, desc[UR36][R2.64] ;  /* 0x0000002402027981 */ /* 0x000ea4000c1e1500 */
[----:B--2---:R-:W-:Y:S01]  /*9dd0*/  HADD2.F32 R19, -RZ, R2.H0_H0 ;  /* 0x20000002ff137230 */ /* 0x004fe20000004100 */
[----:B------:R-:W-:Y:S06]  /*9de0*/  BRA `(.L_x_1940) ;  /* 0x0000000800b07947 */ /* 0x000fec0003800000 */
.L_x_1945:
        /* <DEDUP_REMOVED lines=11> */
.L_x_1935:
        /* <DEDUP_REMOVED lines=12> */
.L_x_1949:
        /* <DEDUP_REMOVED lines=11> */
.L_x_1948:
        /* <DEDUP_REMOVED lines=14> */
[----:B------:R-:W-:Y:S01]  /*a0f0*/  VIADD R5, R4, 0xfffffffc ;  /* 0xfffffffc04057836 */ /* 0x000fe20000000000 */
[----:B------:R-:W-:-:S04]  /*a100*/  IADD3 R4, PT, PT, R0, 0x1000000, RZ ;  /* 0x0100000000047810 */ /* 0x000fc80007ffe0ff */
[----:B------:R-:W-:Y:S01]  /*a110*/  SHF.L.U32 R6, R0, R5, RZ ;  /* 0x0000000500067219 */ /* 0x000fe200000006ff */
[----:B------:R-:W-:Y:S01]  /*a120*/  IMAD.SHL.U32 R5, R5, 0x800000, RZ ;  /* 0x0080000005057824 */ /* 0x000fe200078e00ff */
[----:B------:R-:W-:-:S04]  /*a130*/  SHF.R.S32.HI R4, RZ, 0x8, R4 ;  /* 0x00000008ff047819 */ /* 0x000fc80000011404 */
[----:B------:R-:W-:-:S05]  /*a140*/  LEA.HI R5, R6, -R5, RZ, 0x1c ;  /* 0x8000000506057211 */ /* 0x000fca00078fe0ff */
[----:B------:R-:W-:-:S05]  /*a150*/  VIADD R5, R5, 0x3c000000 ;  /* 0x3c00000005057836 */ /* 0x000fca0000000000 */
[----:B------:R-:W-:-:S04]  /*a160*/  LOP3.LUT R4, R5, 0x7f800000, R4, 0xf8, !PT ;  /* 0x7f80000005047812 */ /* 0x000fc800078ef804 */
[----:B------:R-:W-:-:S04]  /*a170*/  SEL R4, R4, RZ, P0 ;  /* 0x000000ff04047207 */ /* 0x000fc80000000000 */
[----:B------:R-:W-:Y:S01]  /*a180*/  LOP3.LUT R19, R4, 0x80000000, R19, 0xf8, !PT ;  /* 0x8000000004137812 */ /* 0x000fe200078ef813 */
[----:B------:R-:W-:Y:S06]  /*a190*/  BRA `(.L_x_1940) ;  /* 0x0000000400c47947 */ /* 0x000fec0003800000 */
.L_x_1951:
[----:B------:R-:W2:Y:S02]  /*a1a0*/  LDG.E.U8 R2, desc[UR36][R2.64] ;  /* 0x0000002402027981 */ /* 0x000ea4000c1e1100 */
[C---:B--2---:R-:W-:Y:S01]  /*a1b0*/  IMAD.SHL.U32 R0, R2.reuse, 0x2000000, RZ ;  /* 0x0200000002007824 */ /* 0x044fe200078e00ff */
[----:B------:R-:W-:-:S04]  /*a1c0*/  SHF.L.U32 R5, R2, 0x8, RZ ;  /* 0x0000000802057819 */ /* 0x000fc800000006ff */
        /* <DEDUP_REMOVED lines=9> */
.L_x_1950:
[----:B------:R-:W2:Y:S02]  /*a260*/  LDG.E.U16 R2, desc[UR36][R2.64] ;  /* 0x0000002402027981 */ /* 0x000ea4000c1e1500 */
[----:B--2---:R-:W-:Y:S01]  /*a270*/  IMAD.U32 R19, R2, 0x10000, RZ ;  /* 0x0001000002137824 */ /* 0x004fe200078e00ff */
[----:B------:R-:W-:Y:S06]  /*a280*/  BRA `(.L_x_1940) ;  /* 0x0000000400887947 */ /* 0x000fec0003800000 */
.L_x_1947:
        /* <DEDUP_REMOVED lines=11> */
.L_x_1954:
        /* <DEDUP_REMOVED lines=20> */
.L_x_1956:
[----:B------:R-:W-:Y:S05]  /*a480*/  BSYNC.RECONVERGENT B0 ;  /* 0x0000000000007941 */ /* 0x000fea0003800200 */
.L_x_1955:
[----:B------:R-:W-:Y:S02]  /*a490*/  SHF.L.U32 R0, R0, 0x14, RZ ;  /* 0x0000001400007819 */ /* 0x000fe400000006ff */
[----:B------:R-:W-:-:S04]  /*a4a0*/  LEA R2, R2, 0x3b800000, 0x17 ;  /* 0x3b80000002027811 */ /* 0x000fc800078eb8ff */
[----:B------:R-:W-:Y:S01]  /*a4b0*/  LOP3.LUT R19, R2, R0, R19, 0xfe, !PT ;  /* 0x0000000002137212 */ /* 0x000fe200078efe13 */
[----:B------:R-:W-:Y:S06]  /*a4c0*/  BRA `(.L_x_1940) ;  /* 0x0000000000f87947 */ /* 0x000fec0003800000 */
.L_x_1953:
        /* <DEDUP_REMOVED lines=20> */
.L_x_1958:
[----:B------:R-:W-:Y:S05]  /*a610*/  BSYNC.RECONVERGENT B0 ;  /* 0x0000000000007941 */ /* 0x000fea0003800200 */
.L_x_1957:
[----:B------:R-:W-:Y:S01]  /*a620*/  IMAD.SHL.U32 R0, R0, 0x200000, RZ ;  /* 0x0020000000007824 */ /* 0x000fe200078e00ff */
[----:B------:R-:W-:-:S04]  /*a630*/  LEA R2, R2, 0x37800000, 0x17 ;  /* 0x3780000002027811 */ /* 0x000fc800078eb8ff */
[----:B------:R-:W-:Y:S01]  /*a640*/  LOP3.LUT R19, R2, R0, R19, 0xfe, !PT ;  /* 0x0000000002137212 */ /* 0x000fe200078efe13 */
[----:B------:R-:W-:Y:S06]  /*a650*/  BRA `(.L_x_1940) ;  /* 0x0000000000947947 */ /* 0x000fec0003800000 */
.L_x_1952:
        /* <DEDUP_REMOVED lines=14> */
.L_x_1939:
        /* <DEDUP_REMOVED lines=10> */
[----:B-1----:R-:W-:Y:S01]  /*a7e0*/  IMAD.U32 R6, RZ, RZ, UR6 ;  /* 0x00000006ff067e24 */ /* 0x002fe2000f8e00ff */
[----:B------:R-:W-:Y:S01]  /*a7f0*/  MOV R7, UR7 ;  /* 0x0000000700077c02 */ /* 0x000fe20008000f00 */
[----:B---3--:R-:W-:Y:S02]  /*a800*/  IMAD.U32 R10, RZ, RZ, UR8 ;  /* 0x00000008ff0a7e24 */ /* 0x008fe4000f8e00ff */
[----:B------:R-:W-:-:S07]  /*a810*/  IMAD.U32 R11, RZ, RZ, UR9 ;  /* 0x00000009ff0b7e24 */ /* 0x000fce000f8e00ff */
[----:B------:R-:W-:-:S07]  /*a820*/  LEPC R20, `(.L_x_1961) ;  /* 0x000000001014794e */ /* 0x000fce0000000000 */
[----:B--2---:R-:W-:Y:S05]  /*a830*/  CALL.ABS.NOINC R2 ;  /* 0x0000000002007343 */ /* 0x004fea0003c00000 */
.L_x_1961:
[----:B------:R-:W-:Y:S01]  /*a840*/  MOV R19, RZ ;  /* 0x000000ff00137202 */ /* 0x000fe20000000f00 */
[----:B------:R-:W-:Y:S06]  /*a850*/  BRA `(.L_x_1940) ;  /* 0x0000000000147947 */ /* 0x000fec0003800000 */
.L_x_1960:
[----:B------:R-:W2:Y:S02]  /*a860*/  LDG.E.64 R2, desc[UR36][R2.64] ;  /* 0x0000002402027981 */ /* 0x000ea4000c1e1b00 */
[----:B--2---:R0:W1:Y:S02]  /*a870*/  I2F.U64 R19, R2 ;  /* 0x0000000200137312 */ /* 0x0040640000301000 */
[----:B01----:R-:W-:Y:S05]  /*a880*/  BRA `(.L_x_1940) ;  /* 0x0000000000087947 */ /* 0x003fea0003800000 */
.L_x_1959:
[----:B------:R-:W2:Y:S02]  /*a890*/  LDG.E R2, desc[UR36][R2.64] ;  /* 0x0000002402027981 */ /* 0x000ea4000c1e1900 */
[----:B--2---:R-:W-:-:S07]  /*a8a0*/  I2FP.F32.U32 R19, R2 ;  /* 0x0000000200137245 */ /* 0x004fce0000201000 */
.L_x_1940:
[----:B------:R-:W-:Y:S05]  /*a8b0*/  BSYNC.RECONVERGENT B6 ;  /* 0x0000000000067941 */ /* 0x000fea0003800200 */
.L_x_1934:
[----:B------:R-:W0:Y:S01]  /*a8c0*/  LDCU.64 UR6, c[0x0][0x5f8] ;  /* 0x0000bf00ff0677ac */ /* 0x000e220008000a00 */
[----:B------:R-:W-:Y:S01]  /*a8d0*/  BSSY.RECONVERGENT B6, `(.L_x_1962) ;  /* 0x00000e5000067945 */ /* 0x000fe20003800200 */
[----:B------:R-:W-:-:S04]  /*a8e0*/  UPRMT UR4, UR40, 0x7772, URZ ;  /* 0x0000777228047896 */ /* 0x000fc800080000ff */
[----:B------:R-:W-:Y:S01]  /*a8f0*/  UISETP.GT.AND UP0, UPT, UR4, 0x9, UPT ;  /* 0x000000090400788c */ /* 0x000fe2000bf04270 */
[----:B0-2-4-:R-:W-:-:S05]  /*a900*/  IADD3 R2, P0, PT, R18, UR6, RZ ;  /* 0x0000000612027c10 */ /* 0x015fca000ff1e0ff */
        /* <DEDUP_REMOVED lines=11> */
[----:B--2---:R0:W2:Y:S01]  /*a9c0*/  I2F.S16 R0, R2 ;  /* 0x0000000200007306 */ /* 0x0040a20000101400 */
[----:B------:R-:W-:Y:S05]  /*a9d0*/  BRA `(.L_x_1968) ;  /* 0x0000000c00507947 */ /* 0x000fea0003800000 */
.L_x_1966:
[----:B------:R-:W2:Y:S02]  /*a9e0*/  LDG.E.U8 R0, desc[UR36][R2.64] ;  /* 0x0000002402007981 */ /* 0x000ea4000c1e1100 */
[----:B--2---:R-:W-:Y:S01]  /*a9f0*/  I2FP.F32.U32 R0, R0 ;  /* 0x0000000000007245 */ /* 0x004fe20000201000 */
[----:B------:R-:W-:Y:S06]  /*aa00*/  BRA `(.L_x_1968) ;  /* 0x0000000c00447947 */ /* 0x000fec0003800000 */
.L_x_1965:
        /* <DEDUP_REMOVED lines=9> */
.L_x_1970:
[----:B------:R-:W2:Y:S02]  /*aaa0*/  LDG.E R0, desc[UR36][R2.64] ;  /* 0x0000002402007981 */ /* 0x000ea4000c1e1900 */
[----:B--2---:R-:W-:Y:S01]  /*aab0*/  I2FP.F32.S32 R0, R0 ;  /* 0x0000000000007245 */ /* 0x004fe20000201400 */
[----:B------:R-:W-:Y:S06]  /*aac0*/  BRA `(.L_x_1968) ;  /* 0x0000000c00147947 */ /* 0x000fec0003800000 */
.L_x_1969:
[----:B------:R-:W2:Y:S02]  /*aad0*/  LDG.E.U16 R0, desc[UR36][R2.64] ;  /* 0x0000002402007981 */ /* 0x000ea4000c1e1500 */
[----:B--2---:R-:W4:Y:S01]  /*aae0*/  I2F.S16 R0, R0 ;  /* 0x0000000000007306 */ /* 0x004f220000101400 */
[----:B------:R-:W-:Y:S05]  /*aaf0*/  BRA `(.L_x_1968) ;  /* 0x0000000c00087947 */ /* 0x000fea0003800000 */
.L_x_1964:
        /* <DEDUP_REMOVED lines=8> */
.L_x_1972:
[----:B------:R-:W2:Y:S02]  /*ab80*/  LDG.E.U16 R0, desc[UR36][R2.64] ;  /* 0x0000002402007981 */ /* 0x000ea4000c1e1500 */
[----:B--2---:R-:W-:Y:S01]  /*ab90*/  HADD2.F32 R0, -RZ, R0.H0_H0 ;  /* 0x20000000ff007230 */ /* 0x004fe20000004100 */
[----:B------:R-:W-:Y:S06]  /*aba0*/  BRA `(.L_x_1968) ;  /* 0x0000000800dc7947 */ /* 0x000fec0003800000 */
.L_x_1971:
        /* <DEDUP_REMOVED lines=8> */
.L_x_1974:
[----:B------:R-:W2:Y:S02]  /*ac30*/  LDG.E.U16 R0, desc[UR36][R2.64] ;  /* 0x0000002402007981 */ /* 0x000ea4000c1e1500 */
[----:B--2---:R-:W-:Y:S01]  /*ac40*/  HADD2.F32 R0, -RZ, R0.H0_H0 ;  /* 0x20000000ff007230 */ /* 0x004fe20000004100 */
[----:B------:R-:W-:Y:S06]  /*ac50*/  BRA `(.L_x_1968) ;  /* 0x0000000800b07947 */ /* 0x000fec0003800000 */
.L_x_1973:
        /* <DEDUP_REMOVED lines=11> */
.L_x_1963:
        /* <DEDUP_REMOVED lines=12> */
.L_x_1977:
        /* <DEDUP_REMOVED lines=11> */
.L_x_1976:
        /* <DEDUP_REMOVED lines=23> */
[----:B------:R-:W-:Y:S01]  /*aff0*/  LOP3.LUT R0, R5, 0x80000000, R0, 0xf8, !PT ;  /* 0x8000000005007812 */ /* 0x000fe200078ef800 */
[----:B------:R-:W-:Y:S06]  /*b000*/  BRA `(.L_x_1968) ;  /* 0x0000000400c47947 */ /* 0x000fec0003800000 */
.L_x_1979:
        /* <DEDUP_REMOVED lines=12> */
.L_x_1978:
[----:B------:R-:W2:Y:S02]  /*b0d0*/  LDG.E.U16 R0, desc[UR36][R2.64] ;  /* 0x0000002402007981 */ /* 0x000ea4000c1e1500 */
[----:B--2---:R-:W-:Y:S01]  /*b0e0*/  IMAD.U32 R0, R0, 0x10000, RZ ;  /* 0x0001000000007824 */ /* 0x004fe200078e00ff */
[----:B------:R-:W-:Y:S06]  /*b0f0*/  BRA `(.L_x_1968) ;  /* 0x0000000400887947 */ /* 0x000fec0003800000 */
.L_x_1975:
        /* <DEDUP_REMOVED lines=11> */
.L_x_1982:
        /* <DEDUP_REMOVED lines=20> */
.L_x_1984:
[----:B------:R-:W-:Y:S05]  /*b2f0*/  BSYNC.RECONVERGENT B0 ;  /* 0x0000000000007941 */ /* 0x000fea0003800200 */
.L_x_1983:
[----:B------:R-:W-:Y:S01]  /*b300*/  IMAD.SHL.U32 R0, R0, 0x100000, RZ ;  /* 0x0010000000007824 */ /* 0x000fe200078e00ff */
[----:B------:R-:W-:-:S04]  /*b310*/  LEA R2, R2, 0x3b800000, 0x17 ;  /* 0x3b80000002027811 */ /* 0x000fc800078eb8ff */
[----:B------:R-:W-:Y:S01]  /*b320*/  LOP3.LUT R0, R2, R0, R7, 0xfe, !PT ;  /* 0x0000000002007212 */ /* 0x000fe200078efe07 */
[----:B------:R-:W-:Y:S06]  /*b330*/  BRA `(.L_x_1968) ;  /* 0x0000000000f87947 */ /* 0x000fec0003800000 */
.L_x_1981:
        /* <DEDUP_REMOVED lines=20> */
.L_x_1986:
[----:B------:R-:W-:Y:S05]  /*b480*/  BSYNC.RECONVERGENT B0 ;  /* 0x0000000000007941 */ /* 0x000fea0003800200 */
.L_x_1985:
[----:B------:R-:W-:Y:S02]  /*b490*/  SHF.L.U32 R0, R0, 0x15, RZ ;  /* 0x0000001500007819 */ /* 0x000fe400000006ff */
[----:B------:R-:W-:-:S04]  /*b4a0*/  LEA R2, R2, 0x37800000, 0x17 ;  /* 0x3780000002027811 */ /* 0x000fc800078eb8ff */
[----:B------:R-:W-:Y:S01]  /*b4b0*/  LOP3.LUT R0, R2, R0, R7, 0xfe, !PT ;  /* 0x0000000002007212 */ /* 0x000fe200078efe07 */
[----:B------:R-:W-:Y:S06]  /*b4c0*/  BRA `(.L_x_1968) ;  /* 0x0000000000947947 */ /* 0x000fec0003800000 */
.L_x_1980:
        /* <DEDUP_REMOVED lines=11> */
[----:B------:R-:W-:Y:S01]  /*b580*/  @!P0 IMAD.MOV.U32 R0, RZ, RZ, 0x7f800001 ;  /* 0x7f800001ff008424 */ /* 0x000fe200078e00ff */
[----:B------:R-:W-:Y:S01]  /*b590*/  @P0 SHF.L.U32 R0, R2, 0x17, RZ ;  /* 0x0000001702000819 */ /* 0x000fe200000006ff */
[----:B------:R-:W-:Y:S06]  /*b5a0*/  BRA `(.L_x_1968) ;  /* 0x00000000005c7947 */ /* 0x000fec0003800000 */
.L_x_1967:
[----:B------:R-:W-:Y:S01]  /*b5b0*/  MOV R2, 0x0 ;  /* 0x0000000000027802 */ /* 0x000fe20000000f00 */
[----:B------:R-:W0:Y:S01]  /*b5c0*/  LDCU.64 UR4, c[0x4][0x128] ;  /* 0x01002500ff0477ac */ /* 0x000e220008000a00 */
[----:B------:R-:W-:Y:S02]  /*b5d0*/  HFMA2 R13, -RZ, RZ, 0, 0 ;  /* 0x00000000ff0d7431 */ /* 0x000fe400000001ff */
[----:B------:R-:W-:Y:S01]  /*b5e0*/  IMAD.MOV.U32 R8, RZ, RZ, 0x4e ;  /* 0x0000004eff087424 */ /* 0x000fe200078e00ff */
[----:B------:R-:W2:Y:S01]  /*b5f0*/  LDCU.64 UR6, c[0x4][0x130] ;  /* 0x01002600ff0677ac */ /* 0x000ea20008000a00 */
[----:B------:R-:W4:Y:S01]  /*b600*/  LDC.64 R2, c[0x4][R2] ;  /* 0x0100000002027b82 */ /* 0x000f220000000a00 */
[----:B------:R-:W-:Y:S01]  /*b610*/  IMAD.MOV.U32 R12, RZ, RZ, 0x1 ;  /* 0x00000001ff0c7424 */ /* 0x000fe200078e00ff */
[----:B------:R-:W1:Y:S01]  /*b620*/  LDCU.64 UR8, c[0x4][0x18] ;  /* 0x01000300ff0877ac */ /* 0x000e620008000a00 */
[----:B0-----:R-:W-:Y:S02]  /*b630*/  IMAD.U32 R4, RZ, RZ, UR4 ;  /* 0x00000004ff047e24 */ /* 0x001fe4000f8e00ff */
[----:B------:R-:W-:Y:S01]  /*b640*/  IMAD.U32 R5, RZ, RZ, UR5 ;  /* 0x00000005ff057e24 */ /* 0x000fe2000f8e00ff */
[----:B--2---:R-:W-:Y:S01]  /*b650*/  MOV R6, UR6 ;  /* 0x0000000600067c02 */ /* 0x004fe20008000f00 */
[----:B------:R-:W-:-:S02]  /*b660*/  IMAD.U32 R7, RZ, RZ, UR7 ;  /* 0x00000007ff077e24 */ /* 0x000fc4000f8e00ff */
[----:B-1----:R-:W-:Y:S01]  /*b670*/  IMAD.U32 R10, RZ, RZ, UR8 ;  /* 0x00000008ff0a7e24 */ /* 0x002fe2000f8e00ff */
[----:B------:R-:W-:-:S07]  /*b680*/  MOV R11, UR9 ;  /* 0x00000009000b7c02 */ /* 0x000fce0008000f00 */
[----:B------:R-:W-:-:S07]  /*b690*/  LEPC R20, `(.L_x_1989) ;  /* 0x000000001014794e */ /* 0x000fce0000000000 */
[----:B---345:R-:W-:Y:S05]  /*b6a0*/  CALL.ABS.NOINC R2 ;  /* 0x0000000002007343 */ /* 0x038fea0003c00000 */
.L_x_1989:
[----:B------:R-:W-:Y:S01]  /*b6b0*/  IMAD.MOV.U32 R0, RZ, RZ, RZ ;  /* 0x000000ffff007224 */ /* 0x000fe200078e00ff */
[----:B------:R-:W-:Y:S06]  /*b6c0*/  BRA `(.L_x_1968) ;  /* 0x0000000000147947 */ /* 0x000fec0003800000 */
.L_x_1988:
[----:B------:R-:W2:Y:S02]  /*b6d0*/  LDG.E.64 R2, desc[UR36][R2.64] ;  /* 0x0000002402027981 */ /* 0x000ea4000c1e1b00 */
[----:B--2---:R0:W2:Y:S02]  /*b6e0*/  I2F.U64 R0, R2 ;  /* 0x0000000200007312 */ /* 0x0040a40000301000 */
[----:B0-2---:R-:W-:Y:S05]  /*b6f0*/  BRA `(.L_x_1968) ;  /* 0x0000000000087947 */ /* 0x005fea0003800000 */
.L_x_1987:
[----:B------:R-:W2:Y:S02]  /*b700*/  LDG.E R0, desc[UR36][R2.64] ;  /* 0x0000002402007981 */ /* 0x000ea4000c1e1900 */
[----:B--2---:R-:W-:-:S07]  /*b710*/  I2FP.F32.U32 R0, R0 ;  /* 0x0000000000007245 */ /* 0x004fce0000201000 */
.L_x_1968:
[----:B------:R-:W-:Y:S05]  /*b720*/  BSYNC.RECONVERGENT B6 ;  /* 0x0000000000067941 */ /* 0x000fea0003800200 */
.L_x_1962:
[----:B------:R-:W0:Y:S01]  /*b730*/  LDCU.64 UR4, c[0x0][0x5e8] ;  /* 0x0000bd00ff0477ac */ /* 0x000e220008000a00 */
[----:B-1-3-5:R-:W-:Y:S01]  /*b740*/  FMUL.FTZ R4, R19, 0.16666667163372039795 ;  /* 0x3e2aaaab13047820 */ /* 0x02afe20000410000 */
[----:B--2-4-:R-:W-:Y:S01]  /*b750*/  FSETP.GEU.FTZ.AND P0, PT, |R0|, 3, PT ;  /* 0x404000000000780b */ /* 0x014fe20003f1e200 */
[----:B------:R-:W-:-:S03]  /*b760*/  ULOP3.LUT UR6, UR40, 0xff, URZ, 0xc0, !UPT ;  /* 0x000000ff28067892 */ /* 0x000fc6000f8ec0ff */
[----:B------:R-:W-:Y:S01]  /*b770*/  FSEL R4, R4, RZ, !P0 ;  /* 0x000000ff04047208 */ /* 0x000fe20004000000 */
        /* <DEDUP_REMOVED lines=15> */
.L_x_1993:
[----:B------:R-:W0:Y:S02]  /*b870*/  F2I.S64.TRUNC R4, R4 ;  /* 0x0000000400047311 */ /* 0x000e24000020d900 */
[----:B0-----:R-:W-:-:S05]  /*b880*/  MOV R7, R4 ;  /* 0x0000000400077202 */ /* 0x001fca0000000f00 */
[----:B------:R0:W-:Y:S01]  /*b890*/  STG.E.U8 desc[UR36][R2.64], R7 ;  /* 0x0000000702007986 */ /* 0x0001e2000c101124 */
[----:B------:R-:W-:Y:S05]  /*b8a0*/  BRA `(.L_x_1995) ;  /* 0x0000000c00287947 */ /* 0x000fea0003800000 */
.L_x_1992:
        /* <DEDUP_REMOVED lines=9> */
.L_x_1997:
[----:B------:R-:W0:Y:S02]  /*b940*/  F2I.FTZ.TRUNC.NTZ R5, R4 ;  /* 0x0000000400057305 */ /* 0x000e24000021f100 */
[----:B0-----:R0:W-:Y:S01]  /*b950*/  STG.E desc[UR36][R2.64], R5 ;  /* 0x0000000502007986 */ /* 0x0011e2000c101924 */
[----:B------:R-:W-:Y:S05]  /*b960*/  BRA `(.L_x_1995) ;  /* 0x0000000800f87947 */ /* 0x000fea0003800000 */
.L_x_1996:
[----:B------:R-:W0:Y:S02]  /*b970*/  F2I.FTZ.TRUNC.NTZ R5, R4 ;  /* 0x0000000400057305 */ /* 0x000e24000021f100 */
[----:B0-----:R0:W-:Y:S01]  /*b980*/  STG.E.U16 desc[UR36][R2.64], R5 ;  /* 0x0000000502007986 */ /* 0x0011e2000c101524 */
[----:B------:R-:W-:Y:S05]  /*b990*/  BRA `(.L_x_1995) ;  /* 0x0000000800ec7947 */ /* 0x000fea0003800000 */
.L_x_1991:
        /* <DEDUP_REMOVED lines=8> */
.L_x_1999:
[----:B------:R-:W-:-:S05]  /*ba20*/  F2FP.F16.F32.PACK_AB R4, RZ, R4 ;  /* 0x00000004ff04723e */ /* 0x000fca00000000ff */
[----:B------:R0:W-:Y:S01]  /*ba30*/  STG.E.U16 desc[UR36][R2.64], R4 ;  /* 0x0000000402007986 */ /* 0x0001e2000c101524 */
[----:B------:R-:W-:Y:S05]  /*ba40*/  BRA `(.L_x_1995) ;  /* 0x0000000800c07947 */ /* 0x000fea0003800000 */
.L_x_1998:
        /* <DEDUP_REMOVED lines=9> */
.L_x_2001:
[----:B------:R-:W-:-:S04]  /*bae0*/  F2FP.F16.F32.PACK_AB R5, RZ, R4 ;  /* 0x00000004ff05723e */ /* 0x000fc800000000ff */
[----:B------:R-:W-:-:S05]  /*baf0*/  PRMT R5, R5, 0x5410, RZ ;  /* 0x0000541005057816 */ /* 0x000fca00000000ff */
[----:B------:R0:W-:Y:S01]  /*bb00*/  STG.E desc[UR36][R2.64], R5 ;  /* 0x0000000502007986 */ /* 0x0001e2000c101924 */
[----:B------:R-:W-:Y:S05]  /*bb10*/  BRA `(.L_x_1995) ;  /* 0x00000008008c7947 */ /* 0x000fea0003800000 */
.L_x_2000:
[----:B------:R-:W-:-:S06]  /*bb20*/  FMUL.FTZ R4, R4, 1 ;  /* 0x3f80000004047820 */ /* 0x000fcc0000410000 */
[----:B------:R-:W0:Y:S02]  /*bb30*/  F2F.F64.F32 R4, R4 ;  /* 0x0000000400047310 */ /* 0x000e240000201800 */
[----:B0-----:R0:W-:Y:S01]  /*bb40*/  STG.E.64 desc[UR36][R2.64], R4 ;  /* 0x0000000402007986 */ /* 0x0011e2000c101b24 */
[----:B------:R-:W-:Y:S05]  /*bb50*/  BRA `(.L_x_1995) ;  /* 0x00000008007c7947 */ /* 0x000fea0003800000 */
.L_x_1990:
        /* <DEDUP_REMOVED lines=13> */
.L_x_2005:
        /* <DEDUP_REMOVED lines=16> */
.L_x_2008:
[----:B------:R-:W-:-:S04]  /*bd30*/  SHF.R.U32.HI R4, RZ, 0x18, R4 ;  /* 0x00000018ff047819 */ /* 0x000fc80000011604 */
[----:B------:R-:W-:-:S04]  /*bd40*/  LOP3.LUT R4, R5, 0x80, R4, 0xf8, !PT ;  /* 0x0000008005047812 */ /* 0x000fc800078ef804 */
[----:B------:R-:W-:-:S07]  /*bd50*/  PRMT R0, R4, 0x7610, R0 ;  /* 0x0000761004007816 */ /* 0x000fce0000000000 */
.L_x_2007:
[----:B------:R-:W-:Y:S05]  /*bd60*/  BSYNC.RECONVERGENT B0 ;  /* 0x0000000000007941 */ /* 0x000fea0003800200 */
.L_x_2006:
[----:B------:R0:W-:Y:S01]  /*bd70*/  STG.E.U8 desc[UR36][R2.64], R0 ;  /* 0x0000000002007986 */ /* 0x0001e2000c101124 */
[----:B------:R-:W-:Y:S05]  /*bd80*/  BRA `(.L_x_1995) ;  /* 0x0000000400f07947 */ /* 0x000fea0003800000 */
.L_x_2004:
[----:B------:R-:W-:Y:S01]  /*bd90*/  LOP3.LUT R6, R4, 0x7fffffff, RZ, 0xc0, !PT ;  /* 0x7fffffff04067812 */ /* 0x000fe200078ec0ff */
[----:B------:R-:W-:Y:S01]  /*bda0*/  BSSY.RECONVERGENT B0, `(.L_x_2009) ;  /* 0x0000012000007945 */ /* 0x000fe20003800200 */
[----:B------:R-:W-:Y:S02]  /*bdb0*/  HFMA2 R0, -RZ, RZ, 0, 7.62939453125e-06 ;  /* 0x00000080ff007431 */ /* 0x000fe400000001ff */
        /* <DEDUP_REMOVED lines=13> */
.L_x_2011:
[----:B------:R-:W-:-:S04]  /*be90*/  SHF.R.U32.HI R4, RZ, 0x18, R4 ;  /* 0x00000018ff047819 */ /* 0x000fc80000011604 */
[----:B------:R-:W-:-:S04]  /*bea0*/  LOP3.LUT R5, R5, 0x80, R4, 0xf8, !PT ;  /* 0x0000008005057812 */ /* 0x000fc800078ef804 */
[----:B------:R-:W-:-:S07]  /*beb0*/  PRMT R0, R5, 0x7610, R0 ;  /* 0x0000761005007816 */ /* 0x000fce0000000000 */
.L_x_2010:
[----:B------:R-:W-:Y:S05]  /*bec0*/  BSYNC.RECONVERGENT B0 ;  /* 0x0000000000007941 */ /* 0x000fea0003800200 */
.L_x_2009:
[----:B------:R0:W-:Y:S01]  /*bed0*/  STG.E.U8 desc[UR36][R2.64], R0 ;  /* 0x0000000002007986 */ /* 0x0001e2000c101124 */
[----:B------:R-:W-:Y:S05]  /*bee0*/  BRA `(.L_x_1995) ;  /* 0x0000000400987947 */ /* 0x000fea0003800000 */
.L_x_2003:
        /* <DEDUP_REMOVED lines=21> */
.L_x_2013:
[----:B------:R-:W0:Y:S02]  /*c040*/  F2I.U64.TRUNC R4, R4 ;  /* 0x0000000400047311 */ /* 0x000e24000020d800 */
[----:B0-----:R0:W-:Y:S01]  /*c050*/  STG.E.64 desc[UR36][R2.64], R4 ;  /* 0x0000000402007986 */ /* 0x0011e2000c101b24 */
[----:B------:R-:W-:Y:S05]  /*c060*/  BRA `(.L_x_1995) ;  /* 0x0000000400387947 */ /* 0x000fea0003800000 */
.L_x_2012:
[----:B------:R-:W0:Y:S02]  /*c070*/  F2I.FTZ.U32.TRUNC.NTZ R5, R4 ;  /* 0x0000000400057305 */ /* 0x000e24000021f000 */
[----:B0-----:R0:W-:Y:S01]  /*c080*/  STG.E desc[UR36][R2.64], R5 ;  /* 0x0000000502007986 */ /* 0x0011e2000c101924 */
[----:B------:R-:W-:Y:S05]  /*c090*/  BRA `(.L_x_1995) ;  /* 0x00000004002c7947 */ /* 0x000fea0003800000 */
.L_x_2002:
        /* <DEDUP_REMOVED lines=10> */
.L_x_2015:
[----:B------:R-:W-:Y:S01]  /*c140*/  FMUL.FTZ R4, R4, 1 ;  /* 0x3f80000004047820 */ /* 0x000fe20000410000 */
[----:B------:R-:W-:-:S05]  /*c150*/  CS2R R6, SRZ ;  /* 0x0000000000067805 */ /* 0x000fca000001ff00 */
[----:B------:R-:W0:Y:S02]  /*c160*/  F2F.F64.F32 R4, R4 ;  /* 0x0000000400047310 */ /* 0x000e240000201800 */
[----:B0-----:R4:W-:Y:S01]  /*c170*/  STG.E.128 desc[UR36][R2.64], R4 ;  /* 0x0000000402007986 */ /* 0x0019e2000c101d24 */
[----:B------:R-:W-:Y:S05]  /*c180*/  BRA `(.L_x_1995) ;  /* 0x0000000000f07947 */ /* 0x000fea0003800000 */
.L_x_2014:
[----:B------:R-:W-:-:S09]  /*c190*/  UISETP.NE.AND UP0, UPT, UR6, 0xf, UPT ;  /* 0x0000000f0600788c */ /* 0x000fd2000bf05270 */
[----:B------:R-:W-:Y:S05]  /*c1a0*/  BRA.U !UP0, `(.L_x_2016) ;  /* 0x0000000108e07547 */ /* 0x000fea000b800000 */
[----:B------:R-:W-:-:S09]  /*c1b0*/  UISETP.NE.AND UP0, UPT, UR6, 0x17, UPT ;  /* 0x000000170600788c */ /* 0x000fd2000bf05270 */
[----:B------:R-:W-:Y:S05]  /*c1c0*/  BRA.U !UP0, `(.L_x_2017) ;  /* 0x00000001088c7547 */ /* 0x000fea000b800000 */
[----:B------:R-:W-:-:S09]  /*c1d0*/  UISETP.NE.AND UP0, UPT, UR6, 0x18, UPT ;  /* 0x000000180600788c */ /* 0x000fd2000bf05270 */
[----:B------:R-:W-:Y:S05]  /*c1e0*/  BRA.U !UP0, `(.L_x_2018) ;  /* 0x0000000108447547 */ /* 0x000fea000b800000 */
.L_x_1994:
        /* <DEDUP_REMOVED lines=11> */
[----:B------:R-:W-:Y:S01]  /*c2a0*/  IMAD.U32 R7, RZ, RZ, UR7 ;  /* 0x00000007ff077e24 */ /* 0x000fe2000f8e00ff */
[----:B----4-:R-:W-:Y:S01]  /*c2b0*/  MOV R10, UR8 ;  /* 0x00000008000a7c02 */ /* 0x010fe20008000f00 */
[----:B-1----:R-:W-:-:S07]  /*c2c0*/  IMAD.U32 R11, RZ, RZ, UR9 ;  /* 0x00000009ff0b7e24 */ /* 0x002fce000f8e00ff */
[----:B------:R-:W-:-:S07]  /*c2d0*/  LEPC R20, `(.L_x_2019) ;  /* 0x000000001014794e */ /* 0x000fce0000000000 */
[----:B--2---:R-:W-:Y:S05]  /*c2e0*/  CALL.ABS.NOINC R2 ;  /* 0x0000000002007343 */ /* 0x004fea0003c00000 */
.L_x_2019:
[----:B------:R-:W-:Y:S05]  /*c2f0*/  BRA `(.L_x_1995) ;  /* 0x0000000000947947 */ /* 0x000fea0003800000 */
.L_x_2018:
        /* <DEDUP_REMOVED lines=12> */
.L_x_2021:
[----:B------:R-:W-:Y:S05]  /*c3c0*/  BSYNC.RECONVERGENT B0 ;  /* 0x0000000000007941 */ /* 0x000fea0003800200 */
.L_x_2020:
[----:B------:R-:W-:-:S05]  /*c3d0*/  LOP3.LUT R5, R0, 0x80, R7, 0xf8, !PT ;  /* 0x0000008000057812 */ /* 0x000fca00078ef807 */
[----:B------:R1:W-:Y:S01]  /*c3e0*/  STG.E.U8 desc[UR36][R2.64], R5 ;  /* 0x0000000502007986 */ /* 0x0003e2000c101124 */
[----:B------:R-:W-:Y:S05]  /*c3f0*/  BRA `(.L_x_1995) ;  /* 0x0000000000547947 */ /* 0x000fea0003800000 */
.L_x_2017:
        /* <DEDUP_REMOVED lines=11> */
.L_x_2023:
[----:B------:R-:W-:Y:S02]  /*c4b0*/  ISETP.GT.U32.AND P0, PT, R6, 0x7f800000, PT ;  /* 0x7f8000000600780c */ /* 0x000fe40003f04070 */
[----:B------:R-:W-:-:S04]  /*c4c0*/  MOV R0, 0x7f ;  /* 0x0000007f00007802 */ /* 0x000fc80000000f00 */
[----:B------:R-:W-:-:S07]  /*c4d0*/  SEL R0, R0, 0x7c, P0 ;  /* 0x0000007c00007807 */ /* 0x000fce0000000000 */
.L_x_2024:
[----:B------:R-:W-:Y:S05]  /*c4e0*/  BSYNC.RECONVERGENT B0 ;  /* 0x0000000000007941 */ /* 0x000fea0003800200 */
.L_x_2022:
[----:B------:R-:W-:-:S04]  /*c4f0*/  SHF.R.U32.HI R5, RZ, 0x18, R4 ;  /* 0x00000018ff057819 */ /* 0x000fc80000011604 */
[----:B------:R-:W-:-:S05]  /*c500*/  LOP3.LUT R5, R0, 0x80, R5, 0xf8, !PT ;  /* 0x0000008000057812 */ /* 0x000fca00078ef805 */
[----:B------:R0:W-:Y:S01]  /*c510*/  STG.E.U8 desc[UR36][R2.64], R5 ;  /* 0x0000000502007986 */ /* 0x0001e2000c101124 */
[----:B------:R-:W-:Y:S05]  /*c520*/  BRA `(.L_x_1995) ;  /* 0x0000000000087947 */ /* 0x000fea0003800000 */
.L_x_2016:
[----:B------:R-:W-:-:S05]  /*c530*/  F2FP.BF16.F32.PACK_AB R4, RZ, R4 ;  /* 0x00000004ff04723e */ /* 0x000fca00000010ff */
[----:B------:R2:W-:Y:S02]  /*c540*/  STG.E.U16 desc[UR36][R2.64], R4 ;  /* 0x0000000402007986 */ /* 0x0005e4000c101524 */
.L_x_1995:
[----:B------:R-:W-:-:S07]  /*c550*/  VIADD R17, R17, 0x80 ;  /* 0x0000008011117836 */ /* 0x000fce0000000000 */
.L_x_1932:
[----:B------:R-:W-:Y:S05]  /*c560*/  BSYNC.RECONVERGENT B7 ;  /* 0x0000000000077941 */ /* 0x000fea0003800200 */
.L_x_1931:
[----:B------:R-:W5:Y:S02]  /*c570*/  LDCU UR4, c[0x0][0x380] ;  /* 0x00007000ff0477ac */ /* 0x000f640008000800 */
[----:B-----5:R-:W-:-:S13]  /*c580*/  ISETP.GE.AND P0, PT, R17, UR4, PT ;  /* 0x0000000411007c0c */ /* 0x020fda000bf06270 */
[----:B------:R-:W-:Y:S05]  /*c590*/  @P0 EXIT ;  /* 0x000000000000094d */ /* 0x000fea0003800000 */
        /* <DEDUP_REMOVED lines=354> */
.L_x_2025:
[----:B------:R-:W0:Y:S01]  /*dbc0*/  LDCU.64 UR6, c[0x0][0x5e8] ;  /* 0x0000bd00ff0677ac */ /* 0x000e220008000a00 */
[----:B------:R-:W-:Y:S01]  /*dbd0*/  BSSY.RECONVERGENT B6, `(.L_x_2026) ;  /* 0x00000e8000067945 */ /* 0x000fe20003800200 */
[----:B------:R-:W1:Y:S01]  /*dbe0*/  LDCU.64 UR8, c[0x0][0x5f0] ;  /* 0x0000be00ff0877ac */ /* 0x000e620008000a00 */
[----:B------:R-:W-:-:S04]  /*dbf0*/  UPRMT UR4, UR40, 0x7771, URZ ;  /* 0x0000777128047896 */ /* 0x000fc800080000ff */
[----:B------:R-:W-:Y:S01]  /*dc00*/  UISETP.GT.AND UP0, UPT, UR4, 0x9, UPT ;  /* 0x000000090400788c */ /* 0x000fe2000bf04270 */
[----:B0-----:R-:W-:Y:S02]  /*dc10*/  IADD3 R16, P0, PT, R16, UR6, RZ ;  /* 0x0000000610107c10 */ /* 0x001fe4000ff1e0ff */
[----:B-1234-:R-:W-:-:S03]  /*dc20*/  IADD3 R2, P1, PT, R0, UR8, RZ ;  /* 0x0000000800027c10 */ /* 0x01efc6000ff3e0ff */
        /* <DEDUP_REMOVED lines=14> */
.L_x_2030:
[----:B------:R-:W2:Y:S02]  /*dd10*/  LDG.E.U8 R2, desc[UR36][R2.64] ;  /* 0x0000002402027981 */ /* 0x000ea4000c1e1100 */
[----:B--2---:R-:W-:Y:S01]  /*dd20*/  I2FP.F32.U32 R19, R2 ;  /* 0x0000000200137245 */ /* 0x004fe20000201000 */
[----:B------:R-:W-:Y:S06]  /*dd30*/  BRA `(.L_x_2032) ;  /* 0x0000000c00447947 */ /* 0x000fec0003800000 */
.L_x_2029:
        /* <DEDUP_REMOVED lines=9> */
.L_x_2034:
[----:B------:R-:W2:Y:S02]  /*ddd0*/  LDG.E R2, desc[UR36][R2.64] ;  /* 0x0000002402027981 */ /* 0x000ea4000c1e1900 */
[----:B--2---:R-:W-:Y:S01]  /*dde0*/  I2FP.F32.S32 R19, R2 ;  /* 0x0000000200137245 */ /* 0x004fe20000201400 */
[----:B------:R-:W-:Y:S06]  /*ddf0*/  BRA `(.L_x_2032) ;  /* 0x0000000c00147947 */ /* 0x000fec0003800000 */
.L_x_2033:
[----:B------:R-:W2:Y:S02]  /*de00*/  LDG.E.U16 R2, desc[UR36][R2.64] ;  /* 0x0000002402027981 */ /* 0x000ea4000c1e1500 */
[----:B--2---:R4:W0:Y:S01]  /*de10*/  I2F.S16 R19, R2 ;  /* 0x0000000200137306 */ /* 0x0048220000101400 */
[----:B------:R-:W-:Y:S05]  /*de20*/  BRA `(.L_x_2032) ;  /* 0x0000000c00087947 */ /* 0x000fea0003800000 */
.L_x_2028:
        /* <DEDUP_REMOVED lines=8> */
.L_x_2036:
[----:B------:R-:W2:Y:S02]  /*deb0*/  LDG.E.U16 R2, desc[UR36][R2.64] ;  /* 0x0000002402027981 */ /* 0x000ea4000c1e1500 */
[----:B--2---:R-:W-:Y:S01]  /*dec0*/  HADD2.F32 R19, -RZ, R2.H0_H0 ;  /* 0x20000002ff137230 */ /* 0x004fe20000004100 */
[----:B------:R-:W-:Y:S06]  /*ded0*/  BRA `(.L_x_2032) ;  /* 0x0000000800dc7947 */ /* 0x000fec0003800000 */
.L_x_2035:
        /* <DEDUP_REMOVED lines=8> */
.L_x_2038:
[----:B------:R-:W2:Y:S02]  /*df60*/  LDG.E.U16 R2, desc[UR36][R2.64] ;  /* 0x0000002402027981 */ /* 0x000ea4000c1e1500 */
[----:B--2---:R-:W-:Y:S01]  /*df70*/  HADD2.F32 R19, -RZ, R2.H0_H0 ;  /* 0x20000002ff137230 */ /* 0x004fe20000004100 */
[----:B------:R-:W-:Y:S06]  /*df80*/  BRA `(.L_x_2032) ;  /* 0x0000000800b07947 */ /* 0x000fec0003800000 */
.L_x_2037:
        /* <DEDUP_REMOVED lines=11> */
.L_x_2027:
        /* <DEDUP_REMOVED lines=12> */
.L_x_2041:
        /* <DEDUP_REMOVED lines=11> */
.L_x_2040:
        /* <DEDUP_REMOVED lines=25> */
.L_x_2043:
        /* <DEDUP_REMOVED lines=12> */
.L_x_2042:
[----:B------:R-:W2:Y:S02]  /*e400*/  LDG.E.U16 R2, desc[UR36][R2.64] ;  /* 0x0000002402027981 */ /* 0x000ea4000c1e1500 */
[----:B--2---:R-:W-:Y:S01]  /*e410*/  SHF.L.U32 R19, R2, 0x10, RZ ;  /* 0x0000001002137819 */ /* 0x004fe200000006ff */
[----:B------:R-:W-:Y:S06]  /*e420*/  BRA `(.L_x_2032) ;  /* 0x0000000400887947 */ /* 0x000fec0003800000 */
.L_x_2039:
        /* <DEDUP_REMOVED lines=11> */
.L_x_2046:
        /* <DEDUP_REMOVED lines=20> */
.L_x_2048:
[----:B------:R-:W-:Y:S05]  /*e620*/  BSYNC.RECONVERGENT B0 ;  /* 0x0000000000007941 */ /* 0x000fea0003800200 */
.L_x_2047:
[----:B------:R-:W-:Y:S01]  /*e630*/  IMAD.SHL.U32 R0, R0, 0x100000, RZ ;  /* 0x0010000000007824 */ /* 0x000fe200078e00ff */
[----:B------:R-:W-:-:S04]  /*e640*/  LEA R2, R2, 0x3b800000, 0x17 ;  /* 0x3b80000002027811 */ /* 0x000fc800078eb8ff */
[----:B------:R-:W-:Y:S01]  /*e650*/  LOP3.LUT R19, R2, R0, R19, 0xfe, !PT ;  /* 0x0000000002137212 */ /* 0x000fe200078efe13 */
[----:B------:R-:W-:Y:S06]  /*e660*/  BRA `(.L_x_2032) ;  /* 0x0000000000f87947 */ /* 0x000fec0003800000 */
.L_x_2045:
        /* <DEDUP_REMOVED lines=20> */
.L_x_2050:
[----:B------:R-:W-:Y:S05]  /*e7b0*/  BSYNC.RECONVERGENT B0 ;  /* 0x0000000000007941 */ /* 0x000fea0003800200 */
.L_x_2049:
[----:B------:R-:W-:Y:S01]  /*e7c0*/  IMAD.SHL.U32 R0, R0, 0x200000, RZ ;  /* 0x0020000000007824 */ /* 0x000fe200078e00ff */
[----:B------:R-:W-:-:S04]  /*e7d0*/  LEA R2, R2, 0x37800000, 0x17 ;  /* 0x3780000002027811 */ /* 0x000fc800078eb8ff */
[----:B------:R-:W-:Y:S01]  /*e7e0*/  LOP3.LUT R19, R2, R0, R19, 0xfe, !PT ;  /* 0x0000000002137212 */ /* 0x000fe200078efe13 */
[----:B------:R-:W-:Y:S06]  /*e7f0*/  BRA `(.L_x_2032) ;  /* 0x0000000000947947 */ /* 0x000fec0003800000 */
.L_x_2044:
        /* <DEDUP_REMOVED lines=14> */
.L_x_2031:
        /* <DEDUP_REMOVED lines=16> */
.L_x_2053:
[----:B------:R-:W-:Y:S01]  /*e9e0*/  IMAD.MOV.U32 R19, RZ, RZ, RZ ;  /* 0x000000ffff137224 */ /* 0x000fe200078e00ff */
[----:B------:R-:W-:Y:S06]  /*e9f0*/  BRA `(.L_x_2032) ;  /* 0x0000000000147947 */ /* 0x000fec0003800000 */
.L_x_2052:
[----:B------:R-:W2:Y:S02]  /*ea00*/  LDG.E.64 R2, desc[UR36][R2.64] ;  /* 0x0000002402027981 */ /* 0x000ea4000c1e1b00 */
[----:B--2---:R0:W1:Y:S02]  /*ea10*/  I2F.U64 R19, R2 ;  /* 0x0000000200137312 */ /* 0x0040640000301000 */
[----:B01----:R-:W-:Y:S05]  /*ea20*/  BRA `(.L_x_2032) ;  /* 0x0000000000087947 */ /* 0x003fea0003800000 */
.L_x_2051:
[----:B------:R-:W2:Y:S02]  /*ea30*/  LDG.E R2, desc[UR36][R2.64] ;  /* 0x0000002402027981 */ /* 0x000ea4000c1e1900 */
[----:B--2---:R-:W-:-:S07]  /*ea40*/  I2FP.F32.U32 R19, R2 ;  /* 0x0000000200137245 */ /* 0x004fce0000201000 */
.L_x_2032:
[----:B------:R-:W-:Y:S05]  /*ea50*/  BSYNC.RECONVERGENT B6 ;  /* 0x0000000000067941 */ /* 0x000fea0003800200 */
.L_x_2026:
[----:B------:R-:W0:Y:S01]  /*ea60*/  LDCU.64 UR6, c[0x0][0x5f8] ;  /* 0x0000bf00ff0677ac */ /* 0x000e220008000a00 */
[----:B------:R-:W-:Y:S01]  /*ea70*/  BSSY.RECONVERGENT B6, `(.L_x_2054) ;  /* 0x00000e5000067945 */ /* 0x000fe20003800200 */
[----:B------:R-:W-:-:S04]  /*ea80*/  UPRMT UR4, UR40, 0x7772, URZ ;  /* 0x0000777228047896 */ /* 0x000fc800080000ff */
[----:B------:R-:W-:Y:S01]  /*ea90*/  UISETP.GT.AND UP0, UPT, UR4, 0x9, UPT ;  /* 0x000000090400788c */ /* 0x000fe2000bf04270 */
[----:B012-4-:R-:W-:-:S04]  /*eaa0*/  IADD3 R2, P0, PT, R18, UR6, RZ ;  /* 0x0000000612027c10 */ /* 0x017fc8000ff1e0ff */
        /* <DEDUP_REMOVED lines=11> */
[----:B--2---:R0:W1:Y:S01]  /*eb60*/  I2F.S16 R0, R2 ;  /* 0x0000000200007306 */ /* 0x0040620000101400 */
[----:B------:R-:W-:Y:S05]  /*eb70*/  BRA `(.L_x_2060) ;  /* 0x0000000c00507947 */ /* 0x000fea0003800000 */
.L_x_2058:
[----:B------:R-:W2:Y:S02]  /*eb80*/  LDG.E.U8 R0, desc[UR36][R2.64] ;  /* 0x0000002402007981 */ /* 0x000ea4000c1e1100 */
[----:B--2---:R-:W-:Y:S01]  /*eb90*/  I2FP.F32.U32 R0, R0 ;  /* 0x0000000000007245 */ /* 0x004fe20000201000 */
[----:B------:R-:W-:Y:S06]  /*eba0*/  BRA `(.L_x_2060) ;  /* 0x0000000c00447947 */ /* 0x000fec0003800000 */
.L_x_2057:
[----:B------:R-:W-:-:S09]  /*ebb0*/  UISETP.NE.AND UP0, UPT, UR4, 0x2, UPT ;  /* 0x000000020400788c */ /* 0x000fd2000bf05270 */
[----:B------:R-:W-:Y:S05]  /*ebc0*/  BRA.U !UP0, `(.L_x_2061) ;  /* 0x0000000108287547 */ /* 0x000fea000b800000 */
[----:B------:R-:W-:-:S09]  /*ebd0*/  UISETP.NE.AND UP0, UPT, UR4, 0x3, UPT ;  /* 0x000000030400788c */ /* 0x000fd2000bf05270 */
[----:B------:R-:W-:Y:S05]  /*ebe0*/  BRA.U !UP0, `(.L_x_2062) ;  /* 0x0000000108147547 */ /* 0x000fea000b800000 */
[----:B------:R-:W-:-:S09]  /*ebf0*/  UISETP.NE.AND UP0, UPT, UR4, 0x4, UPT ;  /* 0x000000040400788c */ /* 0x000fd2000bf05270 */
[----:B------:R-:W-:Y:S05]  /*ec00*/  BRA.U UP0, `(.L_x_2059) ;  /* 0x0000000900d07547 */ /* 0x000fea000b800000 */
[----:B------:R-:W2:Y:S02]  /*ec10*/  LDG.E.64 R2, desc[UR36][R2.64] ;  /* 0x0000002402027981 */ /* 0x000ea4000c1e1b00 */
[----:B--2---:R2:W4:Y:S02]  /*ec20*/  I2F.S64 R0, R2 ;  /* 0x0000000200007312 */ /* 0x0045240000301400 */
[----:B--2-4-:R-:W-:Y:S05]  /*ec30*/  BRA `(.L_x_2060) ;  /* 0x0000000c00207947 */ /* 0x014fea0003800000 */
.L_x_2062:
[----:B------:R-:W2:Y:S02]  /*ec40*/  LDG.E R0, desc[UR36][R2.64] ;  /* 0x0000002402007981 */ /* 0x000ea4000c1e1900 */
[----:B--2---:R-:W-:Y:S01]  /*ec50*/  I2FP.F32.S32 R0, R0 ;  /* 0x0000000000007245 */ /* 0x004fe20000201400 */
[----:B------:R-:W-:Y:S06]  /*ec60*/  BRA `(.L_x_2060) ;  /* 0x0000000c00147947 */ /* 0x000fec0003800000 */
.L_x_2061:
[----:B------:R-:W2:Y:S02]  /*ec70*/  LDG.E.U16 R0, desc[UR36][R2.64] ;  /* 0x0000002402007981 */ /* 0x000ea4000c1e1500 */
[----:B--2---:R-:W2:Y:S01]  /*ec80*/  I2F.S16 R0, R0 ;  /* 0x0000000000007306 */ /* 0x004ea20000101400 */
[----:B------:R-:W-:Y:S05]  /*ec90*/  BRA `(.L_x_2060) ;  /* 0x0000000c00087947 */ /* 0x000fea0003800000 */
.L_x_2056:
        /* <DEDUP_REMOVED lines=8> */
.L_x_2064:
[----:B------:R-:W2:Y:S02]  /*ed20*/  LDG.E.U16 R0, desc[UR36][R2.64] ;  /* 0x0000002402007981 */ /* 0x000ea4000c1e1500 */
[----:B--2---:R-:W-:Y:S01]  /*ed30*/  HADD2.F32 R0, -RZ, R0.H0_H0 ;  /* 0x20000000ff007230 */ /* 0x004fe20000004100 */
[----:B------:R-:W-:Y:S06]  /*ed40*/  BRA `(.L_x_2060) ;  /* 0x0000000800dc7947 */ /* 0x000fec0003800000 */
.L_x_2063:
        /* <DEDUP_REMOVED lines=8> */
.L_x_2066:
[----:B------:R-:W2:Y:S02]  /*edd0*/  LDG.E.U16 R0, desc[UR36][R2.64] ;  /* 0x0000002402007981 */ /* 0x000ea4000c1e1500 */
[----:B--2---:R-:W-:Y:S01]  /*ede0*/  HADD2.F32 R0, -RZ, R0.H0_H0 ;  /* 0x20000000ff007230 */ /* 0x004fe20000004100 */
[----:B------:R-:W-:Y:S06]  /*edf0*/  BRA `(.L_x_2060) ;  /* 0x0000000800b07947 */ /* 0x000fec0003800000 */
.L_x_2065:
        /* <DEDUP_REMOVED lines=11> */
.L_x_2055:
        /* <DEDUP_REMOVED lines=12> */
.L_x_2069:
        /* <DEDUP_REMOVED lines=11> */
.L_x_2068:
        /* <DEDUP_REMOVED lines=25> */
.L_x_2071:
        /* <DEDUP_REMOVED lines=12> */
.L_x_2070:
[----:B------:R-:W2:Y:S02]  /*f270*/  LDG.E.U16 R0, desc[UR36][R2.64] ;  /* 0x0000002402007981 */ /* 0x000ea4000c1e1500 */
[----:B--2---:R-:W-:Y:S01]  /*f280*/  IMAD.U32 R0, R0, 0x10000, RZ ;  /* 0x0001000000007824 */ /* 0x004fe200078e00ff */
[----:B------:R-:W-:Y:S06]  /*f290*/  BRA `(.L_x_2060) ;  /* 0x0000000400887947 */ /* 0x000fec0003800000 */
.L_x_2067:
        /* <DEDUP_REMOVED lines=11> */
.L_x_2074:
        /* <DEDUP_REMOVED lines=20> */
.L_x_2076:
[----:B------:R-:W-:Y:S05]  /*f490*/  BSYNC.RECONVERGENT B0 ;  /* 0x0000000000007941 */ /* 0x000fea0003800200 */
.L_x_2075:
[----:B------:R-:W-:Y:S02]  /*f4a0*/  SHF.L.U32 R0, R0, 0x14, RZ ;  /* 0x0000001400007819 */ /* 0x000fe400000006ff */
[----:B------:R-:W-:-:S04]  /*f4b0*/  LEA R2, R2, 0x3b800000, 0x17 ;  /* 0x3b80000002027811 */ /* 0x000fc800078eb8ff */
[----:B------:R-:W-:Y:S01]  /*f4c0*/  LOP3.LUT R0, R2, R0, R7, 0xfe, !PT ;  /* 0x0000000002007212 */ /* 0x000fe200078efe07 */
[----:B------:R-:W-:Y:S06]  /*f4d0*/  BRA `(.L_x_2060) ;  /* 0x0000000000f87947 */ /* 0x000fec0003800000 */
.L_x_2073:
        /* <DEDUP_REMOVED lines=20> */
.L_x_2078:
[----:B------:R-:W-:Y:S05]  /*f620*/  BSYNC.RECONVERGENT B0 ;  /* 0x0000000000007941 */ /* 0x000fea0003800200 */
.L_x_2077:
[----:B------:R-:W-:Y:S01]  /*f630*/  IMAD.SHL.U32 R0, R0, 0x200000, RZ ;  /* 0x0020000000007824 */ /* 0x000fe200078e00ff */
[----:B------:R-:W-:-:S04]  /*f640*/  LEA R2, R2, 0x37800000, 0x17 ;  /* 0x3780000002027811 */ /* 0x000fc800078eb8ff */
[----:B------:R-:W-:Y:S01]  /*f650*/  LOP3.LUT R0, R2, R0, R7, 0xfe, !PT ;  /* 0x0000000002007212 */ /* 0x000fe200078efe07 */
[----:B------:R-:W-:Y:S06]  /*f660*/  BRA `(.L_x_2060) ;  /* 0x0000000000947947 */ /* 0x000fec0003800000 */
.L_x_2072:
        /* <DEDUP_REMOVED lines=14> */
.L_x_2059:
[----:B------:R-:W-:Y:S01]  /*f750*/  MOV R2, 0x0 ;  /* 0x0000000000027802 */ /* 0x000fe20000000f00 */
[----:B------:R-:W0:Y:S01]  /*f760*/  LDCU.64 UR4, c[0x4][0x128] ;  /* 0x01002500ff0477ac */ /* 0x000e220008000a00 */
[----:B------:R-:W-:Y:S02]  /*f770*/  HFMA2 R8, -RZ, RZ, 0, 4.64916229248046875e-06 ;  /* 0x0000004eff087431 */ /* 0x000fe400000001ff */
[----:B------:R-:W-:Y:S01]  /*f780*/  IMAD.MOV.U32 R12, RZ, RZ, 0x1 ;  /* 0x00000001ff0c7424 */ /* 0x000fe200078e00ff */
[----:B------:R-:W1:Y:S01]  /*f790*/  LDCU.64 UR6, c[0x4][0x130] ;  /* 0x01002600ff0677ac */ /* 0x000e620008000a00 */
[----:B------:R-:W2:Y:S01]  /*f7a0*/  LDC.64 R2, c[0x4][R2] ;  /* 0x0100000002027b82 */ /* 0x000ea20000000a00 */
[----:B------:R-:W-:Y:S01]  /*f7b0*/  IMAD.MOV.U32 R13, RZ, RZ, RZ ;  /* 0x000000ffff0d7224 */ /* 0x000fe200078e00ff */
[----:B------:R-:W4:Y:S01]  /*f7c0*/  LDCU.64 UR8, c[0x4][0x18] ;  /* 0x01000300ff0877ac */ /* 0x000f220008000a00 */
[----:B0-----:R-:W-:Y:S01]  /*f7d0*/  MOV R4, UR4 ;  /* 0x0000000400047c02 */ /* 0x001fe20008000f00 */
[----:B------:R-:W-:-:S02]  /*f7e0*/  IMAD.U32 R5, RZ, RZ, UR5 ;  /* 0x00000005ff057e24 */ /* 0x000fc4000f8e00ff */
[----:B-1----:R-:W-:Y:S01]  /*f7f0*/  IMAD.U32 R6, RZ, RZ, UR6 ;  /* 0x00000006ff067e24 */ /* 0x002fe2000f8e00ff */
[----:B------:R-:W-:Y:S01]  /*f800*/  MOV R7, UR7 ;  /* 0x0000000700077c02 */ /* 0x000fe20008000f00 */
[----:B----4-:R-:W-:Y:S02]  /*f810*/  IMAD.U32 R10, RZ, RZ, UR8 ;  /* 0x00000008ff0a7e24 */ /* 0x010fe4000f8e00ff */
[----:B------:R-:W-:-:S07]  /*f820*/  IMAD.U32 R11, RZ, RZ, UR9 ;  /* 0x00000009ff0b7e24 */ /* 0x000fce000f8e00ff */
[----:B------:R-:W-:-:S07]  /*f830*/  LEPC R20, `(.L_x_2081) ;  /* 0x000000001014794e */ /* 0x000fce0000000000 */
[----:B--23-5:R-:W-:Y:S05]  /*f840*/  CALL.ABS.NOINC R2 ;  /* 0x0000000002007343 */ /* 0x02cfea0003c00000 */
.L_x_2081:
[----:B------:R-:W-:Y:S01]  /*f850*/  MOV R0, RZ ;  /* 0x000000ff00007202 */ /* 0x000fe20000000f00 */
[----:B------:R-:W-:Y:S06]  /*f860*/  BRA `(.L_x_2060) ;  /* 0x0000000000147947 */ /* 0x000fec0003800000 */
.L_x_2080:
[----:B------:R-:W2:Y:S02]  /*f870*/  LDG.E.64 R2, desc[UR36][R2.64] ;  /* 0x0000002402027981 */ /* 0x000ea4000c1e1b00 */
[----:B--2---:R0:W1:Y:S02]  /*f880*/  I2F.U64 R0, R2 ;  /* 0x0000000200007312 */ /* 0x0040640000301000 */
[----:B01----:R-:W-:Y:S05]  /*f890*/  BRA `(.L_x_2060) ;  /* 0x0000000000087947 */ /* 0x003fea0003800000 */
.L_x_2079:
[----:B------:R-:W2:Y:S02]  /*f8a0*/  LDG.E R0, desc[UR36][R2.64] ;  /* 0x0000002402007981 */ /* 0x000ea4000c1e1900 */
[----:B--2---:R-:W-:-:S07]  /*f8b0*/  I2FP.F32.U32 R0, R0 ;  /* 0x0000000000007245 */ /* 0x004fce0000201000 */
.L_x_2060:
[----:B------:R-:W-:Y:S05]  /*f8c0*/  BSYNC.RECONVERGENT B6 ;  /* 0x0000000000067941 */ /* 0x000fea0003800200 */
.L_x_2054:
[----:B------:R-:W-:Y:S01]  /*f8d0*/  ULOP3.LUT UR4, UR40, 0xff, URZ, 0xc0, !UPT ;  /* 0x000000ff28047892 */ /* 0x000fe2000f8ec0ff */
[----:B0--345:R-:W-:Y:S01]  /*f8e0*/  FMUL.FTZ R2, R19, 0.16666667163372039795 ;  /* 0x3e2aaaab13027820 */ /* 0x039fe20000410000 */
[----:B-12---:R-:W-:Y:S02]  /*f8f0*/  FSETP.GEU.FTZ.AND P0, PT, |R0|, 3, PT ;  /* 0x404000000000780b */ /* 0x006fe40003f1e200 */
[----:B------:R-:W-:Y:S02]  /*f900*/  UISETP.GT.AND UP0, UPT, UR4, 0x9, UPT ;  /* 0x000000090400788c */ /* 0x000fe4000bf04270 */
[----:B------:R-:W-:-:S07]  /*f910*/  FSEL R2, R2, RZ, !P0 ;  /* 0x000000ff02027208 */ /* 0x000fce0004000000 */
        /* <DEDUP_REMOVED lines=10> */
[----:B0-----:R-:W-:Y:S01]  /*f9c0*/  STG.E.U8 desc[UR36][R16.64], R3 ;  /* 0x0000000310007986 */ /* 0x001fe2000c101124 */
[----:B------:R-:W-:Y:S05]  /*f9d0*/  EXIT ;  /* 0x000000000000794d */ /* 0x000fea0003800000 */
.L_x_2085:
[----:B------:R-:W0:Y:S02]  /*f9e0*/  F2I.S64.TRUNC R2, R2 ;  /* 0x0000000200027311 */ /* 0x000e24000020d900 */
[----:B0-----:R-:W-:-:S05]  /*f9f0*/  IMAD.MOV.U32 R5, RZ, RZ, R2 ;  /* 0x000000ffff057224 */ /* 0x001fca00078e0002 */
[----:B------:R-:W-:Y:S01]  /*fa00*/  STG.E.U8 desc[UR36][R16.64], R5 ;  /* 0x0000000510007986 */ /* 0x000fe2000c101124 */
[----:B------:R-:W-:Y:S05]  /*fa10*/  EXIT ;  /* 0x000000000000794d */ /* 0x000fea0003800000 */
.L_x_2084:
[----:B------:R-:W-:-:S09]  /*fa20*/  UISETP.NE.AND UP0, UPT, UR4, 0x2, UPT ;  /* 0x000000020400788c */ /* 0x000fd2000bf05270 */
[----:B------:R-:W-:Y:S05]  /*fa30*/  BRA.U !UP0, `(.L_x_2087) ;  /* 0x0000000108287547 */ /* 0x000fea000b800000 */
[----:B------:R-:W-:-:S09]  /*fa40*/  UISETP.NE.AND UP0, UPT, UR4, 0x3, UPT ;  /* 0x000000030400788c */ /* 0x000fd2000bf05270 */
[----:B------:R-:W-:Y:S05]  /*fa50*/  BRA.U !UP0, `(.L_x_2088) ;  /* 0x0000000108147547 */ /* 0x000fea000b800000 */
[----:B------:R-:W-:-:S09]  /*fa60*/  UISETP.NE.AND UP0, UPT, UR4, 0x4, UPT ;  /* 0x000000040400788c */ /* 0x000fd2000bf05270 */
[----:B------:R-:W-:Y:S05]  /*fa70*/  BRA.U UP0, `(.L_x_2086) ;  /* 0x0000000900387547 */ /* 0x000fea000b800000 */
[----:B------:R-:W0:Y:S02]  /*fa80*/  F2I.S64.TRUNC R2, R2 ;  /* 0x0000000200027311 */ /* 0x000e24000020d900 */
[----:B0-----:R-:W-:Y:S01]  /*fa90*/  STG.E.64 desc[UR36][R16.64], R2 ;  /* 0x0000000210007986 */ /* 0x001fe2000c101b24 */
[----:B------:R-:W-:Y:S05]  /*faa0*/  EXIT ;  /* 0x000000000000794d */ /* 0x000fea0003800000 */
.L_x_2088:
[----:B------:R-:W0:Y:S02]  /*fab0*/  F2I.FTZ.TRUNC.NTZ R3, R2 ;  /* 0x0000000200037305 */ /* 0x000e24000021f100 */
[----:B0-----:R-:W-:Y:S01]  /*fac0*/  STG.E desc[UR36][R16.64], R3 ;  /* 0x0000000310007986 */ /* 0x001fe2000c101924 */
[----:B------:R-:W-:Y:S05]  /*fad0*/  EXIT ;  /* 0x000000000000794d */ /* 0x000fea0003800000 */
.L_x_2087:
[----:B------:R-:W0:Y:S02]  /*fae0*/  F2I.FTZ.TRUNC.NTZ R3, R2 ;  /* 0x0000000200037305 */ /* 0x000e24000021f100 */
[----:B0-----:R-:W-:Y:S01]  /*faf0*/  STG.E.U16 desc[UR36][R16.64], R3 ;  /* 0x0000000310007986 */ /* 0x001fe2000c101524 */
[----:B------:R-:W-:Y:S05]  /*fb00*/  EXIT ;  /* 0x000000000000794d */ /* 0x000fea0003800000 */
.L_x_2083:
[----:B------:R-:W-:-:S09]  /*fb10*/  UISETP.GT.AND UP0, UPT, UR4, 0x6, UPT ;  /* 0x000000060400788c */ /* 0x000fd2000bf04270 */
[----:B------:R-:W-:Y:S05]  /*fb20*/  BRA.U UP0, `(.L_x_2089) ;  /* 0x0000000100247547 */ /* 0x000fea000b800000 */
[----:B------:R-:W-:-:S09]  /*fb30*/  UISETP.NE.AND UP0, UPT, UR4, 0x5, UPT ;  /* 0x000000050400788c */ /* 0x000fd2000bf05270 */
[----:B------:R-:W-:Y:S05]  /*fb40*/  BRA.U !UP0, `(.L_x_2090) ;  /* 0x0000000108107547 */ /* 0x000fea000b800000 */
[----:B------:R-:W-:-:S09]  /*fb50*/  UISETP.NE.AND UP0, UPT, UR4, 0x6, UPT ;  /* 0x000000060400788c */ /* 0x000fd2000bf05270 */
[----:B------:R-:W-:Y:S05]  /*fb60*/  BRA.U UP0, `(.L_x_2086) ;  /* 0x0000000500fc7547 */ /* 0x000fea000b800000 */
[----:B------:R-:W-:Y:S01]  /*fb70*/  STG.E desc[UR36][R16.64], R2 ;  /* 0x0000000210007986 */ /* 0x000fe2000c101924 */
[----:B------:R-:W-:Y:S05]  /*fb80*/  EXIT ;  /* 0x000000000000794d */ /* 0x000fea0003800000 */
.L_x_2090:
[----:B------:R-:W-:-:S05]  /*fb90*/  F2FP.F16.F32.PACK_AB R2, RZ, R2 ;  /* 0x00000002ff02723e */ /* 0x000fca00000000ff */
[----:B------:R-:W-:Y:S01]  /*fba0*/  STG.E.U16 desc[UR36][R16.64], R2 ;  /* 0x0000000210007986 */ /* 0x000fe2000c101524 */
[----:B------:R-:W-:Y:S05]  /*fbb0*/  EXIT ;  /* 0x000000000000794d */ /* 0x000fea0003800000 */
.L_x_2089:
[----:B------:R-:W-:-:S09]  /*fbc0*/  UISETP.NE.AND UP0, UPT, UR4, 0x7, UPT ;  /* 0x000000070400788c */ /* 0x000fd2000bf05270 */
[----:B------:R-:W-:Y:S05]  /*fbd0*/  BRA.U !UP0, `(.L_x_2091) ;  /* 0x00000001082c7547 */ /* 0x000fea000b800000 */
[----:B------:R-:W-:-:S09]  /*fbe0*/  UISETP.NE.AND UP0, UPT, UR4, 0x8, UPT ;  /* 0x000000080400788c */ /* 0x000fd2000bf05270 */
[----:B------:R-:W-:Y:S05]  /*fbf0*/  BRA.U !UP0, `(.L_x_2092) ;  /* 0x0000000108147547 */ /* 0x000fea000b800000 */
[----:B------:R-:W-:-:S09]  /*fc00*/  UISETP.NE.AND UP0, UPT, UR4, 0x9, UPT ;  /* 0x000000090400788c */ /* 0x000fd2000bf05270 */
[----:B------:R-:W-:Y:S05]  /*fc10*/  BRA.U UP0, `(.L_x_2086) ;  /* 0x0000000500d07547 */ /* 0x000fea000b800000 */
[----:B------:R-:W-:-:S05]  /*fc20*/  IMAD.MOV.U32 R3, RZ, RZ, RZ ;  /* 0x000000ffff037224 */ /* 0x000fca00078e00ff */
[----:B------:R-:W-:Y:S01]  /*fc30*/  STG.E.64 desc[UR36][R16.64], R2 ;  /* 0x0000000210007986 */ /* 0x000fe2000c101b24 */
[----:B------:R-:W-:Y:S05]  /*fc40*/  EXIT ;  /* 0x000000000000794d */ /* 0x000fea0003800000 */
.L_x_2092:
[----:B------:R-:W-:-:S04]  /*fc50*/  F2FP.F16.F32.PACK_AB R3, RZ, R2 ;  /* 0x00000002ff03723e */ /* 0x000fc800000000ff */
[----:B------:R-:W-:-:S05]  /*fc60*/  PRMT R3, R3, 0x5410, RZ ;  /* 0x0000541003037816 */ /* 0x000fca00000000ff */
[----:B------:R-:W-:Y:S01]  /*fc70*/  STG.E desc[UR36][R16.64], R3 ;  /* 0x0000000310007986 */ /* 0x000fe2000c101924 */
[----:B------:R-:W-:Y:S05]  /*fc80*/  EXIT ;  /* 0x000000000000794d */ /* 0x000fea0003800000 */
.L_x_2091:
[----:B------:R-:W-:-:S06]  /*fc90*/  FMUL.FTZ R2, R2, 1 ;  /* 0x3f80000002027820 */ /* 0x000fcc0000410000 */
[----:B------:R-:W0:Y:S02]  /*fca0*/  F2F.F64.F32 R2, R2 ;  /* 0x0000000200027310 */ /* 0x000e240000201800 */
[----:B0-----:R-:W-:Y:S01]  /*fcb0*/  STG.E.64 desc[UR36][R16.64], R2 ;  /* 0x0000000210007986 */ /* 0x001fe2000c101b24 */
[----:B------:R-:W-:Y:S05]  /*fcc0*/  EXIT ;  /* 0x000000000000794d */ /* 0x000fea0003800000 */
.L_x_2082:
        /* <DEDUP_REMOVED lines=11> */
[----:B0-----:R-:W-:Y:S01]  /*fd80*/  STG.E.U16 desc[UR36][R16.64], R3 ;  /* 0x0000000310007986 */ /* 0x001fe2000c101524 */
[----:B------:R-:W-:Y:S05]  /*fd90*/  EXIT ;  /* 0x000000000000794d */ /* 0x000fea0003800000 */
.L_x_2096:
        /* <DEDUP_REMOVED lines=16> */
.L_x_2099:
[----:B------:R-:W-:-:S04]  /*fea0*/  SHF.R.U32.HI R2, RZ, 0x18, R2 ;  /* 0x00000018ff027819 */ /* 0x000fc80000011602 */
[----:B------:R-:W-:-:S04]  /*feb0*/  LOP3.LUT R2, R3, 0x80, R2, 0xf8, !PT ;  /* 0x0000008003027812 */ /* 0x000fc800078ef802 */
[----:B------:R-:W-:-:S07]  /*fec0*/  PRMT R8, R2, 0x7610, R8 ;  /* 0x0000761002087816 */ /* 0x000fce0000000008 */
.L_x_2098:
[----:B------:R-:W-:Y:S05]  /*fed0*/  BSYNC.RECONVERGENT B0 ;  /* 0x0000000000007941 */ /* 0x000fea0003800200 */
.L_x_2097:
[----:B------:R-:W-:Y:S01]  /*fee0*/  STG.E.U8 desc[UR36][R16.64], R8 ;  /* 0x0000000810007986 */ /* 0x000fe2000c101124 */
[----:B------:R-:W-:Y:S05]  /*fef0*/  EXIT ;  /* 0x000000000000794d */ /* 0x000fea0003800000 */
.L_x_2095:
        /* <DEDUP_REMOVED lines=16> */
.L_x_2102:
[----:B------:R-:W-:-:S04]  /*10000*/  SHF.R.U32.HI R2, RZ, 0x18, R2 ;  /* 0x00000018ff027819 */ /* 0x000fc80000011602 */
[----:B------:R-:W-:-:S04]  /*10010*/  LOP3.LUT R3, R3, 0x80, R2, 0xf8, !PT ;  /* 0x0000008003037812 */ /* 0x000fc800078ef802 */
[----:B------:R-:W-:-:S07]  /*10020*/  PRMT R8, R3, 0x7610, R8 ;  /* 0x0000761003087816 */ /* 0x000fce0000000008 */
.L_x_2101:
[----:B------:R-:W-:Y:S05]  /*10030*/  BSYNC.RECONVERGENT B0 ;  /* 0x0000000000007941 */ /* 0x000fea0003800200 */
.L_x_2100:
[----:B------:R-:W-:Y:S01]  /*10040*/  STG.E.U8 desc[UR36][R16.64], R8 ;  /* 0x0000000810007986 */ /* 0x000fe2000c101124 */
[----:B------:R-:W-:Y:S05]  /*10050*/  EXIT ;  /* 0x000000000000794d */ /* 0x000fea0003800000 */
.L_x_2094:
        /* <DEDUP_REMOVED lines=21> */
.L_x_2104:
[----:B------:R-:W0:Y:S02]  /*101b0*/  F2I.U64.TRUNC R2, R2 ;  /* 0x0000000200027311 */ /* 0x000e24000020d800 */
[----:B0-----:R-:W-:Y:S01]  /*101c0*/  STG.E.64 desc[UR36][R16.64], R2 ;  /* 0x0000000210007986 */ /* 0x001fe2000c101b24 */
[----:B------:R-:W-:Y:S05]  /*101d0*/  EXIT ;  /* 0x000000000000794d */ /* 0x000fea0003800000 */
.L_x_2103:
[----:B------:R-:W0:Y:S02]  /*101e0*/  F2I.FTZ.U32.TRUNC.NTZ R3, R2 ;  /* 0x0000000200037305 */ /* 0x000e24000021f000 */
[----:B0-----:R-:W-:Y:S01]  /*101f0*/  STG.E desc[UR36][R16.64], R3 ;  /* 0x0000000310007986 */ /* 0x001fe2000c101924 */
[----:B------:R-:W-:Y:S05]  /*10200*/  EXIT ;  /* 0x000000000000794d */ /* 0x000fea0003800000 */
.L_x_2093:
        /* <DEDUP_REMOVED lines=8> */
[----:B------:R-:W-:Y:S01]  /*10290*/  STG.E.U8 desc[UR36][R16.64], R3 ;  /* 0x0000000310007986 */ /* 0x000fe2000c101124 */
[----:B------:R-:W-:Y:S05]  /*102a0*/  EXIT ;  /* 0x000000000000794d */ /* 0x000fea0003800000 */
.L_x_2106:
[----:B------:R-:W-:Y:S01]  /*102b0*/  FMUL.FTZ R4, R2, 1 ;  /* 0x3f80000002047820 */ /* 0x000fe20000410000 */
[----:B------:R-:W-:-:S05]  /*102c0*/  CS2R R6, SRZ ;  /* 0x0000000000067805 */ /* 0x000fca000001ff00 */
[----:B------:R-:W0:Y:S02]  /*102d0*/  F2F.F64.F32 R4, R4 ;  /* 0x0000000400047310 */ /* 0x000e240000201800 */
[----:B0-----:R-:W-:Y:S01]  /*102e0*/  STG.E.128 desc[UR36][R16.64], R4 ;  /* 0x0000000410007986 */ /* 0x001fe2000c101d24 */
[----:B------:R-:W-:Y:S05]  /*102f0*/  EXIT ;  /* 0x000000000000794d */ /* 0x000fea0003800000 */
.L_x_2105:
[----:B------:R-:W-:-:S09]  /*10300*/  UISETP.NE.AND UP0, UPT, UR4, 0xf, UPT ;  /* 0x0000000f0400788c */ /* 0x000fd2000bf05270 */
[----:B------:R-:W-:Y:S05]  /*10310*/  BRA.U !UP0, `(.L_x_2107) ;  /* 0x0000000108e07547 */ /* 0x000fea000b800000 */
[----:B------:R-:W-:-:S09]  /*10320*/  UISETP.NE.AND UP0, UPT, UR4, 0x17, UPT ;  /* 0x000000170400788c */ /* 0x000fd2000bf05270 */
[----:B------:R-:W-:Y:S05]  /*10330*/  BRA.U !UP0, `(.L_x_2108) ;  /* 0x00000001088c7547 */ /* 0x000fea000b800000 */
[----:B------:R-:W-:-:S09]  /*10340*/  UISETP.NE.AND UP0, UPT, UR4, 0x18, UPT ;  /* 0x000000180400788c */ /* 0x000fd2000bf05270 */
[----:B------:R-:W-:Y:S05]  /*10350*/  BRA.U !UP0, `(.L_x_2109) ;  /* 0x0000000108447547 */ /* 0x000fea000b800000 */
.L_x_2086:
        /* <DEDUP_REMOVED lines=10> */
[----:B---3--:R-:W-:Y:S01]  /*10400*/  IMAD.U32 R6, RZ, RZ, UR6 ;  /* 0x00000006ff067e24 */ /* 0x008fe2000f8e00ff */
[----:B------:R-:W-:Y:S01]  /*10410*/  MOV R7, UR7 ;  /* 0x0000000700077c02 */ /* 0x000fe20008000f00 */
[----:B----4-:R-:W-:Y:S02]  /*10420*/  IMAD.U32 R10, RZ, RZ, UR8 ;  /* 0x00000008ff0a7e24 */ /* 0x010fe4000f8e00ff */
[----:B-1----:R-:W-:-:S07]  /*10430*/  IMAD.U32 R11, RZ, RZ, UR9 ;  /* 0x00000009ff0b7e24 */ /* 0x002fce000f8e00ff */
[----:B------:R-:W-:-:S07]  /*10440*/  LEPC R20, `(.L_x_2110) ;  /* 0x000000001014794e */ /* 0x000fce0000000000 */
[----:B--2---:R-:W-:Y:S05]  /*10450*/  CALL.ABS.NOINC R2 ;  /* 0x0000000002007343 */ /* 0x004fea0003c00000 */
.L_x_2110:
[----:B------:R-:W-:Y:S05]  /*10460*/  EXIT ;  /* 0x000000000000794d */ /* 0x000fea0003800000 */
.L_x_2109:
[----:B------:R-:W-:Y:S01]  /*10470*/  LOP3.LUT R4, R2, 0x7fffffff, RZ, 0xc0, !PT ;  /* 0x7fffffff02047812 */ /* 0x000fe200078ec0ff */
[----:B------:R-:W-:Y:S01]  /*10480*/  BSSY.RECONVERGENT B0, `(.L_x_2111) ;  /* 0x000000b000007945 */ /* 0x000fe20003800200 */
[----:B------:R-:W-:Y:S02]  /*10490*/  SHF.R.U32.HI R5, RZ, 0x18, R2 ;  /* 0x00000018ff057819 */ /* 0x000fe40000011602 */
[----:B------:R-:W-:Y:S02]  /*104a0*/  ISETP.GT.U32.AND P0, PT, R4, 0x43efffff, PT ;  /* 0x43efffff0400780c */ /* 0x000fe40003f04070 */
[----:B------:R-:W-:-:S11]  /*104b0*/  MOV R0, 0x7f ;  /* 0x0000007f00007802 */ /* 0x000fd60000000f00 */
[----:B------:R-:W-:Y:S05]  /*104c0*/  @P0 BRA `(.L_x_2112) ;  /* 0x0000000000180947 */ /* 0x000fea0003800000 */
[----:B------:R-:W-:-:S13]  /*104d0*/  ISETP.GE.U32.AND P0, PT, R4, 0x3c800000, PT ;  /* 0x3c8000000400780c */ /* 0x000fda0003f06070 */
[----:B------:R-:W-:-:S04]  /*104e0*/  @P0 SHF.R.U32.HI R0, RZ, 0x14, R2 ;  /* 0x00000014ff000819 */ /* 0x000fc80000011602 */
[----:B------:R-:W-:-:S04]  /*104f0*/  @P0 LOP3.LUT R3, R0, 0x1, RZ, 0xc0, !PT ;  /* 0x0000000100030812 */ /* 0x000fc800078ec0ff */
[----:B------:R-:W-:-:S04]  /*10500*/  @P0 IADD3 R0, PT, PT, R2, 0x407ffff, R3 ;  /* 0x0407ffff02000810 */ /* 0x000fc80007ffe003 */
[----:B------:R-:W-:Y:S01]  /*10510*/  @P0 SHF.R.U32.HI R0, RZ, 0x14, R0 ;  /* 0x00000014ff000819 */ /* 0x000fe20000011600 */
[----:B------:R-:W-:-:S07]  /*10520*/  @!P0 FADD.FTZ R0, R4, 16384 ;  /* 0x4680000004008421 */ /* 0x000fce0000010000 */
.L_x_2112:
[----:B------:R-:W-:Y:S05]  /*10530*/  BSYNC.RECONVERGENT B0 ;  /* 0x0000000000007941 */ /* 0x000fea0003800200 */
.L_x_2111:
[----:B------:R-:W-:-:S05]  /*10540*/  LOP3.LUT R3, R0, 0x80, R5, 0xf8, !PT ;  /* 0x0000008000037812 */ /* 0x000fca00078ef805 */
[----:B------:R-:W-:Y:S01]  /*10550*/  STG.E.U8 desc[UR36][R16.64], R3 ;  /* 0x0000000310007986 */ /* 0x000fe2000c101124 */
[----:B------:R-:W-:Y:S05]  /*10560*/  EXIT ;  /* 0x000000000000794d */ /* 0x000fea0003800000 */
.L_x_2108:
        /* <DEDUP_REMOVED lines=11> */
.L_x_2114:
[----:B------:R-:W-:Y:S01]  /*10620*/  IMAD.MOV.U32 R0, RZ, RZ, 0x7f ;  /* 0x0000007fff007424 */ /* 0x000fe200078e00ff */
[----:B------:R-:W-:-:S04]  /*10630*/  ISETP.GT.U32.AND P0, PT, R4, 0x7f800000, PT ;  /* 0x7f8000000400780c */ /* 0x000fc80003f04070 */
[----:B------:R-:W-:-:S09]  /*10640*/  SEL R0, R0, 0x7c, P0 ;  /* 0x0000007c00007807 */ /* 0x000fd20000000000 */
.L_x_2115:
[----:B------:R-:W-:Y:S05]  /*10650*/  BSYNC.RECONVERGENT B0 ;  /* 0x0000000000007941 */ /* 0x000fea0003800200 */
.L_x_2113:
[----:B------:R-:W-:-:S04]  /*10660*/  SHF.R.U32.HI R3, RZ, 0x18, R2 ;  /* 0x00000018ff037819 */ /* 0x000fc80000011602 */
[----:B------:R-:W-:-:S05]  /*10670*/  LOP3.LUT R3, R0, 0x80, R3, 0xf8, !PT ;  /* 0x0000008000037812 */ /* 0x000fca00078ef803 */
[----:B------:R-:W-:Y:S01]  /*10680*/  STG.E.U8 desc[UR36][R16.64], R3 ;  /* 0x0000000310007986 */ /* 0x000fe2000c101124 */
[----:B------:R-:W-:Y:S05]  /*10690*/  EXIT ;  /* 0x000000000000794d */ /* 0x000fea0003800000 */
.L_x_2107:
[----:B------:R-:W-:-:S05]  /*106a0*/  F2FP.BF16.F32.PACK_AB R2, RZ, R2 ;  /* 0x00000002ff02723e */ /* 0x000fca00000010ff */
[----:B------:R-:W-:Y:S01]  /*106b0*/  STG.E.U16 desc[UR36][R16.64], R2 ;  /* 0x0000000210007986 */ /* 0x000fe2000c101524 */
[----:B------:R-:W-:Y:S05]  /*106c0*/  EXIT ;  /* 0x000000000000794d */ /* 0x000fea0003800000 */
.L_x_2116:
        /* <DEDUP_REMOVED lines=11> */
.L_x_5804:


//--------------------- .text._ZN2at6native27unrolled_elementwise_kernelIZZZNS0_68_GLOBAL__N__08176361_30_ActivationHardsigmoidKernel_cu_1520ed90_309927hardsigmoid_backward_kernelERNS_18TensorIteratorBaseEENKUlvE_clEvENKUlvE0_clEvEUlffE_St5arrayIPcLm3EELi4E23TrivialOffsetCalculatorILi2EjESB_ILi1EjENS0_6memory12LoadWithCastILi2EEENSE_13StoreWithCastILi1EEEEEviT_T0_T2_T3_T4_T5_ --------------------------
	.section	.text._ZN2at6native27unrolled_elementwise_kernelIZZZNS0_68_GLOBAL__N__08176361_30_ActivationHardsigmoidKernel_cu_1520ed90_309927hardsigmoid_backward_kernelERNS_18TensorIteratorBaseEENKUlvE_clEvENKUlvE0_clEvEUlffE_St5arrayIPcLm3EELi4E23TrivialOffsetCalculatorILi2EjESB_ILi1EjENS0_6memory12LoadWithCastILi2EEENSE_13StoreWithCastILi1EEEEEviT_T0_T2_T3_T4_T5_,"ax",@progbits
	.align	128
        .global         _ZN2at6native27unrolled_elementwise_kernelIZZZNS0_68_GLOBAL__N__08176361_30_ActivationHardsigmoidKernel_cu_1520ed90_309927hardsigmoid_backward_kernelERNS_18TensorIteratorBaseEENKUlvE_clEvENKUlvE0_clEvEUlffE_St5arrayIPcLm3EELi4E23TrivialOffsetCalculatorILi2EjESB_ILi1EjENS0_6memory12LoadWithCastILi2EEENSE_13StoreWithCastILi1EEEEEviT_T0_T2_T3_T4_T5_
        .type           _ZN2at6native27unrolled_elementwise_kernelIZZZNS0_68_GLOBAL__N__08176361_30_ActivationHardsigmoidKernel_cu_1520ed90_309927hardsigmoid_backward_kernelERNS_18TensorIteratorBaseEENKUlvE_clEvENKUlvE0_clEvEUlffE_St5arrayIPcLm3EELi4E23TrivialOffsetCalculatorILi2EjESB_ILi1EjENS0_6memory12LoadWithCastILi2EEENSE_13StoreWithCastILi1EEEEEviT_T0_T2_T3_T4_T5_,@function
        .size           _ZN2at6native27unrolled_elementwise_kernelIZZZNS0_68_GLOBAL__N__08176361_30_ActivationHardsigmoidKernel_cu_1520ed90_309927hardsigmoid_backward_kernelERNS_18TensorIteratorBaseEENKUlvE_clEvENKUlvE0_clEvEUlffE_St5arrayIPcLm3EELi4E23TrivialOffsetCalculatorILi2EjESB_ILi1EjENS0_6memory12LoadWithCastILi2EEENSE_13StoreWithCastILi1EEEEEviT_T0_T2_T3_T4_T5_,(.L_x_5805 - _ZN2at6native27unrolled_elementwise_kernelIZZZNS0_68_GLOBAL__N__08176361_30_ActivationHardsigmoidKernel_cu_1520ed90_309927hardsigmoid_backward_kernelERNS_18TensorIteratorBaseEENKUlvE_clEvENKUlvE0_clEvEUlffE_St5arrayIPcLm3EELi4E23TrivialOffsetCalculatorILi2EjESB_ILi1EjENS0_6memory12LoadWithCastILi2EEENSE_13StoreWithCastILi1EEEEEviT_T0_T2_T3_T4_T5_)
        .other          _ZN2at6native27unrolled_elementwise_kernelIZZZNS0_68_GLOBAL__N__08176361_30_ActivationHardsigmoidKernel_cu_1520ed90_309927hardsigmoid_backward_kernelERNS_18TensorIteratorBaseEENKUlvE_clEvENKUlvE0_clEvEUlffE_St5arrayIPcLm3EELi4E23TrivialOffsetCalculatorILi2EjESB_ILi1EjENS0_6memory12LoadWithCastILi2EEENSE_13StoreWithCastILi1EEEEEviT_T0_T2_T3_T4_T5_,@"STO_CUDA_ENTRY STV_DEFAULT"
_ZN2at6native27unrolled_elementwise_kernelIZZZNS0_68_GLOBAL__N__08176361_30_ActivationHardsigmoidKernel_cu_1520ed90_309927hardsigmoid_backward_kernelERNS_18TensorIteratorBaseEENKUlvE_clEvENKUlvE0_clEvEUlffE_St5arrayIPcLm3EELi4E23TrivialOffsetCalculatorILi2EjESB_ILi1EjENS0_6memory12LoadWithCastILi2EEENSE_13StoreWithCastILi1EEEEEviT_T0_T2_T3_T4_T5_:
.text._ZN2at6native27unrolled_elementwise_kernelIZZZNS0_68_GLOBAL__N__08176361_30_ActivationHardsigmoidKernel_cu_1520ed90_309927hardsigmoid_backward_kernelERNS_18TensorIteratorBaseEENKUlvE_clEvENKUlvE0_clEvEUlffE_St5arrayIPcLm3EELi4E23TrivialOffsetCalculatorILi2EjESB_ILi1EjENS0_6memory12LoadWithCastILi2EEENSE_13StoreWithCastILi1EEEEEviT_T0_T2_T3_T4_T5_:
[----:B------:R-:W0:Y:S01]  /*0000*/  LDC R1, c[0x0][0x37c] ;  /* 0x0000df00ff017b82 */ /* 0x000e220000000800 */
[----:B------:R-:W1:Y:S07]  /*0010*/  S2R R2, SR_CTAID.X ;  /* 0x0000000000027919 */ /* 0x000e6e0000002500 */
[----:B------:R-:W1:Y:S01]  /*0020*/  LDC R17, c[0x0][0x380] ;  /* 0x0000e000ff117b82 */ /* 0x000e620000000800 */
[----:B------:R-:W2:Y:S01]  /*0030*/  LDCU.64 UR36, c[0x0][0x358] ;  /* 0x00006b00ff2477ac */ /* 0x000ea20008000a00 */
[----:B------:R-:W-:Y:S01]  /*0040*/  BSSY.RECONVERGENT B7, `(.L_x_2117) ;  /* 0x00001e0000077945 */ /* 0x000fe20003800200 */
[----:B------:R-:W3:Y:S01]  /*0050*/  S2R R16, SR_TID.X ;  /* 0x0000000000107919 */ /* 0x000ee20000002100 */
[----:B------:R-:W-:Y:S01]  /*0060*/  IMAD.MOV.U32 R26, RZ, RZ, RZ ;  /* 0x000000ffff1a7224 */ /* 0x000fe200078e00ff */
[----:B------:R-:W4:Y:S01]  /*0070*/  LDCU.U8 UR38, c[0x0][0x3bc] ;  /* 0x00007780ff2677ac */ /* 0x000f220008000000 */
[----:B------:R-:W-:Y:S01]  /*0080*/  IMAD.MOV.U32 R25, RZ, RZ, RZ ;  /* 0x000000ffff197224 */ /* 0x000fe200078e00ff */
        /* <DEDUP_REMOVED lines=8> */
[----:B------:R-:W-:Y:S01]  /*0110*/  BSSY.RECONVERGENT B6, `(.L_x_2119) ;  /* 0x00000e7000067945 */ /* 0x000fe20003800200 */
        /* <DEDUP_REMOVED lines=17> */
.L_x_2123:
[----:B------:R-:W2:Y:S02]  /*0230*/  LDG.E.U8 R4, desc[UR36][R4.64] ;  /* 0x0000002404047981 */ /* 0x000ea4000c1e1100 */
[----:B--2---:R-:W-:Y:S01]  /*0240*/  I2FP.F32.U32 R26, R4 ;  /* 0x00000004001a7245 */ /* 0x004fe20000201000 */
[----:B------:R-:W-:Y:S06]  /*0250*/  BRA `(.L_x_2125) ;  /* 0x0000000c00487947 */ /* 0x000fec0003800000 */
.L_x_2122:
[----:B------:R-:W-:-:S09]  /*0260*/  UISETP.NE.AND UP0, UPT, UR4, 0x2, UPT ;  /* 0x000000020400788c */ /* 0x000fd2000bf05270 */
[----:B------:R-:W-:Y:S05]  /*0270*/  BRA.U !UP0, `(.L_x_2126) ;  /* 0x0000000108287547 */ /* 0x000fea000b800000 */
[----:B------:R-:W-:-:S09]  /*0280*/  UISETP.NE.AND UP0, UPT, UR4, 0x3, UPT ;  /* 0x000000030400788c */ /* 0x000fd2000bf05270 */
[----:B------:R-:W-:Y:S05]  /*0290*/  BRA.U !UP0, `(.L_x_2127) ;  /* 0x0000000108147547 */ /* 0x000fea000b800000 */
[----:B------:R-:W-:-:S09]  /*02a0*/  UISETP.NE.AND UP0, UPT, UR4, 0x4, UPT ;  /* 0x000000040400788c */ /* 0x000fd2000bf05270 */
[----:B------:R-:W-:Y:S05]  /*02b0*/  BRA.U UP0, `(.L_x_2124) ;  /* 0x0000000900b47547 */ /* 0x000fea000b800000 */
[----:B------:R-:W2:Y:S02]  /*02c0*/  LDG.E.64 R26, desc[UR36][R4.64] ;  /* 0x00000024041a7981 */ /* 0x000ea4000c1e1b00 */
[----:B--2---:R0:W1:Y:S02]  /*02d0*/  I2F.S64 R26, R26 ;  /* 0x0000001a001a7312 */ /* 0x0040640000301400 */
[----:B01----:R-:W-:Y:S05]  /*02e0*/  BRA `(.L_x_2125) ;  /* 0x0000000c00247947 */ /* 0x003fea0003800000 */
.L_x_2127:
[----:B------:R-:W2:Y:S02]  /*02f0*/  LDG.E R4, desc[UR36][R4.64] ;  /* 0x0000002404047981 */ /* 0x000ea4000c1e1900 */
[----:B--2---:R-:W-:Y:S01]  /*0300*/  I2FP.F32.S32 R26, R4 ;  /* 0x00000004001a7245 */ /* 0x004fe20000201400 */
[----:B------:R-:W-:Y:S06]  /*0310*/  BRA `(.L_x_2125) ;  /* 0x0000000c00187947 */ /* 0x000fec0003800000 */
.L_x_2126:
[----:B------:R-:W2:Y:S02]  /*0320*/  LDG.E.U16 R4, desc[UR36][R4.64] ;  /* 0x0000002404047981 */ /* 0x000ea4000c1e1500 */
[----:B--2---:R0:W1:Y:S01]  /*0330*/  I2F.S16 R26, R4 ;  /* 0x00000004001a7306 */ /* 0x0040620000101400 */
[----:B------:R-:W-:Y:S05]  /*0340*/  BRA `(.L_x_2125) ;  /* 0x0000000c000c7947 */ /* 0x000fea0003800000 */
.L_x_2121:
        /* <DEDUP_REMOVED lines=8> */
.L_x_2129:
[----:B------:R-:W2:Y:S02]  /*03d0*/  LDG.E.U16 R4, desc[UR36][R4.64] ;  /* 0x0000002404047981 */ /* 0x000ea4000c1e1500 */
[----:B--2---:R-:W-:Y:S01]  /*03e0*/  HADD2.F32 R26, -RZ, R4.H0_H0 ;  /* 0x20000004ff1a7230 */ /* 0x004fe20000004100 */
[----:B------:R-:W-:Y:S06]  /*03f0*/  BRA `(.L_x_2125) ;  /* 0x0000000800e07947 */ /* 0x000fec0003800000 */
.L_x_2128:
        /* <DEDUP_REMOVED lines=8> */
.L_x_2131:
[----:B------:R-:W2:Y:S02]  /*0480*/  LDG.E.U16 R4, desc[UR36][R4.64] ;  /* 0x0000002404047981 */ /* 0x000ea4000c1e1500 */
[----:B--2---:R-:W-:Y:S01]  /*0490*/  HADD2.F32 R26, -RZ, R4.H0_H0 ;  /* 0x20000004ff1a7230 */ /* 0x004fe20000004100 */
[----:B------:R-:W-:Y:S06]  /*04a0*/  BRA `(.L_x_2125) ;  /* 0x0000000800b47947 */ /* 0x000fec0003800000 */
.L_x_2130:
        /* <DEDUP_REMOVED lines=11> */
.L_x_2120:
        /* <DEDUP_REMOVED lines=12> */
.L_x_2134:
        /* <DEDUP_REMOVED lines=11> */
.L_x_2133:
        /* <DEDUP_REMOVED lines=25> */
.L_x_2136:
        /* <DEDUP_REMOVED lines=11> */
[----:B------:R-:W-:Y:S01]  /*0910*/  LOP3.LUT R26, R0, 0x80000000, R3, 0xf8, !PT ;  /* 0x80000000001a7812 */ /* 0x000fe200078ef803 */
[----:B------:R-:W-:Y:S06]  /*0920*/  BRA `(.L_x_2125) ;  /* 0x0000000400947947 */ /* 0x000fec0003800000 */
.L_x_2135:
[----:B------:R-:W2:Y:S02]  /*0930*/  LDG.E.U16 R4, desc[UR36][R4.64] ;  /* 0x0000002404047981 */ /* 0x000ea4000c1e1500 */
[----:B--2---:R-:W-:Y:S01]  /*0940*/  IMAD.U32 R26, R4, 0x10000, RZ ;  /* 0x00010000041a7824 */ /* 0x004fe200078e00ff */
[----:B------:R-:W-:Y:S06]  /*0950*/  BRA `(.L_x_2125) ;  /* 0x0000000400887947 */ /* 0x000fec0003800000 */
.L_x_2132:
        /* <DEDUP_REMOVED lines=11> */
.L_x_2139:
        /* <DEDUP_REMOVED lines=20> */
.L_x_2141:
[----:B------:R-:W-:Y:S05]  /*0b50*/  BSYNC.RECONVERGENT B0 ;  /* 0x0000000000007941 */ /* 0x000fea0003800200 */
.L_x_2140:
[----:B------:R-:W-:Y:S01]  /*0b60*/  IMAD.SHL.U32 R0, R0, 0x100000, RZ ;  /* 0x0010000000007824 */ /* 0x000fe200078e00ff */
[----:B------:R-:W-:-:S04]  /*0b70*/  LEA R3, R3, 0x3b800000, 0x17 ;  /* 0x3b80000003037811 */ /* 0x000fc800078eb8ff */
[----:B------:R-:W-:Y:S01]  /*0b80*/  LOP3.LUT R26, R3, R0, R7, 0xfe, !PT ;  /* 0x00000000031a7212 */ /* 0x000fe200078efe07 */
[----:B------:R-:W-:Y:S06]  /*0b90*/  BRA `(.L_x_2125) ;  /* 0x0000000000f87947 */ /* 0x000fec0003800000 */
.L_x_2138:
        /* <DEDUP_REMOVED lines=20> */
.L_x_2143:
[----:B------:R-:W-:Y:S05]  /*0ce0*/  BSYNC.RECONVERGENT B0 ;  /* 0x0000000000007941 */ /* 0x000fea0003800200 */
.L_x_2142:
[----:B------:R-:W-:Y:S01]  /*0cf0*/  IMAD.SHL.U32 R0, R0, 0x200000, RZ ;  /* 0x0020000000007824 */ /* 0x000fe200078e00ff */
[----:B------:R-:W-:-:S04]  /*0d00*/  LEA R3, R3, 0x37800000, 0x17 ;  /* 0x3780000003037811 */ /* 0x000fc800078eb8ff */
[----:B------:R-:W-:Y:S01]  /*0d10*/  LOP3.LUT R26, R3, R0, R7, 0xfe, !PT ;  /* 0x00000000031a7212 */ /* 0x000fe200078efe07 */
[----:B------:R-:W-:Y:S06]  /*0d20*/  BRA `(.L_x_2125) ;  /* 0x0000000000947947 */ /* 0x000fec0003800000 */
.L_x_2137:
[----:B------:R-:W-:-:S09]  /*0d30*/  UISETP.NE.AND UP0, UPT, UR4, 0x1c, UPT ;  /* 0x0000001c0400788c */ /* 0x000fd2000bf05270 */
[----:B------:R-:W-:Y:S05]  /*0d40*/  BRA.U !UP0, `(.L_x_2144) ;  /* 0x0000000108847547 */ /* 0x000fea000b800000 */
[----:B------:R-:W-:-:S09]  /*0d50*/  UISETP.NE.AND UP0, UPT, UR4, 0x1d, UPT ;  /* 0x0000001d0400788c */ /* 0x000fd2000bf05270 */
[----:B------:R-:W-:Y:S05]  /*0d60*/  BRA.U !UP0, `(.L_x_2145) ;  /* 0x0000000108707547 */ /* 0x000fea000b800000 */
[----:B------:R-:W-:-:S09]  /*0d70*/  UISETP.NE.AND UP0, UPT, UR4, 0x2c, UPT ;  /* 0x0000002c0400788c */ /* 0x000fd2000bf05270 */
[----:B------:R-:W-:Y:S05]  /*0d80*/  BRA.U !UP0, `(.L_x_2146) ;  /* 0x0000000108487547 */ /* 0x000fea000b800000 */
.L_x_2124:
        /* <DEDUP_REMOVED lines=16> */
.L_x_2147:
[----:B------:R-:W-:Y:S01]  /*0e90*/  IMAD.MOV.U32 R26, RZ, RZ, RZ ;  /* 0x000000ffff1a7224 */ /* 0x000fe200078e00ff */
[----:B------:R-:W-:Y:S06]  /*0ea0*/  BRA `(.L_x_2125) ;  /* 0x0000000000347947 */ /* 0x000fec0003800000 */
.L_x_2146:
[----:B------:R-:W2:Y:S01]  /*0eb0*/  LDG.E.U8 R4, desc[UR36][R4.64] ;  /* 0x0000002404047981 */ /* 0x000ea2000c1e1100 */
[----:B------:R-:W-:Y:S01]  /*0ec0*/  IMAD.MOV.U32 R26, RZ, RZ, 0x400000 ;  /* 0x00400000ff1a7424 */ /* 0x000fe200078e00ff */
[----:B--2---:R-:W-:-:S13]  /*0ed0*/  ISETP.NE.AND P0, PT, R4, RZ, PT ;  /* 0x000000ff0400720c */ /* 0x004fda0003f05270 */
[----:B------:R-:W-:Y:S05]  /*0ee0*/  @!P0 BRA `(.L_x_2125) ;  /* 0x0000000000248947 */ /* 0x000fea0003800000 */
[----:B------:R-:W-:-:S13]  /*0ef0*/  ISETP.NE.AND P0, PT, R4, 0xff, PT ;  /* 0x000000ff0400780c */ /* 0x000fda0003f05270 */
[----:B------:R-:W-:Y:S02]  /*0f00*/  @!P0 IMAD.MOV.U32 R26, RZ, RZ, 0x7f800001 ;  /* 0x7f800001ff1a8424 */ /* 0x000fe400078e00ff */
[----:B------:R-:W-:Y:S01]  /*0f10*/  @P0 IMAD.SHL.U32 R26, R4, 0x800000, RZ ;  /* 0x00800000041a0824 */ /* 0x000fe200078e00ff */
[----:B------:R-:W-:Y:S06]  /*0f20*/  BRA `(.L_x_2125) ;  /* 0x0000000000147947 */ /* 0x000fec0003800000 */
.L_x_2145:
[----:B------:R-:W2:Y:S02]  /*0f30*/  LDG.E.64 R26, desc[UR36][R4.64] ;  /* 0x00000024041a7981 */ /* 0x000ea4000c1e1b00 */
[----:B--2---:R0:W1:Y:S02]  /*0f40*/  I2F.U64 R26, R26 ;  /* 0x0000001a001a7312 */ /* 0x0040640000301000 */
[----:B01----:R-:W-:Y:S05]  /*0f50*/  BRA `(.L_x_2125) ;  /* 0x0000000000087947 */ /* 0x003fea0003800000 */
.L_x_2144:
[----:B------:R-:W2:Y:S02]  /*0f60*/  LDG.E R4, desc[UR36][R4.64] ;  /* 0x0000002404047981 */ /* 0x000ea4000c1e1900 */
[----:B--2---:R-:W-:-:S07]  /*0f70*/  I2FP.F32.U32 R26, R4 ;  /* 0x00000004001a7245 */ /* 0x004fce0000201000 */
.L_x_2125:
[----:B------:R-:W-:Y:S05]  /*0f80*/  BSYNC.RECONVERGENT B6 ;  /* 0x0000000000067941 */ /* 0x000fea0003800200 */
.L_x_2119:
[----:B0-2-4-:R-:W0:Y:S01]  /*0f90*/  LDC.64 R4, c[0x0][0x3b0] ;  /* 0x0000ec00ff047b82 */ /* 0x015e220000000a00 */
[----:B------:R-:W2:Y:S01]  /*0fa0*/  LDCU UR5, c[0x0][0x3c4] ;  /* 0x00007880ff0577ac */ /* 0x000ea20008000800 */
[----:B------:R-:W-:Y:S01]  /*0fb0*/  BSSY.RECONVERGENT B6, `(.L_x_2148) ;  /* 0x00000e6000067945 */ /* 0x000fe20003800200 */
[----:B------:R-:W-:-:S04]  /*0fc0*/  UPRMT UR4, UR39, 0x9910, URZ ;  /* 0x0000991027047896 */ /* 0x000fc800080000ff */
        /* <DEDUP_REMOVED lines=16> */
.L_x_2152:
[----:B------:R-:W2:Y:S02]  /*10d0*/  LDG.E.U8 R4, desc[UR36][R4.64] ;  /* 0x0000002404047981 */ /* 0x000ea4000c1e1100 */
[----:B--2---:R-:W-:Y:S01]  /*10e0*/  I2FP.F32.U32 R25, R4 ;  /* 0x0000000400197245 */ /* 0x004fe20000201000 */
[----:B------:R-:W-:Y:S06]  /*10f0*/  BRA `(.L_x_2154) ;  /* 0x0000000c00447947 */ /* 0x000fec0003800000 */
.L_x_2151:
        /* <DEDUP_REMOVED lines=9> */
.L_x_2156:
[----:B------:R-:W2:Y:S02]  /*1190*/  LDG.E R4, desc[UR36][R4.64] ;  /* 0x0000002404047981 */ /* 0x000ea4000c1e1900 */
[----:B--2---:R-:W-:Y:S01]  /*11a0*/  I2FP.F32.S32 R25, R4 ;  /* 0x0000000400197245 */ /* 0x004fe20000201400 */
[----:B------:R-:W-:Y:S06]  /*11b0*/  BRA `(.L_x_2154) ;  /* 0x0000000c00147947 */ /* 0x000fec0003800000 */
.L_x_2155:
[----:B------:R-:W2:Y:S02]  /*11c0*/  LDG.E.U16 R4, desc[UR36][R4.64] ;  /* 0x0000002404047981 */ /* 0x000ea4000c1e1500 */
[----:B--2---:R4:W0:Y:S01]  /*11d0*/  I2F.S16 R25, R4 ;  /* 0x0000000400197306 */ /* 0x0048220000101400 */
[----:B------:R-:W-:Y:S05]  /*11e0*/  BRA `(.L_x_2154) ;  /* 0x0000000c00087947 */ /* 0x000fea0003800000 */
.L_x_2150:
        /* <DEDUP_REMOVED lines=8> */
.L_x_2158:
[----:B------:R-:W2:Y:S02]  /*1270*/  LDG.E.U16 R4, desc[UR36][R4.64] ;  /* 0x0000002404047981 */ /* 0x000ea4000c1e1500 */
[----:B--2---:R-:W-:Y:S01]  /*1280*/  HADD2.F32 R25, -RZ, R4.H0_H0 ;  /* 0x20000004ff197230 */ /* 0x004fe20000004100 */
[----:B------:R-:W-:Y:S06]  /*1290*/  BRA `(.L_x_2154) ;  /* 0x0000000800dc7947 */ /* 0x000fec0003800000 */
.L_x_2157:
        /* <DEDUP_REMOVED lines=8> */
.L_x_2160:
[----:B------:R-:W2:Y:S02]  /*1320*/  LDG.E.U16 R4, desc[UR36][R4.64] ;  /* 0x0000002404047981 */ /* 0x000ea4000c1e1500 */
[----:B--2---:R-:W-:Y:S01]  /*1330*/  HADD2.F32 R25, -RZ, R4.H0_H0 ;  /* 0x20000004ff197230 */ /* 0x004fe20000004100 */
[----:B------:R-:W-:Y:S06]  /*1340*/  BRA `(.L_x_2154) ;  /* 0x0000000800b07947 */ /* 0x000fec0003800000 */
.L_x_2159:
        /* <DEDUP_REMOVED lines=11> */
.L_x_2149:
        /* <DEDUP_REMOVED lines=12> */
.L_x_2163:
        /* <DEDUP_REMOVED lines=11> */
.L_x_2162:
        /* <DEDUP_REMOVED lines=25> */
.L_x_2165:
[----:B------:R-:W2:Y:S02]  /*1700*/  LDG.E.U8 R4, desc[UR36][R4.64] ;  /* 0x0000002404047981 */ /* 0x000ea4000c1e1100 */
[C---:B--2---:R-:W-:Y:S02]  /*1710*/  IMAD.SHL.U32 R3, R4.reuse, 0x2000000, RZ ;  /* 0x0200000004037824 */ /* 0x044fe400078e00ff */
        /* <DEDUP_REMOVED lines=10> */
.L_x_2164:
[----:B------:R-:W2:Y:S02]  /*17c0*/  LDG.E.U16 R4, desc[UR36][R4.64] ;  /* 0x0000002404047981 */ /* 0x000ea4000c1e1500 */
[----:B--2---:R-:W-:Y:S01]  /*17d0*/  IMAD.U32 R25, R4, 0x10000, RZ ;  /* 0x0001000004197824 */ /* 0x004fe200078e00ff */
[----:B------:R-:W-:Y:S06]  /*17e0*/  BRA `(.L_x_2154) ;  /* 0x0000000400887947 */ /* 0x000fec0003800000 */
.L_x_2161:
        /* <DEDUP_REMOVED lines=11> */
.L_x_2168:
        /* <DEDUP_REMOVED lines=20> */
.L_x_2170:
[----:B------:R-:W-:Y:S05]  /*19e0*/  BSYNC.RECONVERGENT B0 ;  /* 0x0000000000007941 */ /* 0x000fea0003800200 */
.L_x_2169:
[----:B------:R-:W-:Y:S01]  /*19f0*/  IMAD.SHL.U32 R0, R0, 0x100000, RZ ;  /* 0x0010000000007824 */ /* 0x000fe200078e00ff */
[----:B------:R-:W-:-:S04]  /*1a00*/  LEA R3, R3, 0x3b800000, 0x17 ;  /* 0x3b80000003037811 */ /* 0x000fc800078eb8ff */
[----:B------:R-:W-:Y:S01]  /*1a10*/  LOP3.LUT R25, R3, R0, R25, 0xfe, !PT ;  /* 0x0000000003197212 */ /* 0x000fe200078efe19 */
[----:B------:R-:W-:Y:S06]  /*1a20*/  BRA `(.L_x_2154) ;  /* 0x0000000000f87947 */ /* 0x000fec0003800000 */
.L_x_2167:
        /* <DEDUP_REMOVED lines=20> */
.L_x_2172:
[----:B------:R-:W-:Y:S05]  /*1b70*/  BSYNC.RECONVERGENT B0 ;  /* 0x0000000000007941 */ /* 0x000fea0003800200 */
.L_x_2171:
[----:B------:R-:W-:Y:S01]  /*1b80*/  IMAD.SHL.U32 R0, R0, 0x200000, RZ ;  /* 0x0020000000007824 */ /* 0x000fe200078e00ff */
[----:B------:R-:W-:-:S04]  /*1b90*/  LEA R3, R3, 0x37800000, 0x17 ;  /* 0x3780000003037811 */ /* 0x000fc800078eb8ff */
[----:B------:R-:W-:Y:S01]  /*1ba0*/  LOP3.LUT R25, R3, R0, R25, 0xfe, !PT ;  /* 0x0000000003197212 */ /* 0x000fe200078efe19 */
[----:B------:R-:W-:Y:S06]  /*1bb0*/  BRA `(.L_x_2154) ;  /* 0x0000000000947947 */ /* 0x000fec0003800000 */
.L_x_2166:
[----:B------:R-:W-:-:S09]  /*1bc0*/  UISETP.NE.AND UP0, UPT, UR4, 0x1c, UPT ;  /* 0x0000001c0400788c */ /* 0x000fd2000bf05270 */
[----:B------:R-:W-:Y:S05]  /*1bd0*/  BRA.U !UP0, `(.L_x_2173) ;  /* 0x0000000108847547 */ /* 0x000fea000b800000 */
[----:B------:R-:W-:-:S09]  /*1be0*/  UISETP.NE.AND UP0, UPT, UR4, 0x1d, UPT ;  /* 0x0000001d0400788c */ /* 0x000fd2000bf05270 */
[----:B------:R-:W-:Y:S05]  /*1bf0*/  BRA.U !UP0, `(.L_x_2174) ;  /* 0x0000000108707547 */ /* 0x000fea000b800000 */
[----:B------:R-:W-:-:S09]  /*1c00*/  UISETP.NE.AND UP0, UPT, UR4, 0x2c, UPT ;  /* 0x0000002c0400788c */ /* 0x000fd2000bf05270 */
[----:B------:R-:W-:Y:S05]  /*1c10*/  BRA.U !UP0, `(.L_x_2175) ;  /* 0x0000000108487547 */ /* 0x000fea000b800000 */
.L_x_2153:
[----:B------:R-:W-:Y:S01]  /*1c20*/  MOV R14, 0x0 ;  /* 0x00000000000e7802 */ /* 0x000fe20000000f00 */
[----:B------:R-:W0:Y:S01]  /*1c30*/  LDCU.64 UR4, c[0x4][0x128] ;  /* 0x01002500ff0477ac */ /* 0x000e220008000a00 */
[----:B------:R-:W-:Y:S02]  /*1c40*/  IMAD.MOV.U32 R8, RZ, RZ, 0x4e ;  /* 0x0000004eff087424 */ /* 0x000fe400078e00ff */
[----:B------:R-:W-:Y:S01]  /*1c50*/  IMAD.MOV.U32 R12, RZ, RZ, 0x1 ;  /* 0x00000001ff0c7424 */ /* 0x000fe200078e00ff */
[----:B------:R-:W2:Y:S01]  /*1c60*/  LDCU.64 UR6, c[0x4][0x130] ;  /* 0x01002600ff0677ac */ /* 0x000ea20008000a00 */
[----:B------:R-:W4:Y:S01]  /*1c70*/  LDC.64 R14, c[0x4][R14] ;  /* 0x010000000e0e7b82 */ /* 0x000f220000000a00 */
[----:B------:R-:W-:Y:S01]  /*1c80*/  IMAD.MOV.U32 R13, RZ, RZ, RZ ;  /* 0x000000ffff0d7224 */ /* 0x000fe200078e00ff */
[----:B------:R-:W1:Y:S01]  /*1c90*/  LDCU.64 UR8, c[0x4][0x18] ;  /* 0x01000300ff0877ac */ /* 0x000e620008000a00 */
[----:B0-----:R-:W-:Y:S02]  /*1ca0*/  IMAD.U32 R4, RZ, RZ, UR4 ;  /* 0x00000004ff047e24 */ /* 0x001fe4000f8e00ff */
[----:B------:R-:W-:-:S02]  /*1cb0*/  IMAD.U32 R5, RZ, RZ, UR5 ;  /* 0x00000005ff057e24 */ /* 0x000fc4000f8e00ff */
[----:B--2---:R-:W-:Y:S02]  /*1cc0*/  IMAD.U32 R6, RZ, RZ, UR6 ;  /* 0x00000006ff067e24 */ /* 0x004fe4000f8e00ff */
[----:B------:R-:W-:Y:S02]  /*1cd0*/  IMAD.U32 R7, RZ, RZ, UR7 ;  /* 0x00000007ff077e24 */ /* 0x000fe4000f8e00ff */
[----:B-1----:R-:W-:Y:S02]  /*1ce0*/  IMAD.U32 R10, RZ, RZ, UR8 ;  /* 0x00000008ff0a7e24 */ /* 0x002fe4000f8e00ff */
[----:B------:R-:W-:-:S07]  /*1cf0*/  IMAD.U32 R11, RZ, RZ, UR9 ;  /* 0x00000009ff0b7e24 */ /* 0x000fce000f8e00ff */
[----:B------:R-:W-:-:S07]  /*1d00*/  LEPC R20, `(.L_x_2176) ;  /* 0x000000001014794e */ /* 0x000fce0000000000 */
[----:B---345:R-:W-:Y:S05]  /*1d10*/  CALL.ABS.NOINC R14 ;  /* 0x000000000e007343 */ /* 0x038fea0003c00000 */
.L_x_2176:
[----:B------:R-:W-:Y:S01]  /*1d20*/  IMAD.MOV.U32 R25, RZ, RZ, RZ ;  /* 0x000000ffff197224 */ /* 0x000fe200078e00ff */
[----:B------:R-:W-:Y:S06]  /*1d30*/  BRA `(.L_x_2154) ;  /* 0x0000000000347947 */ /* 0x000fec0003800000 */
.L_x_2175:
        /* <DEDUP_REMOVED lines=8> */
.L_x_2174:
[----:B------:R-:W2:Y:S02]  /*1dc0*/  LDG.E.64 R4, desc[UR36][R4.64] ;  /* 0x0000002404047981 */ /* 0x000ea4000c1e1b00 */
[----:B--2---:R0:W2:Y:S02]  /*1dd0*/  I2F.U64 R25, R4 ;  /* 0x0000000400197312 */ /* 0x0040a40000301000 */
[----:B0-2---:R-:W-:Y:S05]  /*1de0*/  BRA `(.L_x_2154) ;  /* 0x0000000000087947 */ /* 0x005fea0003800000 */
.L_x_2173:
[----:B------:R-:W2:Y:S02]  /*1df0*/  LDG.E R4, desc[UR36][R4.64] ;  /* 0x0000002404047981 */ /* 0x000ea4000c1e1900 */
[----:B--2---:R-:W-:-:S07]  /*1e00*/  I2FP.F32.U32 R25, R4 ;  /* 0x0000000400197245 */ /* 0x004fce0000201000 */
.L_x_2154:
[----:B------:R-:W-:Y:S05]  /*1e10*/  BSYNC.RECONVERGENT B6 ;  /* 0x0000000000067941 */ /* 0x000fea0003800200 */
.L_x_2148:
[----:B-1-3-5:R-:W-:Y:S01]  /*1e20*/  FMUL.FTZ R26, R26, 0.16666667163372039795 ;  /* 0x3e2aaaab1a1a7820 */ /* 0x02afe20000410000 */
[----:B------:R-:W-:-:S07]  /*1e30*/  VIADD R16, R19, 0x80 ;  /* 0x0000008013107836 */ /* 0x000fce0000000000 */
.L_x_2118:
[----:B------:R-:W-:Y:S05]  /*1e40*/  BSYNC.RECONVERGENT B7 ;  /* 0x0000000000077941 */ /* 0x000fea0003800200 */
.L_x_2117:
[----:B------:R-:W-:Y:S01]  /*1e50*/  ISETP.GE.AND P0, PT, R16, R17, PT ;  /* 0x000000111000720c */ /* 0x000fe20003f06270 */
[----:B------:R-:W-:Y:S01]  /*1e60*/  BSSY.RECONVERGENT B7, `(.L_x_2177) ;  /* 0x00001d9000077945 */ /* 0x000fe20003800200 */
[----:B------:R-:W-:-:S11]  /*1e70*/  CS2R R22, SRZ ;  /* 0x0000000000167805 */ /* 0x000fd6000001ff00 */
[----:B------:R-:W-:Y:S05]  /*1e80*/  @P0 BRA `(.L_x_2178) ;  /* 0x0000001c00580947 */ /* 0x000fea0003800000 */
[----:B0-2-4-:R-:W0:Y:S01]  /*1e90*/  LDC.64 R4, c[0x0][0x3a8] ;  /* 0x0000ea00ff047b82 */ /* 0x015e220000000a00 */
        /* <DEDUP_REMOVED lines=20> */
.L_x_2183:
[----:B------:R-:W2:Y:S02]  /*1fe0*/  LDG.E.U8 R4, desc[UR36][R4.64] ;  /* 0x0000002404047981 */ /* 0x000ea4000c1e1100 */
[----:B--2---:R-:W-:Y:S01]  /*1ff0*/  I2FP.F32.U32 R23, R4 ;  /* 0x0000000400177245 */ /* 0x004fe20000201000 */
[----:B------:R-:W-:Y:S06]  /*2000*/  BRA `(.L_x_2185) ;  /* 0x0000000c00447947 */ /* 0x000fec0003800000 */
.L_x_2182:
        /* <DEDUP_REMOVED lines=9> */
.L_x_2187:
[----:B------:R-:W2:Y:S02]  /*20a0*/  LDG.E R4, desc[UR36][R4.64] ;  /* 0x0000002404047981 */ /* 0x000ea4000c1e1900 */
[----:B--2---:R-:W-:Y:S01]  /*20b0*/  I2FP.F32.S32 R23, R4 ;  /* 0x0000000400177245 */ /* 0x004fe20000201400 */
[----:B------:R-:W-:Y:S06]  /*20c0*/  BRA `(.L_x_2185) ;  /* 0x0000000c00147947 */ /* 0x000fec0003800000 */
.L_x_2186:
[----:B------:R-:W2:Y:S02]  /*20d0*/  LDG.E.U16 R4, desc[UR36][R4.64] ;  /* 0x0000002404047981 */ /* 0x000ea4000c1e1500 */
[----:B--2---:R4:W0:Y:S01]  /*20e0*/  I2F.S16 R23, R4 ;  /* 0x0000000400177306 */ /* 0x0048220000101400 */
[----:B------:R-:W-:Y:S05]  /*20f0*/  BRA `(.L_x_2185) ;  /* 0x0000000c00087947 */ /* 0x000fea0003800000 */
.L_x_2181:
        /* <DEDUP_REMOVED lines=8> */
.L_x_2189:
[----:B------:R-:W2:Y:S02]  /*2180*/  LDG.E.U16 R4, desc[UR36][R4.64] ;  /* 0x0000002404047981 */ /* 0x000ea4000c1e1500 */
[----:B--2---:R-:W-:Y:S01]  /*2190*/  HADD2.F32 R23, -RZ, R4.H0_H0 ;  /* 0x20000004ff177230 */ /* 0x004fe20000004100 */
[----:B------:R-:W-:Y:S06]  /*21a0*/  BRA `(.L_x_2185) ;  /* 0x0000000800dc7947 */ /* 0x000fec0003800000 */
.L_x_2188:
        /* <DEDUP_REMOVED lines=8> */
.L_x_2191:
[----:B------:R-:W2:Y:S02]  /*2230*/  LDG.E.U16 R4, desc[UR36][R4.64] ;  /* 0x0000002404047981 */ /* 0x000ea4000c1e1500 */
[----:B--2---:R-:W-:Y:S01]  /*2240*/  HADD2.F32 R23, -RZ, R4.H0_H0 ;  /* 0x20000004ff177230 */ /* 0x004fe20000004100 */
[----:B------:R-:W-:Y:S06]  /*2250*/  BRA `(.L_x_2185) ;  /* 0x0000000800b07947 */ /* 0x000fec0003800000 */
.L_x_2190:
        /* <DEDUP_REMOVED lines=11> */
.L_x_2180:
        /* <DEDUP_REMOVED lines=12> */
.L_x_2194:
        /* <DEDUP_REMOVED lines=11> */
.L_x_2193:
        /* <DEDUP_REMOVED lines=25> */
.L_x_2196:
        /* <DEDUP_REMOVED lines=12> */
.L_x_2195:
[----:B------:R-:W2:Y:S02]  /*26d0*/  LDG.E.U16 R4, desc[UR36][R4.64] ;  /* 0x0000002404047981 */ /* 0x000ea4000c1e1500 */
[----:B--2---:R-:W-:Y:S01]  /*26e0*/  IMAD.U32 R23, R4, 0x10000, RZ ;  /* 0x0001000004177824 */ /* 0x004fe200078e00ff */
[----:B------:R-:W-:Y:S06]  /*26f0*/  BRA `(.L_x_2185) ;  /* 0x0000000400887947 */ /* 0x000fec0003800000 */
.L_x_2192:
        /* <DEDUP_REMOVED lines=11> */
.L_x_2199:
        /* <DEDUP_REMOVED lines=20> */
.L_x_2201:
[----:B------:R-:W-:Y:S05]  /*28f0*/  BSYNC.RECONVERGENT B0 ;  /* 0x0000000000007941 */ /* 0x000fea0003800200 */
.L_x_2200:
[----:B------:R-:W-:Y:S01]  /*2900*/  IMAD.SHL.U32 R0, R0, 0x100000, RZ ;  /* 0x0010000000007824 */ /* 0x000fe200078e00ff */
[----:B------:R-:W-:-:S04]  /*2910*/  LEA R3, R3, 0x3b800000, 0x17 ;  /* 0x3b80000003037811 */ /* 0x000fc800078eb8ff */
[----:B------:R-:W-:Y:S01]  /*2920*/  LOP3.LUT R23, R3, R0, R23, 0xfe, !PT ;  /* 0x0000000003177212 */ /* 0x000fe200078efe17 */
[----:B------:R-:W-:Y:S06]  /*2930*/  BRA `(.L_x_2185) ;  /* 0x0000000000f87947 */ /* 0x000fec0003800000 */
.L_x_2198:
        /* <DEDUP_REMOVED lines=20> */
.L_x_2203:
[----:B------:R-:W-:Y:S05]  /*2a80*/  BSYNC.RECONVERGENT B0 ;  /* 0x0000000000007941 */ /* 0x000fea0003800200 */
.L_x_2202:
[----:B------:R-:W-:Y:S01]  /*2a90*/  IMAD.SHL.U32 R0, R0, 0x200000, RZ ;  /* 0x0020000000007824 */ /* 0x000fe200078e00ff */
[----:B------:R-:W-:-:S04]  /*2aa0*/  LEA R3, R3, 0x37800000, 0x17 ;  /* 0x3780000003037811 */ /* 0x000fc800078eb8ff */
[----:B------:R-:W-:Y:S01]  /*2ab0*/  LOP3.LUT R23, R3, R0, R23, 0xfe, !PT ;  /* 0x0000000003177212 */ /* 0x000fe200078efe17 */
[----:B------:R-:W-:Y:S06]  /*2ac0*/  BRA `(.L_x_2185) ;  /* 0x0000000000947947 */ /* 0x000fec0003800000 */
.L_x_2197:
        /* <DEDUP_REMOVED lines=14> */
.L_x_2184:
        /* <DEDUP_REMOVED lines=16> */
.L_x_2206:
[----:B------:R-:W-:Y:S01]  /*2cb0*/  IMAD.MOV.U32 R23, RZ, RZ, RZ ;  /* 0x000000ffff177224 */ /* 0x000fe200078e00ff */
[----:B------:R-:W-:Y:S06]  /*2cc0*/  BRA `(.L_x_2185) ;  /* 0x0000000000147947 */ /* 0x000fec0003800000 */
.L_x_2205:
[----:B------:R-:W2:Y:S02]  /*2cd0*/  LDG.E.64 R4, desc[UR36][R4.64] ;  /* 0x0000002404047981 */ /* 0x000ea4000c1e1b00 */
[----:B--2---:R0:W1:Y:S02]  /*2ce0*/  I2F.U64 R23, R4 ;  /* 0x0000000400177312 */ /* 0x0040640000301000 */
[----:B01----:R-:W-:Y:S05]  /*2cf0*/  BRA `(.L_x_2185) ;  /* 0x0000000000087947 */ /* 0x003fea0003800000 */
.L_x_2204:
[----:B------:R-:W2:Y:S02]  /*2d00*/  LDG.E R4, desc[UR36][R4.64] ;  /* 0x0000002404047981 */ /* 0x000ea4000c1e1900 */
[----:B--2---:R-:W-:-:S07]  /*2d10*/  I2FP.F32.U32 R23, R4 ;  /* 0x0000000400177245 */ /* 0x004fce0000201000 */
.L_x_2185:
[----:B------:R-:W-:Y:S05]  /*2d20*/  BSYNC.RECONVERGENT B6 ;  /* 0x0000000000067941 */ /* 0x000fea0003800200 */
.L_x_2179:
[----:B012-4-:R-:W0:Y:S01]  /*2d30*/  LDC.64 R4, c[0x0][0x3b0] ;  /* 0x0000ec00ff047b82 */ /* 0x017e220000000a00 */
[----:B------:R-:W1:Y:S01]  /*2d40*/  LDCU UR5, c[0x0][0x3c4] ;  /* 0x00007880ff0577ac */ /* 0x000e620008000800 */
        /* <DEDUP_REMOVED lines=18> */
.L_x_2211:
[----:B------:R-:W2:Y:S02]  /*2e70*/  LDG.E.U8 R4, desc[UR36][R4.64] ;  /* 0x0000002404047981 */ /* 0x000ea4000c1e1100 */
[----:B--2---:R-:W-:Y:S01]  /*2e80*/  I2FP.F32.U32 R22, R4 ;  /* 0x0000000400167245 */ /* 0x004fe20000201000 */
[----:B------:R-:W-:Y:S06]  /*2e90*/  BRA `(.L_x_2213) ;  /* 0x0000000c00487947 */ /* 0x000fec0003800000 */
.L_x_2210:
        /* <DEDUP_REMOVED lines=9> */
.L_x_2215:
[----:B------:R-:W2:Y:S02]  /*2f30*/  LDG.E R4, desc[UR36][R4.64] ;  /* 0x0000002404047981 */ /* 0x000ea4000c1e1900 */
[----:B--2---:R-:W-:Y:S01]  /*2f40*/  I2FP.F32.S32 R22, R4 ;  /* 0x0000000400167245 */ /* 0x004fe20000201400 */
[----:B------:R-:W-:Y:S06]  /*2f50*/  BRA `(.L_x_2213) ;  /* 0x0000000c00187947 */ /* 0x000fec0003800000 */
.L_x_2214:
[----:B------:R-:W2:Y:S02]  /*2f60*/  LDG.E.U16 R4, desc[UR36][R4.64] ;  /* 0x0000002404047981 */ /* 0x000ea4000c1e1500 */
[----:B--2---:R2:W4:Y:S01]  /*2f70*/  I2F.S16 R22, R4 ;  /* 0x0000000400167306 */ /* 0x0045220000101400 */
[----:B------:R-:W-:Y:S05]  /*2f80*/  BRA `(.L_x_2213) ;  /* 0x0000000c000c7947 */ /* 0x000fea0003800000 */
.L_x_2209:
        /* <DEDUP_REMOVED lines=8> */
.L_x_2217:
[----:B------:R-:W2:Y:S02]  /*3010*/  LDG.E.U16 R4, desc[UR36][R4.64] ;  /* 0x0000002404047981 */ /* 0x000ea4000c1e1500 */
[----:B--2---:R-:W-:Y:S01]  /*3020*/  HADD2.F32 R22, -RZ, R4.H0_H0 ;  /* 0x20000004ff167230 */ /* 0x004fe20000004100 */
[----:B------:R-:W-:Y:S06]  /*3030*/  BRA `(.L_x_2213) ;  /* 0x0000000800e07947 */ /* 0x000fec0003800000 */
.L_x_2216:
        /* <DEDUP_REMOVED lines=8> */
.L_x_2219:
[----:B------:R-:W2:Y:S02]  /*30c0*/  LDG.E.U16 R4, desc[UR36][R4.64] ;  /* 0x0000002404047981 */ /* 0x000ea4000c1e1500 */
[----:B--2---:R-:W-:Y:S01]  /*30d0*/  HADD2.F32 R22, -RZ, R4.H0_H0 ;  /* 0x20000004ff167230 */ /* 0x004fe20000004100 */
[----:B------:R-:W-:Y:S06]  /*30e0*/  BRA `(.L_x_2213) ;  /* 0x0000000800b47947 */ /* 0x000fec0003800000 */
.L_x_2218:
        /* <DEDUP_REMOVED lines=11> */
.L_x_2208:
        /* <DEDUP_REMOVED lines=12> */
.L_x_2222:
        /* <DEDUP_REMOVED lines=11> */
.L_x_2221:
        /* <DEDUP_REMOVED lines=25> */
.L_x_2224:
        /* <DEDUP_REMOVED lines=11> */
[----:B------:R-:W-:Y:S01]  /*3550*/  LOP3.LUT R22, R0, 0x80000000, R3, 0xf8, !PT ;  /* 0x8000000000167812 */ /* 0x000fe200078ef803 */
[----:B------:R-:W-:Y:S06]  /*3560*/  BRA `(.L_x_2213) ;  /* 0x0000000400947947 */ /* 0x000fec0003800000 */
.L_x_2223:
[----:B------:R-:W2:Y:S02]  /*3570*/  LDG.E.U16 R4, desc[UR36][R4.64] ;  /* 0x0000002404047981 */ /* 0x000ea4000c1e1500 */
[----:B--2---:R-:W-:Y:S01]  /*3580*/  IMAD.U32 R22, R4, 0x10000, RZ ;  /* 0x0001000004167824 */ /* 0x004fe200078e00ff */
[----:B------:R-:W-:Y:S06]  /*3590*/  BRA `(.L_x_2213) ;  /* 0x0000000400887947 */ /* 0x000fec0003800000 */
.L_x_2220:
        /* <DEDUP_REMOVED lines=11> */
.L_x_2227:
        /* <DEDUP_REMOVED lines=20> */
.L_x_2229:
[----:B------:R-:W-:Y:S05]  /*3790*/  BSYNC.RECONVERGENT B0 ;  /* 0x0000000000007941 */ /* 0x000fea0003800200 */
.L_x_2228:
[----:B------:R-:W-:Y:S01]  /*37a0*/  IMAD.SHL.U32 R0, R0, 0x100000, RZ ;  /* 0x0010000000007824 */ /* 0x000fe200078e00ff */
[----:B------:R-:W-:-:S04]  /*37b0*/  LEA R3, R3, 0x3b800000, 0x17 ;  /* 0x3b80000003037811 */ /* 0x000fc800078eb8ff */
[----:B------:R-:W-:Y:S01]  /*37c0*/  LOP3.LUT R22, R3, R0, R7, 0xfe, !PT ;  /* 0x0000000003167212 */ /* 0x000fe200078efe07 */
[----:B------:R-:W-:Y:S06]  /*37d0*/  BRA `(.L_x_2213) ;  /* 0x0000000000f87947 */ /* 0x000fec0003800000 */
.L_x_2226:
        /* <DEDUP_REMOVED lines=20> */
.L_x_2231:
[----:B------:R-:W-:Y:S05]  /*3920*/  BSYNC.RECONVERGENT B0 ;  /* 0x0000000000007941 */ /* 0x000fea0003800200 */
.L_x_2230:
[----:B------:R-:W-:Y:S01]  /*3930*/  IMAD.SHL.U32 R0, R0, 0x200000, RZ ;  /* 0x0020000000007824 */ /* 0x000fe200078e00ff */
[----:B------:R-:W-:-:S04]  /*3940*/  LEA R3, R3, 0x37800000, 0x17 ;  /* 0x3780000003037811 */ /* 0x000fc800078eb8ff */
[----:B------:R-:W-:Y:S01]  /*3950*/  LOP3.LUT R22, R3, R0, R7, 0xfe, !PT ;  /* 0x0000000003167212 */ /* 0x000fe200078efe07 */
[----:B------:R-:W-:Y:S06]  /*3960*/  BRA `(.L_x_2213) ;  /* 0x0000000000947947 */ /* 0x000fec0003800000 */
.L_x_2225:
        /* <DEDUP_REMOVED lines=14> */
.L_x_2212:
[----:B------:R-:W-:Y:S01]  /*3a50*/  MOV R14, 0x0 ;  /* 0x00000000000e7802 */ /* 0x000fe20000000f00 */
[----:B------:R-:W0:Y:S01]  /*3a60*/  LDCU.64 UR4, c[0x4][0x128] ;  /* 0x01002500ff0477ac */ /* 0x000e220008000a00 */
[----:B------:R-:W-:Y:S02]  /*3a70*/  IMAD.MOV.U32 R8, RZ, RZ, 0x4e ;  /* 0x0000004eff087424 */ /* 0x000fe400078e00ff */
[----:B------:R-:W-:Y:S01]  /*3a80*/  IMAD.MOV.U32 R12, RZ, RZ, 0x1 ;  /* 0x00000001ff0c7424 */ /* 0x000fe200078e00ff */
[----:B------:R-:W1:Y:S01]  /*3a90*/  LDCU.64 UR6, c[0x4][0x130] ;  /* 0x01002600ff0677ac */ /* 0x000e620008000a00 */
[----:B------:R-:W2:Y:S01]  /*3aa0*/  LDC.64 R14, c[0x4][R14] ;  /* 0x010000000e0e7b82 */ /* 0x000ea20000000a00 */
[----:B------:R-:W-:Y:S01]  /*3ab0*/  IMAD.MOV.U32 R13, RZ, RZ, RZ ;  /* 0x000000ffff0d7224 */ /* 0x000fe200078e00ff */
[----:B------:R-:W4:Y:S01]  /*3ac0*/  LDCU.64 UR8, c[0x4][0x18] ;  /* 0x01000300ff0877ac */ /* 0x000f220008000a00 */
[----:B0-----:R-:W-:Y:S02]  /*3ad0*/  IMAD.U32 R4, RZ, RZ, UR4 ;  /* 0x00000004ff047e24 */ /* 0x001fe4000f8e00ff */
[----:B------:R-:W-:-:S02]  /*3ae0*/  IMAD.U32 R5, RZ, RZ, UR5 ;  /* 0x00000005ff057e24 */ /* 0x000fc4000f8e00ff */
[----:B-1----:R-:W-:Y:S02]  /*3af0*/  IMAD.U32 R6, RZ, RZ, UR6 ;  /* 0x00000006ff067e24 */ /* 0x002fe4000f8e00ff */
[----:B------:R-:W-:Y:S02]  /*3b00*/  IMAD.U32 R7, RZ, RZ, UR7 ;  /* 0x00000007ff077e24 */ /* 0x000fe4000f8e00ff */
[----:B----4-:R-:W-:Y:S02]  /*3b10*/  IMAD.U32 R10, RZ, RZ, UR8 ;  /* 0x00000008ff0a7e24 */ /* 0x010fe4000f8e00ff */
[----:B------:R-:W-:-:S07]  /*3b20*/  IMAD.U32 R11, RZ, RZ, UR9 ;  /* 0x00000009ff0b7e24 */ /* 0x000fce000f8e00ff */
[----:B------:R-:W-:-:S07]  /*3b30*/  LEPC R20, `(.L_x_2234) ;  /* 0x000000001014794e */ /* 0x000fce0000000000 */
[----:B--23-5:R-:W-:Y:S05]  /*3b40*/  CALL.ABS.NOINC R14 ;  /* 0x000000000e007343 */ /* 0x02cfea0003c00000 */
.L_x_2234:
[----:B------:R-:W-:Y:S01]  /*3b50*/  IMAD.MOV.U32 R22, RZ, RZ, RZ ;  /* 0x000000ffff167224 */ /* 0x000fe200078e00ff */
[----:B------:R-:W-:Y:S06]  /*3b60*/  BRA `(.L_x_2213) ;  /* 0x0000000000147947 */ /* 0x000fec0003800000 */
.L_x_2233:
[----:B------:R-:W2:Y:S02]  /*3b70*/  LDG.E.64 R4, desc[UR36][R4.64] ;  /* 0x0000002404047981 */ /* 0x000ea4000c1e1b00 */
[----:B--2---:R0:W1:Y:S02]  /*3b80*/  I2F.U64 R22, R4 ;  /* 0x0000000400167312 */ /* 0x0040640000301000 */
[----:B01----:R-:W-:Y:S05]  /*3b90*/  BRA `(.L_x_2213) ;  /* 0x0000000000087947 */ /* 0x003fea0003800000 */
.L_x_2232:
[----:B------:R-:W2:Y:S02]  /*3ba0*/  LDG.E R4, desc[UR36][R4.64] ;  /* 0x0000002404047981 */ /* 0x000ea4000c1e1900 */
[----:B--2---:R-:W-:-:S07]  /*3bb0*/  I2FP.F32.U32 R22, R4 ;  /* 0x0000000400167245 */ /* 0x004fce0000201000 */
.L_x_2213:
[----:B------:R-:W-:Y:S05]  /*3bc0*/  BSYNC.RECONVERGENT B6 ;  /* 0x0000000000067941 */ /* 0x000fea0003800200 */
.L_x_2207:
[----:B------:R-:W-:Y:S02]  /*3bd0*/  VIADD R16, R16, 0x80 ;  /* 0x0000008010107836 */ /* 0x000fe40000000000 */
[----:B---3-5:R-:W-:-:S07]  /*3be0*/  FMUL.FTZ R23, R23, 0.16666667163372039795 ;  /* 0x3e2aaaab17177820 */ /* 0x028fce0000410000 */
.L_x_2178:
[----:B------:R-:W-:Y:S05]  /*3bf0*/  BSYNC.RECONVERGENT B7 ;  /* 0x0000000000077941 */ /* 0x000fea0003800200 */
.L_x_2177:
[----:B------:R-:W-:Y:S01]  /*3c00*/  ISETP.GE.AND P0, PT, R16, R17, PT ;  /* 0x000000111000720c */ /* 0x000fe20003f06270 */
[----:B------:R-:W-:Y:S01]  /*3c10*/  BSSY.RECONVERGENT B7, `(.L_x_2235) ;  /* 0x00001dc000077945 */ /* 0x000fe20003800200 */
[----:B------:R-:W-:Y:S02]  /*3c20*/  IMAD.MOV.U32 R24, RZ, RZ, RZ ;  /* 0x000000ffff187224 */ /* 0x000fe400078e00ff */
[----:B------:R-:W-:-:S09]  /*3c30*/  IMAD.MOV.U32 R18, RZ, RZ, RZ ;  /* 0x000000ffff127224 */ /* 0x000fd200078e00ff */
[----:B------:R-:W-:Y:S05]  /*3c40*/  @P0 BRA `(.L_x_2236) ;  /* 0x0000001c00600947 */ /* 0x000fea0003800000 */
[----:B0-2-4-:R-:W0:Y:S01]  /*3c50*/  LDC.64 R4, c[0x0][0x3a8] ;  /* 0x0000ea00ff047b82 */ /* 0x015e220000000a00 */
[----:B------:R-:W2:Y:S01]  /*3c60*/  LDCU UR5, c[0x0][0x3c0] ;  /* 0x00007800ff0577ac */ /* 0x000ea20008000800 */
[----:B------:R-:W-:Y:S01]  /*3c70*/  IMAD R18, R2, 0x200, R16 ;  /* 0x0000020002127824 */ /* 0x000fe200078e0210 */
        /* <DEDUP_REMOVED lines=16> */
[----:B--2---:R3:W4:Y:S01]  /*3d80*/  I2F.S16 R24, R4 ;  /* 0x0000000400187306 */ /* 0x0047220000101400 */
[----:B------:R-:W-:Y:S05]  /*3d90*/  BRA `(.L_x_2243) ;  /* 0x0000000c00547947 */ /* 0x000fea0003800000 */
.L_x_2241:
[----:B------:R-:W2:Y:S02]  /*3da0*/  LDG.E.U8 R4, desc[UR36][R4.64] ;  /* 0x0000002404047981 */ /* 0x000ea4000c1e1100 */
[----:B--2---:R-:W-:Y:S01]  /*3db0*/  I2FP.F32.U32 R24, R4 ;  /* 0x0000000400187245 */ /* 0x004fe20000201000 */
[----:B------:R-:W-:Y:S06]  /*3dc0*/  BRA `(.L_x_2243) ;  /* 0x0000000c00487947 */ /* 0x000fec0003800000 */
.L_x_2240:
        /* <DEDUP_REMOVED lines=8> */
[----:B---34-:R-:W-:Y:S05]  /*3e50*/  BRA `(.L_x_2243) ;  /* 0x0000000c00247947 */ /* 0x018fea0003800000 */
.L_x_2245:
[----:B------:R-:W2:Y:S02]  /*3e60*/  LDG.E R4, desc[UR36][R4.64] ;  /* 0x0000002404047981 */ /* 0x000ea4000c1e1900 */
[----:B--2---:R-:W-:Y:S01]  /*3e70*/  I2FP.F32.S32 R24, R4 ;  /* 0x0000000400187245 */ /* 0x004fe20000201400 */
[----:B------:R-:W-:Y:S06]  /*3e80*/  BRA `(.L_x_2243) ;  /* 0x0000000c00187947 */ /* 0x000fec0003800000 */
.L_x_2244:
[----:B------:R-:W2:Y:S02]  /*3e90*/  LDG.E.U16 R4, desc[UR36][R4.64] ;  /* 0x0000002404047981 */ /* 0x000ea4000c1e1500 */
[----:B--2---:R0:W2:Y:S01]  /*3ea0*/  I2F.S16 R24, R4 ;  /* 0x0000000400187306 */ /* 0x0040a20000101400 */
[----:B------:R-:W-:Y:S05]  /*3eb0*/  BRA `(.L_x_2243) ;  /* 0x0000000c000c7947 */ /* 0x000fea0003800000 */
.L_x_2239:
        /* <DEDUP_REMOVED lines=8> */
.L_x_2247:
[----:B------:R-:W2:Y:S02]  /*3f40*/  LDG.E.U16 R4, desc[UR36][R4.64] ;  /* 0x0000002404047981 */ /* 0x000ea4000c1e1500 */
[----:B--2---:R-:W-:Y:S01]  /*3f50*/  HADD2.F32 R24, -RZ, R4.H0_H0 ;  /* 0x20000004ff187230 */ /* 0x004fe20000004100 */
[----:B------:R-:W-:Y:S06]  /*3f60*/  BRA `(.L_x_2243) ;  /* 0x0000000800e07947 */ /* 0x000fec0003800000 */
.L_x_2246:
        /* <DEDUP_REMOVED lines=8> */
.L_x_2249:
[----:B------:R-:W2:Y:S02]  /*3ff0*/  LDG.E.U16 R4, desc[UR36][R4.64] ;  /* 0x0000002404047981 */ /* 0x000ea4000c1e1500 */
[----:B--2---:R-:W-:Y:S01]  /*4000*/  HADD2.F32 R24, -RZ, R4.H0_H0 ;  /* 0x20000004ff187230 */ /* 0x004fe20000004100 */
[----:B------:R-:W-:Y:S06]  /*4010*/  BRA `(.L_x_2243) ;  /* 0x0000000800b47947 */ /* 0x000fec0003800000 */
.L_x_2248:
        /* <DEDUP_REMOVED lines=11> */
.L_x_2238:
        /* <DEDUP_REMOVED lines=12> */
.L_x_2252:
        /* <DEDUP_REMOVED lines=11> */
.L_x_2251:
        /* <DEDUP_REMOVED lines=25> */
.L_x_2254:
        /* <DEDUP_REMOVED lines=13> */
.L_x_2253:
[----:B------:R-:W2:Y:S02]  /*44a0*/  LDG.E.U16 R4, desc[UR36][R4.64] ;  /* 0x0000002404047981 */ /* 0x000ea4000c1e1500 */
[----:B--2---:R-:W-:Y:S01]  /*44b0*/  IMAD.U32 R24, R4, 0x10000, RZ ;  /* 0x0001000004187824 */ /* 0x004fe200078e00ff */
[----:B------:R-:W-:Y:S06]  /*44c0*/  BRA `(.L_x_2243) ;  /* 0x0000000400887947 */ /* 0x000fec0003800000 */
.L_x_2250:
        /* <DEDUP_REMOVED lines=11> */
.L_x_2257:
        /* <DEDUP_REMOVED lines=20> */
.L_x_2259:
[----:B------:R-:W-:Y:S05]  /*46c0*/  BSYNC.RECONVERGENT B0 ;  /* 0x0000000000007941 */ /* 0x000fea0003800200 */
.L_x_2258:
[----:B------:R-:W-:Y:S01]  /*46d0*/  IMAD.SHL.U32 R0, R0, 0x100000, RZ ;  /* 0x0010000000007824 */ /* 0x000fe200078e00ff */
[----:B------:R-:W-:-:S04]  /*46e0*/  LEA R3, R3, 0x3b800000, 0x17 ;  /* 0x3b80000003037811 */ /* 0x000fc800078eb8ff */
[----:B------:R-:W-:Y:S01]  /*46f0*/  LOP3.LUT R24, R3, R0, R7, 0xfe, !PT ;  /* 0x0000000003187212 */ /* 0x000fe200078efe07 */
[----:B------:R-:W-:Y:S06]  /*4700*/  BRA `(.L_x_2243) ;  /* 0x0000000000f87947 */ /* 0x000fec0003800000 */
.L_x_2256:
        /* <DEDUP_REMOVED lines=20> */
.L_x_2261:
[----:B------:R-:W-:Y:S05]  /*4850*/  BSYNC.RECONVERGENT B0 ;  /* 0x0000000000007941 */ /* 0x000fea0003800200 */
.L_x_2260:
[----:B------:R-:W-:Y:S01]  /*4860*/  IMAD.SHL.U32 R0, R0, 0x200000, RZ ;  /* 0x0020000000007824 */ /* 0x000fe200078e00ff */
[----:B------:R-:W-:-:S04]  /*4870*/  LEA R3, R3, 0x37800000, 0x17 ;  /* 0x3780000003037811 */ /* 0x000fc800078eb8ff */
[----:B------:R-:W-:Y:S01]  /*4880*/  LOP3.LUT R24, R3, R0, R7, 0xfe, !PT ;  /* 0x0000000003187212 */ /* 0x000fe200078efe07 */
[----:B------:R-:W-:Y:S06]  /*4890*/  BRA `(.L_x_2243) ;  /* 0x0000000000947947 */ /* 0x000fec0003800000 */
.L_x_2255:
        /* <DEDUP_REMOVED lines=14> */
.L_x_2242:
[----:B------:R-:W-:Y:S01]  /*4980*/  MOV R14, 0x0 ;  /* 0x00000000000e7802 */ /* 0x000fe20000000f00 */
[----:B------:R-:W0:Y:S01]  /*4990*/  LDCU.64 UR4, c[0x4][0x128] ;  /* 0x01002500ff0477ac */ /* 0x000e220008000a00 */
[----:B------:R-:W-:Y:S02]  /*49a0*/  IMAD.MOV.U32 R8, RZ, RZ, 0x4e ;  /* 0x0000004eff087424 */ /* 0x000fe400078e00ff */
[----:B------:R-:W-:Y:S01]  /*49b0*/  IMAD.MOV.U32 R12, RZ, RZ, 0x1 ;  /* 0x00000001ff0c7424 */ /* 0x000fe200078e00ff */
[----:B------:R-:W2:Y:S01]  /*49c0*/  LDCU.64 UR6, c[0x4][0x130] ;  /* 0x01002600ff0677ac */ /* 0x000ea20008000a00 */
[----:B------:R-:W3:Y:S01]  /*49d0*/  LDC.64 R14, c[0x4][R14] ;  /* 0x010000000e0e7b82 */ /* 0x000ee20000000a00 */
[----:B------:R-:W-:Y:S01]  /*49e0*/  IMAD.MOV.U32 R13, RZ, RZ, RZ ;  /* 0x000000ffff0d7224 */ /* 0x000fe200078e00ff */
[----:B------:R-:W4:Y:S01]  /*49f0*/  LDCU.64 UR8, c[0x4][0x18] ;  /* 0x01000300ff0877ac */ /* 0x000f220008000a00 */
[----:B0-----:R-:W-:Y:S02]  /*4a00*/  IMAD.U32 R4, RZ, RZ, UR4 ;  /* 0x00000004ff047e24 */ /* 0x001fe4000f8e00ff */
[----:B------:R-:W-:-:S02]  /*4a10*/  IMAD.U32 R5, RZ, RZ, UR5 ;  /* 0x00000005ff057e24 */ /* 0x000fc4000f8e00ff */
[----:B--2---:R-:W-:Y:S02]  /*4a20*/  IMAD.U32 R6, RZ, RZ, UR6 ;  /* 0x00000006ff067e24 */ /* 0x004fe4000f8e00ff */
[----:B------:R-:W-:Y:S02]  /*4a30*/  IMAD.U32 R7, RZ, RZ, UR7 ;  /* 0x00000007ff077e24 */ /* 0x000fe4000f8e00ff */
[----:B----4-:R-:W-:Y:S02]  /*4a40*/  IMAD.U32 R10, RZ, RZ, UR8 ;  /* 0x00000008ff0a7e24 */ /* 0x010fe4000f8e00ff */
[----:B------:R-:W-:-:S07]  /*4a50*/  IMAD.U32 R11, RZ, RZ, UR9 ;  /* 0x00000009ff0b7e24 */ /* 0x000fce000f8e00ff */
[----:B------:R-:W-:-:S07]  /*4a60*/  LEPC R20, `(.L_x_2264) ;  /* 0x000000001014794e */ /* 0x000fce0000000000 */
[----:B-1-3--:R-:W-:Y:S05]  /*4a70*/  CALL.ABS.NOINC R14 ;  /* 0x000000000e007343 */ /* 0x00afea0003c00000 */
.L_x_2264:
[----:B------:R-:W-:Y:S01]  /*4a80*/  IMAD.MOV.U32 R24, RZ, RZ, RZ ;  /* 0x000000ffff187224 */ /* 0x000fe200078e00ff */
[----:B------:R-:W-:Y:S06]  /*4a90*/  BRA `(.L_x_2243) ;  /* 0x0000000000147947 */ /* 0x000fec0003800000 */
.L_x_2263:
[----:B------:R-:W2:Y:S02]  /*4aa0*/  LDG.E.64 R4, desc[UR36][R4.64] ;  /* 0x0000002404047981 */ /* 0x000ea4000c1e1b00 */
[----:B--2---:R0:W2:Y:S02]  /*4ab0*/  I2F.U64 R24, R4 ;  /* 0x0000000400187312 */ /* 0x0040a40000301000 */
[----:B0-2---:R-:W-:Y:S05]  /*4ac0*/  BRA `(.L_x_2243) ;  /* 0x0000000000087947 */ /* 0x005fea0003800000 */
.L_x_2262:
[----:B------:R-:W2:Y:S02]  /*4ad0*/  LDG.E R4, desc[UR36][R4.64] ;  /* 0x0000002404047981 */ /* 0x000ea4000c1e1900 */
[----:B--2---:R-:W-:-:S07]  /*4ae0*/  I2FP.F32.U32 R24, R4 ;  /* 0x0000000400187245 */ /* 0x004fce0000201000 */
.L_x_2243:
[----:B------:R-:W-:Y:S05]  /*4af0*/  BSYNC.RECONVERGENT B6 ;  /* 0x0000000000067941 */ /* 0x000fea0003800200 */
.L_x_2237:
[----:B------:R-:W1:Y:S01]  /*4b00*/  LDCU.U8 UR6, c[0x0][0x3bd] ;  /* 0x000077a0ff0677ac */ /* 0x000e620008000000 */
[----:B0--3--:R-:W0:Y:S01]  /*4b10*/  LDC.64 R4, c[0x0][0x3b0] ;  /* 0x0000ec00ff047b82 */ /* 0x009e220000000a00 */
[----:B------:R-:W-:Y:S01]  /*4b20*/  BSSY.RECONVERGENT B6, `(.L_x_2265) ;  /* 0x00000e8000067945 */ /* 0x000fe20003800200 */
[----:B------:R-:W3:Y:S01]  /*4b30*/  LDCU UR5, c[0x0][0x3c4] ;  /* 0x00007880ff0577ac */ /* 0x000ee20008000800 */
[----:B-1----:R-:W-:-:S04]  /*4b40*/  UPRMT UR4, UR6, 0x9910, URZ ;  /* 0x0000991006047896 */ /* 0x002fc800080000ff */
[----:B------:R-:W-:Y:S01]  /*4b50*/  UISETP.GT.AND UP0, UPT, UR4, 0x9, UPT ;  /* 0x000000090400788c */ /* 0x000fe2000bf04270 */
[----:B---3--:R-:W-:-:S05]  /*4b60*/  IMAD R3, R18, UR5, RZ ;  /* 0x0000000512037c24 */ /* 0x008fca000f8e02ff */
        /* <DEDUP_REMOVED lines=11> */
[----:B------:R-:W3:Y:S02]  /*4c20*/  LDG.E.S8 R4, desc[UR36][R4.64] ;  /* 0x0000002404047981 */ /* 0x000ee4000c1e1300 */
[----:B---3--:R3:W0:Y:S01]  /*4c30*/  I2F.S16 R18, R4 ;  /* 0x0000000400127306 */ /* 0x0086220000101400 */
[----:B------:R-:W-:Y:S05]  /*4c40*/  BRA `(.L_x_2271) ;  /* 0x0000000c00547947 */ /* 0x000fea0003800000 */
.L_x_2269:
[----:B------:R-:W3:Y:S02]  /*4c50*/  LDG.E.U8 R4, desc[UR36][R4.64] ;  /* 0x0000002404047981 */ /* 0x000ee4000c1e1100 */
[----:B---3--:R-:W-:Y:S01]  /*4c60*/  I2FP.F32.U32 R18, R4 ;  /* 0x0000000400127245 */ /* 0x008fe20000201000 */
[----:B------:R-:W-:Y:S06]  /*4c70*/  BRA `(.L_x_2271) ;  /* 0x0000000c00487947 */ /* 0x000fec0003800000 */
.L_x_2268:
[----:B------:R-:W-:-:S09]  /*4c80*/  UISETP.NE.AND UP0, UPT, UR4, 0x2, UPT ;  /* 0x000000020400788c */ /* 0x000fd2000bf05270 */
[----:B------:R-:W-:Y:S05]  /*4c90*/  BRA.U !UP0, `(.L_x_2272) ;  /* 0x0000000108287547 */ /* 0x000fea000b800000 */
[----:B------:R-:W-:-:S09]  /*4ca0*/  UISETP.NE.AND UP0, UPT, UR4, 0x3, UPT ;  /* 0x000000030400788c */ /* 0x000fd2000bf05270 */
[----:B------:R-:W-:Y:S05]  /*4cb0*/  BRA.U !UP0, `(.L_x_2273) ;  /* 0x0000000108147547 */ /* 0x000fea000b800000 */
[----:B------:R-:W-:-:S09]  /*4cc0*/  UISETP.NE.AND UP0, UPT, UR4, 0x4, UPT ;  /* 0x000000040400788c */ /* 0x000fd2000bf05270 */
[----:B------:R-:W-:Y:S05]  /*4cd0*/  BRA.U UP0, `(.L_x_2270) ;  /* 0x0000000900d47547 */ /* 0x000fea000b800000 */
[----:B------:R-:W3:Y:S02]  /*4ce0*/  LDG.E.64 R4, desc[UR36][R4.64] ;  /* 0x0000002404047981 */ /* 0x000ee4000c1e1b00 */
[----:B---3--:R0:W1:Y:S02]  /*4cf0*/  I2F.S64 R18, R4 ;  /* 0x0000000400127312 */ /* 0x0080640000301400 */
[----:B01----:R-:W-:Y:S05]  /*4d00*/  BRA `(.L_x_2271) ;  /* 0x0000000c00247947 */ /* 0x003fea0003800000 */
.L_x_2273:
[----:B------:R-:W3:Y:S02]  /*4d10*/  LDG.E R4, desc[UR36][R4.64] ;  /* 0x0000002404047981 */ /* 0x000ee4000c1e1900 */
[----:B---3--:R-:W-:Y:S01]  /*4d20*/  I2FP.F32.S32 R18, R4 ;  /* 0x0000000400127245 */ /* 0x008fe20000201400 */
[----:B------:R-:W-:Y:S06]  /*4d30*/  BRA `(.L_x_2271) ;  /* 0x0000000c00187947 */ /* 0x000fec0003800000 */
.L_x_2272:
[----:B------:R-:W3:Y:S02]  /*4d40*/  LDG.E.U16 R4, desc[UR36][R4.64] ;  /* 0x0000002404047981 */ /* 0x000ee4000c1e1500 */
[----:B---3--:R0:W1:Y:S01]  /*4d50*/  I2F.S16 R18, R4 ;  /* 0x0000000400127306 */ /* 0x0080620000101400 */
[----:B------:R-:W-:Y:S05]  /*4d60*/  BRA `(.L_x_2271) ;  /* 0x0000000c000c7947 */ /* 0x000fea0003800000 */
.L_x_2267:
        /* <DEDUP_REMOVED lines=8> */
.L_x_2275:
[----:B------:R-:W3:Y:S02]  /*4df0*/  LDG.E.U16 R4, desc[UR36][R4.64] ;  /* 0x0000002404047981 */ /* 0x000ee4000c1e1500 */
[----:B---3--:R-:W-:Y:S01]  /*4e00*/  HADD2.F32 R18, -RZ, R4.H0_H0 ;  /* 0x20000004ff127230 */ /* 0x008fe20000004100 */
[----:B------:R-:W-:Y:S06]  /*4e10*/  BRA `(.L_x_2271) ;  /* 0x0000000800e07947 */ /* 0x000fec0003800000 */
.L_x_2274:
        /* <DEDUP_REMOVED lines=8> */
.L_x_2277:
[----:B------:R-:W3:Y:S02]  /*4ea0*/  LDG.E.U16 R4, desc[UR36][R4.64] ;  /* 0x0000002404047981 */ /* 0x000ee4000c1e1500 */
[----:B---3--:R-:W-:Y:S01]  /*4eb0*/  HADD2.F32 R18, -RZ, R4.H0_H0 ;  /* 0x20000004ff127230 */ /* 0x008fe20000004100 */
[----:B------:R-:W-:Y:S06]  /*4ec0*/  BRA `(.L_x_2271) ;  /* 0x0000000800b47947 */ /* 0x000fec0003800000 */
.L_x_2276:
[----:B------:R-:W3:Y:S01]  /*4ed0*/  LDG.E.64 R4, desc[UR36][R4.64] ;  /* 0x0000002404047981 */ /* 0x000ee2000c1e1b00 */
[----:B------:R-:W-:Y:S01]  /*4ee0*/  UMOV UR4, 0xf0000000 ;  /* 0xf000000000047882 */ /* 0x000fe20000000000 */
[----:B------:R-:W-:Y:S02]  /*4ef0*/  UMOV UR5, 0x380fffff ;  /* 0x380fffff00057882 */ /* 0x000fe40000000000 */
[----:B---3--:R-:W0:-:S15]  /*4f00*/  DSETP.GEU.AND P0, PT, |R4|, UR4, PT ;  /* 0x0000000404007e2a */ /* 0x008e1e000bf0e200 */
[----:B------:R-:W-:-:S15]  /*4f10*/  NOP ;  /* 0x0000000000007918 */ /* 0x000fde0000000000 */
[----:B------:R-:W-:-:S15]  /*4f20*/  NOP ;  /* 0x0000000000007918 */ /* 0x000fde0000000000 */
[----:B------:R-:W-:-:S15]  /*4f30*/  NOP ;  /* 0x0000000000007918 */ /* 0x000fde0000000000 */
[----:B------:R-:W-:-:S04]  /*4f40*/  NOP ;  /* 0x0000000000007918 */ /* 0x000fc80000000000 */
[----:B------:R-:W0:Y:S02]  /*4f50*/  F2F.F32.F64 R18, R4 ;  /* 0x0000000400127310 */ /* 0x000e240000301000 */
[----:B0-----:R-:W-:Y:S01]  /*4f60*/  @!P0 FMUL R18, R18, 1.175494350822287508e-38 ;  /* 0x0080000012128820 */ /* 0x001fe20000400000 */
[----:B------:R-:W-:Y:S06]  /*4f70*/  BRA `(.L_x_2271) ;  /* 0x0000000800887947 */ /* 0x000fec0003800000 */
.L_x_2266:
        /* <DEDUP_REMOVED lines=8> */
[----:B------:R-:W3:Y:S02]  /*5000*/  LDG.E.U8 R4, desc[UR36][R4.64] ;  /* 0x0000002404047981 */ /* 0x000ee4000c1e1100 */
[----:B---3--:R-:W-:-:S04]  /*5010*/  ISETP.NE.AND P0, PT, R4, RZ, PT ;  /* 0x000000ff0400720c */ /* 0x008fc80003f05270 */
[----:B------:R-:W-:Y:S01]  /*5020*/  FSEL R18, RZ, 1, !P0 ;  /* 0x3f800000ff127808 */ /* 0x000fe20004000000 */
[----:B------:R-:W-:Y:S08]  /*5030*/  BRA `(.L_x_2271) ;  /* 0x0000000800587947 */ /* 0x000ff00003800000 */
.L_x_2280:
        /* <DEDUP_REMOVED lines=11> */
.L_x_2279:
[----:B------:R-:W-:-:S09]  /*50f0*/  UISETP.NE.AND UP0, UPT, UR4, 0xf, UPT ;  /* 0x0000000f0400788c */ /* 0x000fd2000bf05270 */
[----:B------:R-:W-:Y:S05]  /*5100*/  BRA.U !UP0, `(.L_x_2281) ;  /* 0x0000000108907547 */ /* 0x000fea000b800000 */
[----:B------:R-:W-:-:S09]  /*5110*/  UISETP.NE.AND UP0, UPT, UR4, 0x17, UPT ;  /* 0x000000170400788c */ /* 0x000fd2000bf05270 */
[----:B------:R-:W-:Y:S05]  /*5120*/  BRA.U !UP0, `(.L_x_2282) ;  /* 0x0000000108547547 */ /* 0x000fea000b800000 */
[----:B------:R-:W-:-:S09]  /*5130*/  UISETP.NE.AND UP0, UPT, UR4, 0x18, UPT ;  /* 0x000000180400788c */ /* 0x000fd2000bf05270 */
[----:B------:R-:W-:Y:S05]  /*5140*/  BRA.U UP0, `(.L_x_2270) ;  /* 0x0000000500b87547 */ /* 0x000fea000b800000 */
[----:B------:R-:W3:Y:S01]  /*5150*/  LDG.E.U8 R18, desc[UR36][R4.64] ;  /* 0x0000002404127981 */ /* 0x000ee2000c1e1100 */
[----:B------:R-:W-:Y:S02]  /*5160*/  IMAD.MOV.U32 R6, RZ, RZ, 0x1f ;  /* 0x0000001fff067424 */ /* 0x000fe400078e00ff */
[----:B---3--:R-:W-:-:S05]  /*5170*/  IMAD.SHL.U32 R18, R18, 0x1000000, RZ ;  /* 0x0100000012127824 */ /* 0x008fca00078e00ff */
        /* <DEDUP_REMOVED lines=16> */
.L_x_2282:
[----:B------:R-:W3:Y:S02]  /*5280*/  LDG.E.U8 R4, desc[UR36][R4.64] ;  /* 0x0000002404047981 */ /* 0x000ee4000c1e1100 */
[C---:B---3--:R-:W-:Y:S02]  /*5290*/  IMAD.SHL.U32 R0, R4.reuse, 0x2000000, RZ ;  /* 0x0200000004007824 */ /* 0x048fe400078e00ff */
        /* <DEDUP_REMOVED lines=11> */
.L_x_2281:
[----:B------:R-:W3:Y:S02]  /*5350*/  LDG.E.U16 R4, desc[UR36][R4.64] ;  /* 0x0000002404047981 */ /* 0x000ee4000c1e1500 */
[----:B---3--:R-:W-:Y:S01]  /*5360*/  IMAD.U32 R18, R4, 0x10000, RZ ;  /* 0x0001000004127824 */ /* 0x008fe200078e00ff */
[----:B------:R-:W-:Y:S06]  /*5370*/  BRA `(.L_x_2271) ;  /* 0x0000000400887947 */ /* 0x000fec0003800000 */
.L_x_2278:
        /* <DEDUP_REMOVED lines=8> */
[----:B------:R-:W3:Y:S02]  /*5400*/  LDG.E.U16 R4, desc[UR36][R4.64] ;  /* 0x0000002404047981 */ /* 0x000ee4000c1e1500 */
[----:B---3--:R-:W-:Y:S01]  /*5410*/  I2FP.F32.U32 R18, R4 ;  /* 0x0000000400127245 */ /* 0x008fe20000201000 */
[----:B------:R-:W-:Y:S06]  /*5420*/  BRA `(.L_x_2271) ;  /* 0x00000004005c7947 */ /* 0x000fec0003800000 */
.L_x_2285:
[----:B------:R-:W3:Y:S01]  /*5430*/  LDG.E.U8 R4, desc[UR36][R4.64] ;  /* 0x0000002404047981 */ /* 0x000ee2000c1e1100 */
[----:B------:R-:W-:Y:S01]  /*5440*/  IMAD.MOV.U32 R18, RZ, RZ, RZ ;  /* 0x000000ffff127224 */ /* 0x000fe200078e00ff */
[----:B---3--:R-:W-:-:S13]  /*5450*/  ISETP.NE.AND P0, PT, R4, RZ, PT ;  /* 0x000000ff0400720c */ /* 0x008fda0003f05270 */
        /* <DEDUP_REMOVED lines=17> */
.L_x_2287:
[----:B------:R-:W-:Y:S05]  /*5570*/  BSYNC.RECONVERGENT B0 ;  /* 0x0000000000007941 */ /* 0x000fea0003800200 */
.L_x_2286:
[----:B------:R-:W-:Y:S01]  /*5580*/  IMAD.SHL.U32 R0, R0, 0x100000, RZ ;  /* 0x0010000000007824 */ /* 0x000fe200078e00ff */
[----:B------:R-:W-:-:S04]  /*5590*/  LEA R3, R3, 0x3b800000, 0x17 ;  /* 0x3b80000003037811 */ /* 0x000fc800078eb8ff */
[----:B------:R-:W-:Y:S01]  /*55a0*/  LOP3.LUT R18, R3, R0, R7, 0xfe, !PT ;  /* 0x0000000003127212 */ /* 0x000fe200078efe07 */
[----:B------:R-:W-:Y:S06]  /*55b0*/  BRA `(.L_x_2271) ;  /* 0x0000000000f87947 */ /* 0x000fec0003800000 */
.L_x_2284:
        /* <DEDUP_REMOVED lines=20> */
.L_x_2289:
[----:B------:R-:W-:Y:S05]  /*5700*/  BSYNC.RECONVERGENT B0 ;  /* 0x0000000000007941 */ /* 0x000fea0003800200 */
.L_x_2288:
[----:B------:R-:W-:Y:S01]  /*5710*/  IMAD.SHL.U32 R0, R0, 0x200000, RZ ;  /* 0x0020000000007824 */ /* 0x000fe200078e00ff */
[----:B------:R-:W-:-:S04]  /*5720*/  LEA R3, R3, 0x37800000, 0x17 ;  /* 0x3780000003037811 */ /* 0x000fc800078eb8ff */
[----:B------:R-:W-:Y:S01]  /*5730*/  LOP3.LUT R18, R3, R0, R7, 0xfe, !PT ;  /* 0x0000000003127212 */ /* 0x000fe200078efe07 */
[----:B------:R-:W-:Y:S06]  /*5740*/  BRA `(.L_x_2271) ;  /* 0x0000000000947947 */ /* 0x000fec0003800000 */
.L_x_2283:
[----:B------:R-:W-:-:S09]  /*5750*/  UISETP.NE.AND UP0, UPT, UR4, 0x1c, UPT ;  /* 0x0000001c0400788c */ /* 0x000fd2000bf05270 */
[----:B------:R-:W-:Y:S05]  /*5760*/  BRA.U !UP0, `(.L_x_2290) ;  /* 0x0000000108847547 */ /* 0x000fea000b800000 */
[----:B------:R-:W-:-:S09]  /*5770*/  UISETP.NE.AND UP0, UPT, UR4, 0x1d, UPT ;  /* 0x0000001d0400788c */ /* 0x000fd2000bf05270 */
[----:B------:R-:W-:Y:S05]  /*5780*/  BRA.U !UP0, `(.L_x_2291) ;  /* 0x0000000108707547 */ /* 0x000fea000b800000 */
[----:B------:R-:W-:-:S09]  /*5790*/  UISETP.NE.AND UP0, UPT, UR4, 0x2c, UPT ;  /* 0x0000002c0400788c */ /* 0x000fd2000bf05270 */
[----:B------:R-:W-:Y:S05]  /*57a0*/  BRA.U UP0, `(.L_x_2270) ;  /* 0x0000000100207547 */ /* 0x000fea000b800000 */
[----:B------:R-:W3:Y:S01]  /*57b0*/  LDG.E.U8 R4, desc[UR36][R4.64] ;  /* 0x0000002404047981 */ /* 0x000ee2000c1e1100 */
[----:B------:R-:W-:Y:S01]  /*57c0*/  IMAD.MOV.U32 R18, RZ, RZ, 0x400000 ;  /* 0x00400000ff127424 */ /* 0x000fe200078e00ff */
[----:B---3--:R-:W-:-:S13]  /*57d0*/  ISETP.NE.AND P0, PT, R4, RZ, PT ;  /* 0x000000ff0400720c */ /* 0x008fda0003f05270 */
[----:B------:R-:W-:Y:S05]  /*57e0*/  @!P0 BRA `(.L_x_2271) ;  /* 0x00000000006c8947 */ /* 0x000fea0003800000 */
[----:B------:R-:W-:-:S13]  /*57f0*/  ISETP.NE.AND P0, PT, R4, 0xff, PT ;  /* 0x000000ff0400780c */ /* 0x000fda0003f05270 */
[----:B------:R-:W-:Y:S02]  /*5800*/  @!P0 IMAD.MOV.U32 R18, RZ, RZ, 0x7f800001 ;  /* 0x7f800001ff128424 */ /* 0x000fe400078e00ff */
[----:B------:R-:W-:Y:S01]  /*5810*/  @P0 IMAD.SHL.U32 R18, R4, 0x800000, RZ ;  /* 0x0080000004120824 */ /* 0x000fe200078e00ff */
[----:B------:R-:W-:Y:S06]  /*5820*/  BRA `(.L_x_2271) ;  /* 0x00000000005c7947 */ /* 0x000fec0003800000 */
.L_x_2270:
[----:B------:R-:W-:Y:S01]  /*5830*/  MOV R14, 0x0 ;  /* 0x00000000000e7802 */ /* 0x000fe20000000f00 */
[----:B------:R-:W0:Y:S01]  /*5840*/  LDCU.64 UR4, c[0x4][0x128] ;  /* 0x01002500ff0477ac */ /* 0x000e220008000a00 */
[----:B------:R-:W-:Y:S02]  /*5850*/  IMAD.MOV.U32 R8, RZ, RZ, 0x4e ;  /* 0x0000004eff087424 */ /* 0x000fe400078e00ff */
[----:B------:R-:W-:Y:S01]  /*5860*/  IMAD.MOV.U32 R12, RZ, RZ, 0x1 ;  /* 0x00000001ff0c7424 */ /* 0x000fe200078e00ff */
[----:B------:R-:W1:Y:S01]  /*5870*/  LDCU.64 UR6, c[0x4][0x130] ;  /* 0x01002600ff0677ac */ /* 0x000e620008000a00 */
[----:B------:R-:W3:Y:S01]  /*5880*/  LDC.64 R14, c[0x4][R14] ;  /* 0x010000000e0e7b82 */ /* 0x000ee20000000a00 */
[----:B------:R-:W-:Y:S01]  /*5890*/  IMAD.MOV.U32 R13, RZ, RZ, RZ ;  /* 0x000000ffff0d7224 */ /* 0x000fe200078e00ff */
[----:B------:R-:W2:Y:S01]  /*58a0*/  LDCU.64 UR8, c[0x4][0x18] ;  /* 0x01000300ff0877ac */ /* 0x000ea20008000a00 */
[----:B0-----:R-:W-:Y:S02]  /*58b0*/  IMAD.U32 R4, RZ, RZ, UR4 ;  /* 0x00000004ff047e24 */ /* 0x001fe4000f8e00ff */
[----:B------:R-:W-:-:S02]  /*58c0*/  IMAD.U32 R5, RZ, RZ, UR5 ;  /* 0x00000005ff057e24 */ /* 0x000fc4000f8e00ff */
[----:B-1----:R-:W-:Y:S02]  /*58d0*/  IMAD.U32 R6, RZ, RZ, UR6 ;  /* 0x00000006ff067e24 */ /* 0x002fe4000f8e00ff */
[----:B------:R-:W-:Y:S02]  /*58e0*/  IMAD.U32 R7, RZ, RZ, UR7 ;  /* 0x00000007ff077e24 */ /* 0x000fe4000f8e00ff */
[----:B--2---:R-:W-:Y:S02]  /*58f0*/  IMAD.U32 R10, RZ, RZ, UR8 ;  /* 0x00000008ff0a7e24 */ /* 0x004fe4000f8e00ff */
[----:B------:R-:W-:-:S07]  /*5900*/  IMAD.U32 R11, RZ, RZ, UR9 ;  /* 0x00000009ff0b7e24 */ /* 0x000fce000f8e00ff */
[----:B------:R-:W-:-:S07]  /*5910*/  LEPC R20, `(.L_x_2292) ;  /* 0x000000001014794e */ /* 0x000fce0000000000 */
[----:B---345:R-:W-:Y:S05]  /*5920*/  CALL.ABS.NOINC R14 ;  /* 0x000000000e007343 */ /* 0x038fea0003c00000 */
.L_x_2292:
[----:B------:R-:W-:Y:S01]  /*5930*/  IMAD.MOV.U32 R18, RZ, RZ, RZ ;  /* 0x000000ffff127224 */ /* 0x000fe200078e00ff */
[----:B------:R-:W-:Y:S06]  /*5940*/  BRA `(.L_x_2271) ;  /* 0x0000000000147947 */ /* 0x000fec0003800000 */
.L_x_2291:
[----:B------:R-:W3:Y:S02]  /*5950*/  LDG.E.64 R4, desc[UR36][R4.64] ;  /* 0x0000002404047981 */ /* 0x000ee4000c1e1b00 */
[----:B---3--:R0:W1:Y:S02]  /*5960*/  I2F.U64 R18, R4 ;  /* 0x0000000400127312 */ /* 0x0080640000301000 */
[----:B01----:R-:W-:Y:S05]  /*5970*/  BRA `(.L_x_2271) ;  /* 0x0000000000087947 */ /* 0x003fea0003800000 */
.L_x_2290:
[----:B------:R-:W3:Y:S02]  /*5980*/  LDG.E R4, desc[UR36][R4.64] ;  /* 0x0000002404047981 */ /* 0x000ee4000c1e1900 */
[----:B---3--:R-:W-:-:S07]  /*5990*/  I2FP.F32.U32 R18, R4 ;  /* 0x0000000400127245 */ /* 0x008fce0000201000 */
.L_x_2271:
[----:B------:R-:W-:Y:S05]  /*59a0*/  BSYNC.RECONVERGENT B6 ;  /* 0x0000000000067941 */ /* 0x000fea0003800200 */
.L_x_2265:
[----:B------:R-:W-:Y:S02]  /*59b0*/  VIADD R16, R16, 0x80 ;  /* 0x0000008010107836 */ /* 0x000fe40000000000 */
[----:B--2-45:R-:W-:-:S07]  /*59c0*/  FMUL.FTZ R24, R24, 0.16666667163372039795 ;  /* 0x3e2aaaab18187820 */ /* 0x034fce0000410000 */
.L_x_2236:
[----:B------:R-:W-:Y:S05]  /*59d0*/  BSYNC.RECONVERGENT B7 ;  /* 0x0000000000077941 */ /* 0x000fea0003800200 */
.L_x_2235:
[----:B------:R-:W-:Y:S01]  /*59e0*/  ISETP.GE.AND P0, PT, R16, R17, PT ;  /* 0x000000111000720c */ /* 0x000fe20003f06270 */
[----:B------:R-:W-:Y:S01]  /*59f0*/  BSSY.RECONVERGENT B7, `(.L_x_2293) ;  /* 0x00001db000077945 */ /* 0x000fe20003800200 */
[----:B------:R-:W-:Y:S02]  /*5a00*/  IMAD.MOV.U32 R0, RZ, RZ, RZ ;  /* 0x000000ffff007224 */ /* 0x000fe400078e00ff */
[----:B------:R-:W-:-:S09]  /*5a10*/  IMAD.MOV.U32 R3, RZ, RZ, RZ ;  /* 0x000000ffff037224 */ /* 0x000fd200078e00ff */
[----:B------:R-:W-:Y:S05]  /*5a20*/  @P0 BRA `(.L_x_2294) ;  /* 0x0000001c005c0947 */ /* 0x000fea0003800000 */
[----:B01234-:R-:W0:Y:S01]  /*5a30*/  LDC.64 R4, c[0x0][0x3a8] ;  /* 0x0000ea00ff047b82 */ /* 0x01fe220000000a00 */
        /* <DEDUP_REMOVED lines=20> */
.L_x_2299:
[----:B------:R-:W2:Y:S02]  /*5b80*/  LDG.E.U8 R4, desc[UR36][R4.64] ;  /* 0x0000002404047981 */ /* 0x000ea4000c1e1100 */
[----:B--2---:R-:W-:Y:S01]  /*5b90*/  I2FP.F32.U32 R16, R4 ;  /* 0x0000000400107245 */ /* 0x004fe20000201000 */
[----:B------:R-:W-:Y:S06]  /*5ba0*/  BRA `(.L_x_2301) ;  /* 0x0000000c00487947 */ /* 0x000fec0003800000 */
.L_x_2298:
        /* <DEDUP_REMOVED lines=9> */
.L_x_2303:
[----:B------:R-:W2:Y:S02]  /*5c40*/  LDG.E R4, desc[UR36][R4.64] ;  /* 0x0000002404047981 */ /* 0x000ea4000c1e1900 */
[----:B--2---:R-:W-:Y:S01]  /*5c50*/  I2FP.F32.S32 R16, R4 ;  /* 0x0000000400107245 */ /* 0x004fe20000201400 */
[----:B------:R-:W-:Y:S06]  /*5c60*/  BRA `(.L_x_2301) ;  /* 0x0000000c00187947 */ /* 0x000fec0003800000 */
.L_x_2302:
[----:B------:R-:W2:Y:S02]  /*5c70*/  LDG.E.U16 R4, desc[UR36][R4.64] ;  /* 0x0000002404047981 */ /* 0x000ea4000c1e1500 */
[----:B--2---:R0:W1:Y:S01]  /*5c80*/  I2F.S16 R16, R4 ;  /* 0x0000000400107306 */ /* 0x0040620000101400 */
[----:B------:R-:W-:Y:S05]  /*5c90*/  BRA `(.L_x_2301) ;  /* 0x0000000c000c7947 */ /* 0x000fea0003800000 */
.L_x_2297:
        /* <DEDUP_REMOVED lines=8> */
.L_x_2305:
[----:B------:R-:W2:Y:S02]  /*5d20*/  LDG.E.U16 R4, desc[UR36][R4.64] ;  /* 0x0000002404047981 */ /* 0x000ea4000c1e1500 */
[----:B--2---:R-:W-:Y:S01]  /*5d30*/  HADD2.F32 R16, -RZ, R4.H0_H0 ;  /* 0x20000004ff107230 */ /* 0x004fe20000004100 */
[----:B------:R-:W-:Y:S06]  /*5d40*/  BRA `(.L_x_2301) ;  /* 0x0000000800e07947 */ /* 0x000fec0003800000 */
.L_x_2304:
        /* <DEDUP_REMOVED lines=8> */
.L_x_2307:
[----:B------:R-:W2:Y:S02]  /*5dd0*/  LDG.E.U16 R4, desc[UR36][R4.64] ;  /* 0x0000002404047981 */ /* 0x000ea4000c1e1500 */
[----:B--2---:R-:W-:Y:S01]  /*5de0*/  HADD2.F32 R16, -RZ, R4.H0_H0 ;  /* 0x20000004ff107230 */ /* 0x004fe20000004100 */
[----:B------:R-:W-:Y:S06]  /*5df0*/  BRA `(.L_x_2301) ;  /* 0x0000000800b47947 */ /* 0x000fec0003800000 */
.L_x_2306:
        /* <DEDUP_REMOVED lines=11> */
.L_x_2296:
        /* <DEDUP_REMOVED lines=12> */
.L_x_2310:
        /* <DEDUP_REMOVED lines=11> */
.L_x_2309:
        /* <DEDUP_REMOVED lines=25> */
.L_x_2312:
        /* <DEDUP_REMOVED lines=13> */
.L_x_2311:
[----:B------:R-:W2:Y:S02]  /*6280*/  LDG.E.U16 R4, desc[UR36][R4.64] ;  /* 0x0000002404047981 */ /* 0x000ea4000c1e1500 */
[----:B--2---:R-:W-:Y:S01]  /*6290*/  IMAD.U32 R16, R4, 0x10000, RZ ;  /* 0x0001000004107824 */ /* 0x004fe200078e00ff */
[----:B------:R-:W-:Y:S06]  /*62a0*/  BRA `(.L_x_2301) ;  /* 0x0000000400887947 */ /* 0x000fec0003800000 */
.L_x_2308:
        /* <DEDUP_REMOVED lines=11> */
.L_x_2315:
        /* <DEDUP_REMOVED lines=20> */
.L_x_2317:
[----:B------:R-:W-:Y:S05]  /*64a0*/  BSYNC.RECONVERGENT B0 ;  /* 0x0000000000007941 */ /* 0x000fea0003800200 */
.L_x_2316:
[----:B------:R-:W-:Y:S01]  /*64b0*/  IMAD.SHL.U32 R0, R0, 0x100000, RZ ;  /* 0x0010000000007824 */ /* 0x000fe200078e00ff */
[----:B------:R-:W-:-:S04]  /*64c0*/  LEA R3, R3, 0x3b800000, 0x17 ;  /* 0x3b80000003037811 */ /* 0x000fc800078eb8ff */
[----:B------:R-:W-:Y:S01]  /*64d0*/  LOP3.LUT R16, R3, R0, R7, 0xfe, !PT ;  /* 0x0000000003107212 */ /* 0x000fe200078efe07 */
[----:B------:R-:W-:Y:S06]  /*64e0*/  BRA `(.L_x_2301) ;  /* 0x0000000000f87947 */ /* 0x000fec0003800000 */
.L_x_2314:
        /* <DEDUP_REMOVED lines=20> */
.L_x_2319:
[----:B------:R-:W-:Y:S05]  /*6630*/  BSYNC.RECONVERGENT B0 ;  /* 0x0000000000007941 */ /* 0x000fea0003800200 */
.L_x_2318:
[----:B------:R-:W-:Y:S01]  /*6640*/  IMAD.SHL.U32 R0, R0, 0x200000, RZ ;  /* 0x0020000000007824 */ /* 0x000fe200078e00ff */
[----:B------:R-:W-:-:S04]  /*6650*/  LEA R3, R3, 0x37800000, 0x17 ;  /* 0x3780000003037811 */ /* 0x000fc800078eb8ff */
[----:B------:R-:W-:Y:S01]  /*6660*/  LOP3.LUT R16, R3, R0, R7, 0xfe, !PT ;  /* 0x0000000003107212 */ /* 0x000fe200078efe07 */
[----:B------:R-:W-:Y:S06]  /*6670*/  BRA `(.L_x_2301) ;  /* 0x0000000000947947 */ /* 0x000fec0003800000 */
.L_x_2313:
        /* <DEDUP_REMOVED lines=14> */
.L_x_2300:
        /* <DEDUP_REMOVED lines=16> */
.L_x_2322:
[----:B------:R-:W-:Y:S01]  /*6860*/  IMAD.MOV.U32 R16, RZ, RZ, RZ ;  /* 0x000000ffff107224 */ /* 0x000fe200078e00ff */
[----:B------:R-:W-:Y:S06]  /*6870*/  BRA `(.L_x_2301) ;  /* 0x0000000000147947 */ /* 0x000fec0003800000 */
.L_x_2321:
[----:B------:R-:W2:Y:S02]  /*6880*/  LDG.E.64 R4, desc[UR36][R4.64] ;  /* 0x0000002404047981 */ /* 0x000ea4000c1e1b00 */
[----:B--2---:R0:W1:Y:S02]  /*6890*/  I2F.U64 R16, R4 ;  /* 0x0000000400107312 */ /* 0x0040640000301000 */
[----:B01----:R-:W-:Y:S05]  /*68a0*/  BRA `(.L_x_2301) ;  /* 0x0000000000087947 */ /* 0x003fea0003800000 */
.L_x_2320:
[----:B------:R-:W2:Y:S02]  /*68b0*/  LDG.E R4, desc[UR36][R4.64] ;  /* 0x0000002404047981 */ /* 0x000ea4000c1e1900 */
[----:B--2---:R-:W-:-:S07]  /*68c0*/  I2FP.F32.U32 R16, R4 ;  /* 0x0000000400107245 */ /* 0x004fce0000201000 */
.L_x_2301:
[----:B------:R-:W-:Y:S05]  /*68d0*/  BSYNC.RECONVERGENT B6 ;  /* 0x0000000000067941 */ /* 0x000fea0003800200 */
.L_x_2295:
[----:B------:R-:W1:Y:S01]  /*68e0*/  LDCU.U8 UR6, c[0x0][0x3bd] ;  /* 0x000077a0ff0677ac */ /* 0x000e620008000000 */
[----:B0-2-4-:R-:W0:Y:S01]  /*68f0*/  LDC.64 R4, c[0x0][0x3b0] ;  /* 0x0000ec00ff047b82 */ /* 0x015e220000000a00 */
[----:B------:R-:W-:Y:S01]  /*6900*/  BSSY.RECONVERGENT B6, `(.L_x_2323) ;  /* 0x00000e8000067945 */ /* 0x000fe20003800200 */
        /* <DEDUP_REMOVED lines=16> */
[----:B--2---:R-:W0:Y:S01]  /*6a10*/  I2F.S16 R3, R3 ;  /* 0x0000000300037306 */ /* 0x004e220000101400 */
[----:B------:R-:W-:Y:S05]  /*6a20*/  BRA `(.L_x_2329) ;  /* 0x0000000c00547947 */ /* 0x000fea0003800000 */
.L_x_2327:
[----:B------:R-:W2:Y:S02]  /*6a30*/  LDG.E.U8 R3, desc[UR36][R4.64] ;  /* 0x0000002404037981 */ /* 0x000ea4000c1e1100 */
[----:B--2---:R-:W-:Y:S01]  /*6a40*/  I2FP.F32.U32 R3, R3 ;  /* 0x0000000300037245 */ /* 0x004fe20000201000 */
[----:B------:R-:W-:Y:S06]  /*6a50*/  BRA `(.L_x_2329) ;  /* 0x0000000c00487947 */ /* 0x000fec0003800000 */
.L_x_2326:
        /* <DEDUP_REMOVED lines=8> */
[----:B-12---:R-:W-:Y:S05]  /*6ae0*/  BRA `(.L_x_2329) ;  /* 0x0000000c00247947 */ /* 0x006fea0003800000 */
.L_x_2331:
[----:B------:R-:W2:Y:S02]  /*6af0*/  LDG.E R3, desc[UR36][R4.64] ;  /* 0x0000002404037981 */ /* 0x000ea4000c1e1900 */
[----:B--2---:R-:W-:Y:S01]  /*6b00*/  I2FP.F32.S32 R3, R3 ;  /* 0x0000000300037245 */ /* 0x004fe20000201400 */
[----:B------:R-:W-:Y:S06]  /*6b10*/  BRA `(.L_x_2329) ;  /* 0x0000000c00187947 */ /* 0x000fec0003800000 */
.L_x_2330:
[----:B------:R-:W2:Y:S02]  /*6b20*/  LDG.E.U16 R3, desc[UR36][R4.64] ;  /* 0x0000002404037981 */ /* 0x000ea4000c1e1500 */
[----:B--2---:R-:W1:Y:S01]  /*6b30*/  I2F.S16 R3, R3 ;  /* 0x0000000300037306 */ /* 0x004e620000101400 */
[----:B------:R-:W-:Y:S05]  /*6b40*/  BRA `(.L_x_2329) ;  /* 0x0000000c000c7947 */ /* 0x000fea0003800000 */
.L_x_2325:
        /* <DEDUP_REMOVED lines=8> */
.L_x_2333:
[----:B------:R-:W2:Y:S02]  /*6bd0*/  LDG.E.U16 R3, desc[UR36][R4.64] ;  /* 0x0000002404037981 */ /* 0x000ea4000c1e1500 */
[----:B--2---:R-:W-:Y:S01]  /*6be0*/  HADD2.F32 R3, -RZ, R3.H0_H0 ;  /* 0x20000003ff037230 */ /* 0x004fe20000004100 */
[----:B------:R-:W-:Y:S06]  /*6bf0*/  BRA `(.L_x_2329) ;  /* 0x0000000800e07947 */ /* 0x000fec0003800000 */
.L_x_2332:
        /* <DEDUP_REMOVED lines=8> */
.L_x_2335:
[----:B------:R-:W2:Y:S02]  /*6c80*/  LDG.E.U16 R3, desc[UR36][R4.64] ;  /* 0x0000002404037981 */ /* 0x000ea4000c1e1500 */
[----:B--2---:R-:W-:Y:S01]  /*6c90*/  HADD2.F32 R3, -RZ, R3.H0_H0 ;  /* 0x20000003ff037230 */ /* 0x004fe20000004100 */
[----:B------:R-:W-:Y:S06]  /*6ca0*/  BRA `(.L_x_2329) ;  /* 0x0000000800b47947 */ /* 0x000fec0003800000 */
.L_x_2334:
        /* <DEDUP_REMOVED lines=11> */
.L_x_2324:
        /* <DEDUP_REMOVED lines=12> */
.L_x_2338:
        /* <DEDUP_REMOVED lines=11> */
.L_x_2337:
        /* <DEDUP_REMOVED lines=25> */
.L_x_2340:
        /* <DEDUP_REMOVED lines=13> */
.L_x_2339:
[----:B------:R-:W2:Y:S02]  /*7130*/  LDG.E.U16 R3, desc[UR36][R4.64] ;  /* 0x0000002404037981 */ /* 0x000ea4000c1e1500 */
[----:B--2---:R-:W-:Y:S01]  /*7140*/  IMAD.U32 R3, R3, 0x10000, RZ ;  /* 0x0001000003037824 */ /* 0x004fe200078e00ff */
[----:B------:R-:W-:Y:S06]  /*7150*/  BRA `(.L_x_2329) ;  /* 0x0000000400887947 */ /* 0x000fec0003800000 */
.L_x_2336:
        /* <DEDUP_REMOVED lines=11> */
.L_x_2343:
        /* <DEDUP_REMOVED lines=20> */
.L_x_2345:
[----:B------:R-:W-:Y:S05]  /*7350*/  BSYNC.RECONVERGENT B0 ;  /* 0x0000000000007941 */ /* 0x000fea0003800200 */
.L_x_2344:
[----:B------:R-:W-:Y:S01]  /*7360*/  IMAD.SHL.U32 R0, R0, 0x100000, RZ ;  /* 0x0010000000007824 */ /* 0x000fe200078e00ff */
[----:B------:R-:W-:-:S04]  /*7370*/  LEA R3, R3, 0x3b800000, 0x17 ;  /* 0x3b80000003037811 */ /* 0x000fc800078eb8ff */
[----:B------:R-:W-:Y:S01]  /*7380*/  LOP3.LUT R3, R3, R0, R7, 0xfe, !PT ;  /* 0x0000000003037212 */ /* 0x000fe200078efe07 */
[----:B------:R-:W-:Y:S06]  /*7390*/  BRA `(.L_x_2329) ;  /* 0x0000000000f87947 */ /* 0x000fec0003800000 */
.L_x_2342:
        /* <DEDUP_REMOVED lines=20> */
.L_x_2347:
[----:B------:R-:W-:Y:S05]  /*74e0*/  BSYNC.RECONVERGENT B0 ;  /* 0x0000000000007941 */ /* 0x000fea0003800200 */
.L_x_2346:
[----:B------:R-:W-:Y:S01]  /*74f0*/  IMAD.SHL.U32 R0, R0, 0x200000, RZ ;  /* 0x0020000000007824 */ /* 0x000fe200078e00ff */
[----:B------:R-:W-:-:S04]  /*7500*/  LEA R3, R3, 0x37800000, 0x17 ;  /* 0x3780000003037811 */ /* 0x000fc800078eb8ff */
[----:B------:R-:W-:Y:S01]  /*7510*/  LOP3.LUT R3, R3, R0, R7, 0xfe, !PT ;  /* 0x0000000003037212 */ /* 0x000fe200078efe07 */
[----:B------:R-:W-:Y:S06]  /*7520*/  BRA `(.L_x_2329) ;  /* 0x0000000000947947 */ /* 0x000fec0003800000 */
.L_x_2341:
        /* <DEDUP_REMOVED lines=14> */
.L_x_2328:
        /* <DEDUP_REMOVED lines=16> */
.L_x_2350:
[----:B------:R-:W-:Y:S01]  /*7710*/  IMAD.MOV.U32 R3, RZ, RZ, RZ ;  /* 0x000000ffff037224 */ /* 0x000fe200078e00ff */
[----:B------:R-:W-:Y:S06]  /*7720*/  BRA `(.L_x_2329) ;  /* 0x0000000000147947 */ /* 0x000fec0003800000 */
.L_x_2349:
[----:B------:R-:W2:Y:S02]  /*7730*/  LDG.E.64 R4, desc[UR36][R4.64] ;  /* 0x0000002404047981 */ /* 0x000ea4000c1e1b00 */
[----:B--2---:R0:W1:Y:S02]  /*7740*/  I2F.U64 R3, R4 ;  /* 0x0000000400037312 */ /* 0x0040640000301000 */
[----:B01----:R-:W-:Y:S05]  /*7750*/  BRA `(.L_x_2329) ;  /* 0x0000000000087947 */ /* 0x003fea0003800000 */
.L_x_2348:
[----:B------:R-:W2:Y:S02]  /*7760*/  LDG.E R3, desc[UR36][R4.64] ;  /* 0x0000002404037981 */ /* 0x000ea4000c1e1900 */
[----:B--2---:R-:W-:-:S07]  /*7770*/  I2FP.F32.U32 R3, R3 ;  /* 0x0000000300037245 */ /* 0x004fce0000201000 */
.L_x_2329:
[----:B------:R-:W-:Y:S05]  /*7780*/  BSYNC.RECONVERGENT B6 ;  /* 0x0000000000067941 */ /* 0x000fea0003800200 */
.L_x_2323:
[----:B---3-5:R-:W-:-:S07]  /*7790*/  FMUL.FTZ R0, R16, 0.16666667163372039795 ;  /* 0x3e2aaaab10007820 */ /* 0x028fce0000410000 */
.L_x_2294:
[----:B------:R-:W-:Y:S05]  /*77a0*/  BSYNC.RECONVERGENT B7 ;  /* 0x0000000000077941 */ /* 0x000fea0003800200 */
.L_x_2293:
[----:B------:R-:W3:Y:S01]  /*77b0*/  LDC.U8 R16, c[0x0][0x3c8] ;  /* 0x0000f200ff107b82 */ /* 0x000ee20000000000 */
[----:B------:R-:W-:Y:S01]  /*77c0*/  ISETP.GE.AND P4, PT, R19, R17, PT ;  /* 0x000000111300720c */ /* 0x000fe20003f86270 */
[----:B------:R-:W-:Y:S01]  /*77d0*/  BSSY.RECONVERGENT B7, `(.L_x_2351) ;  /* 0x00002bf000077945 */ /* 0x000fe20003800200 */
[----:B0-2---:R-:W-:-:S03]  /*77e0*/  FSETP.GEU.FTZ.AND P0, PT, |R25|, 3, PT ;  /* 0x404000001900780b */ /* 0x005fc60003f1e200 */
[----:B------:R-:W-:Y:S01]  /*77f0*/  BSSY.RELIABLE B6, `(.L_x_2352) ;  /* 0x00001d8000067945 */ /* 0x000fe20003800100 */
[----:B-1--4-:R-:W-:Y:S02]  /*7800*/  FSETP.GEU.FTZ.AND P1, PT, |R22|, 3, PT ;  /* 0x404000001600780b */ /* 0x012fe40003f3e200 */
[----:B------:R-:W-:Y:S02]  /*7810*/  FSETP.GEU.FTZ.AND P2, PT, |R18|, 3, PT ;  /* 0x404000001200780b */ /* 0x000fe40003f5e200 */
[----:B------:R-:W-:Y:S02]  /*7820*/  FSETP.GEU.FTZ.AND P3, PT, |R3|, 3, PT ;  /* 0x404000000300780b */ /* 0x000fe40003f7e200 */
[----:B------:R-:W-:Y:S02]  /*7830*/  FSEL R26, R26, RZ, !P0 ;  /* 0x000000ff1a1a7208 */ /* 0x000fe40004000000 */
[----:B------:R-:W-:Y:S02]  /*7840*/  FSEL R22, R23, RZ, !P1 ;  /* 0x000000ff17167208 */ /* 0x000fe40004800000 */
[----:B------:R-:W-:-:S02]  /*7850*/  FSEL R24, R24, RZ, !P2 ;  /* 0x000000ff18187208 */ /* 0x000fc40005000000 */
[----:B------:R-:W-:Y:S01]  /*7860*/  FSEL R18, R0, RZ, !P3 ;  /* 0x000000ff00127208 */ /* 0x000fe20005800000 */
[----:B------:R-:W-:Y:S06]  /*7870*/  @P4 BRA `(.L_x_2353) ;  /* 0x0000001c00304947 */ /* 0x000fec0003800000 */
[----:B------:R-:W0:Y:S01]  /*7880*/  LDCU UR4, c[0x0][0x3cc] ;  /* 0x00007980ff0477ac */ /* 0x000e220008000800 */
[----:B------:R-:W1:Y:S01]  /*7890*/  LDC.64 R8, c[0x0][0x3a0] ;  /* 0x0000e800ff087b82 */ /* 0x000e620000000a00 */
[----:B------:R-:W-:Y:S01]  /*78a0*/  IMAD R0, R2, 0x200, R19 ;  /* 0x0000020002007824 */ /* 0x000fe200078e0213 */
[----:B---3--:R-:W-:Y:S01]  /*78b0*/  PRMT R4, R16, 0x9910, RZ ;  /* 0x0000991010047816 */ /* 0x008fe200000000ff */
[----:B------:R-:W-:Y:S02]  /*78c0*/  VIADD R19, R19, 0x80 ;  /* 0x0000008013137836 */ /* 0x000fe40000000000 */
[----:B0-----:R-:W-:Y:S02]  /*78d0*/  IMAD R3, R0, UR4, RZ ;  /* 0x0000000400037c24 */ /* 0x001fe4000f8e02ff */
[----:B------:R-:W-:-:S05]  /*78e0*/  IMAD.MOV.U32 R0, RZ, RZ, R4 ;  /* 0x000000ffff007224 */ /* 0x000fca00078e0004 */
[----:B------:R-:W-:Y:S02]  /*78f0*/  ISETP.GT.AND P0, PT, R0, 0x9, PT ;  /* 0x000000090000780c */ /* 0x000fe40003f04270 */
[----:B-1----:R-:W-:-:S05]  /*7900*/  IADD3 R8, P1, PT, R3, R8, RZ ;  /* 0x0000000803087210 */ /* 0x002fca0007f3e0ff */
        /* <DEDUP_REMOVED lines=10> */
[----:B------:R-:W0:Y:S02]  /*79b0*/  F2I.FTZ.TRUNC.NTZ R3, R26 ;  /* 0x0000001a00037305 */ /* 0x000e24000021f100 */
[----:B0-----:R0:W-:Y:S01]  /*79c0*/  STG.E.U8 desc[UR36][R8.64], R3 ;  /* 0x0000000308007986 */ /* 0x0011e2000c101124 */
[----:B------:R-:W-:Y:S05]  /*79d0*/  BRA `(.L_x_2359) ;  /* 0x0000000c003c7947 */ /* 0x000fea0003800000 */
.L_x_2357:
[----:B------:R-:W0:Y:S02]  /*79e0*/  F2I.S64.TRUNC R26, R26 ;  /* 0x0000001a001a7311 */ /* 0x000e24000020d900 */
[----:B0-----:R-:W-:-:S05]  /*79f0*/  IMAD.MOV.U32 R3, RZ, RZ, R26 ;  /* 0x000000ffff037224 */ /* 0x001fca00078e001a */
[----:B------:R0:W-:Y:S01]  /*7a00*/  STG.E.U8 desc[UR36][R8.64], R3 ;  /* 0x0000000308007986 */ /* 0x0001e2000c101124 */
[----:B------:R-:W-:Y:S05]  /*7a10*/  BRA `(.L_x_2359) ;  /* 0x0000000c002c7947 */ /* 0x000fea0003800000 */
.L_x_2356:
[----:B------:R-:W-:-:S13]  /*7a20*/  ISETP.NE.AND P0, PT, R0, 0x2, PT ;  /* 0x000000020000780c */ /* 0x000fda0003f05270 */
[----:B------:R-:W-:Y:S05]  /*7a30*/  @!P0 BRA `(.L_x_2360) ;  /* 0x0000000000288947 */ /* 0x000fea0003800000 */
[----:B------:R-:W-:-:S13]  /*7a40*/  ISETP.NE.AND P0, PT, R0, 0x3, PT ;  /* 0x000000030000780c */ /* 0x000fda0003f05270 */
[----:B------:R-:W-:Y:S05]  /*7a50*/  @!P0 BRA `(.L_x_2361) ;  /* 0x0000000000148947 */ /* 0x000fea0003800000 */
[----:B------:R-:W-:-:S13]  /*7a60*/  ISETP.NE.AND P0, PT, R0, 0x4, PT ;  /* 0x000000040000780c */ /* 0x000fda0003f05270 */
[----:B------:R-:W-:Y:S05]  /*7a70*/  @P0 BRA `(.L_x_2358) ;  /* 0x0000000800800947 */ /* 0x000fea0003800000 */
[----:B------:R-:W0:Y:S02]  /*7a80*/  F2I.S64.TRUNC R26, R26 ;  /* 0x0000001a001a7311 */ /* 0x000e24000020d900 */
[----:B0-----:R0:W-:Y:S01]  /*7a90*/  STG.E.64 desc[UR36][R8.64], R26 ;  /* 0x0000001a08007986 */ /* 0x0011e2000c101b24 */
[----:B------:R-:W-:Y:S05]  /*7aa0*/  BRA `(.L_x_2359) ;  /* 0x0000000c00087947 */ /* 0x000fea0003800000 */
.L_x_2361:
[----:B------:R-:W0:Y:S02]  /*7ab0*/  F2I.FTZ.TRUNC.NTZ R3, R26 ;  /* 0x0000001a00037305 */ /* 0x000e24000021f100 */
[----:B0-----:R0:W-:Y:S01]  /*7ac0*/  STG.E desc[UR36][R8.64], R3 ;  /* 0x0000000308007986 */ /* 0x0011e2000c101924 */
[----:B------:R-:W-:Y:S05]  /*7ad0*/  BRA `(.L_x_2359) ;  /* 0x0000000800fc7947 */ /* 0x000fea0003800000 */
.L_x_2360:
[----:B------:R-:W0:Y:S02]  /*7ae0*/  F2I.FTZ.TRUNC.NTZ R3, R26 ;  /* 0x0000001a00037305 */ /* 0x000e24000021f100 */
[----:B0-----:R0:W-:Y:S01]  /*7af0*/  STG.E.U16 desc[UR36][R8.64], R3 ;  /* 0x0000000308007986 */ /* 0x0011e2000c101524 */
[----:B------:R-:W-:Y:S05]  /*7b00*/  BRA `(.L_x_2359) ;  /* 0x0000000800f07947 */ /* 0x000fea0003800000 */
.L_x_2355:
[----:B------:R-:W-:-:S13]  /*7b10*/  ISETP.GT.AND P0, PT, R0, 0x6, PT ;  /* 0x000000060000780c */ /* 0x000fda0003f04270 */
[----:B------:R-:W-:Y:S05]  /*7b20*/  @P0 BRA `(.L_x_2362) ;  /* 0x0000000000240947 */ /* 0x000fea0003800000 */
[----:B------:R-:W-:-:S13]  /*7b30*/  ISETP.NE.AND P0, PT, R0, 0x5, PT ;  /* 0x000000050000780c */ /* 0x000fda0003f05270 */
[----:B------:R-:W-:Y:S05]  /*7b40*/  @!P0 BRA `(.L_x_2363) ;  /* 0x0000000000108947 */ /* 0x000fea0003800000 */
[----:B------:R-:W-:-:S13]  /*7b50*/  ISETP.NE.AND P0, PT, R0, 0x6, PT ;  /* 0x000000060000780c */ /* 0x000fda0003f05270 */
[----:B------:R-:W-:Y:S05]  /*7b60*/  @P0 BRA `(.L_x_2358) ;  /* 0x0000000800440947 */ /* 0x000fea0003800000 */
[----:B------:R0:W-:Y:S01]  /*7b70*/  STG.E desc[UR36][R8.64], R26 ;  /* 0x0000001a08007986 */ /* 0x0001e2000c101924 */
[----:B------:R-:W-:Y:S05]  /*7b80*/  BRA `(.L_x_2359) ;  /* 0x0000000800d07947 */ /* 0x000fea0003800000 */
.L_x_2363:
[----:B------:R-:W-:-:S05]  /*7b90*/  F2FP.F16.F32.PACK_AB R26, RZ, R26 ;  /* 0x0000001aff1a723e */ /* 0x000fca00000000ff */
[----:B------:R0:W-:Y:S01]  /*7ba0*/  STG.E.U16 desc[UR36][R8.64], R26 ;  /* 0x0000001a08007986 */ /* 0x0001e2000c101524 */
[----:B------:R-:W-:Y:S05]  /*7bb0*/  BRA `(.L_x_2359) ;  /* 0x0000000800c47947 */ /* 0x000fea0003800000 */
.L_x_2362:
[----:B------:R-:W-:-:S13]  /*7bc0*/  ISETP.NE.AND P0, PT, R0, 0x7, PT ;  /* 0x000000070000780c */ /* 0x000fda0003f05270 */
[----:B------:R-:W-:Y:S05]  /*7bd0*/  @!P0 BRA `(.L_x_2364) ;  /* 0x00000000002c8947 */ /* 0x000fea0003800000 */
[----:B------:R-:W-:-:S13]  /*7be0*/  ISETP.NE.AND P0, PT, R0, 0x8, PT ;  /* 0x000000080000780c */ /* 0x000fda0003f05270 */
[----:B------:R-:W-:Y:S05]  /*7bf0*/  @!P0 BRA `(.L_x_2365) ;  /* 0x0000000000148947 */ /* 0x000fea0003800000 */
[----:B------:R-:W-:-:S13]  /*7c00*/  ISETP.NE.AND P0, PT, R0, 0x9, PT ;  /* 0x000000090000780c */ /* 0x000fda0003f05270 */
[----:B------:R-:W-:Y:S05]  /*7c10*/  @P0 BRA `(.L_x_2358) ;  /* 0x0000000800180947 */ /* 0x000fea0003800000 */
[----:B------:R-:W-:-:S05]  /*7c20*/  IMAD.MOV.U32 R27, RZ, RZ, RZ ;  /* 0x000000ffff1b7224 */ /* 0x000fca00078e00ff */
[----:B------:R0:W-:Y:S01]  /*7c30*/  STG.E.64 desc[UR36][R8.64], R26 ;  /* 0x0000001a08007986 */ /* 0x0001e2000c101b24 */
[----:B------:R-:W-:Y:S05]  /*7c40*/  BRA `(.L_x_2359) ;  /* 0x0000000800a07947 */ /* 0x000fea0003800000 */
.L_x_2365:
[----:B------:R-:W-:-:S04]  /*7c50*/  F2FP.F16.F32.PACK_AB R3, RZ, R26 ;  /* 0x0000001aff03723e */ /* 0x000fc800000000ff */
[----:B------:R-:W-:-:S05]  /*7c60*/  PRMT R3, R3, 0x5410, RZ ;  /* 0x0000541003037816 */ /* 0x000fca00000000ff */
[----:B------:R0:W-:Y:S01]  /*7c70*/  STG.E desc[UR36][R8.64], R3 ;  /* 0x0000000308007986 */ /* 0x0001e2000c101924 */
[----:B------:R-:W-:Y:S05]  /*7c80*/  BRA `(.L_x_2359) ;  /* 0x0000000800907947 */ /* 0x000fea0003800000 */
.L_x_2364:
[----:B------:R-:W-:-:S06]  /*7c90*/  FMUL.FTZ R4, R26, 1 ;  /* 0x3f8000001a047820 */ /* 0x000fcc0000410000 */
[----:B------:R-:W0:Y:S02]  /*7ca0*/  F2F.F64.F32 R4, R4 ;  /* 0x0000000400047310 */ /* 0x000e240000201800 */
[----:B0-----:R0:W-:Y:S01]  /*7cb0*/  STG.E.64 desc[UR36][R8.64], R4 ;  /* 0x0000000408007986 */ /* 0x0011e2000c101b24 */
[----:B------:R-:W-:Y:S05]  /*7cc0*/  BRA `(.L_x_2359) ;  /* 0x0000000800807947 */ /* 0x000fea0003800000 */
.L_x_2354:
        /* <DEDUP_REMOVED lines=8> */
[----:B------:R-:W-:-:S04]  /*7d50*/  FSETP.NEU.FTZ.AND P0, PT, R26, RZ, PT ;  /* 0x000000ff1a00720b */ /* 0x000fc80003f1d000 */
[----:B------:R-:W-:-:S05]  /*7d60*/  SEL R3, RZ, 0x1, !P0 ;  /* 0x00000001ff037807 */ /* 0x000fca0004000000 */
[----:B------:R0:W-:Y:S01]  /*7d70*/  STG.E.U8 desc[UR36][R8.64], R3 ;  /* 0x0000000308007986 */ /* 0x0001e2000c101124 */
[----:B------:R-:W-:Y:S05]  /*7d80*/  BRA `(.L_x_2359) ;  /* 0x0000000800507947 */ /* 0x000fea0003800000 */
.L_x_2368:
[----:B------:R-:W-:Y:S01]  /*7d90*/  FMUL.FTZ R4, R26, 1 ;  /* 0x3f8000001a047820 */ /* 0x000fe20000410000 */
[----:B------:R-:W-:-:S05]  /*7da0*/  CS2R R6, SRZ ;  /* 0x0000000000067805 */ /* 0x000fca000001ff00 */
[----:B------:R-:W0:Y:S02]  /*7db0*/  F2F.F64.F32 R4, R4 ;  /* 0x0000000400047310 */ /* 0x000e240000201800 */
[----:B0-----:R0:W-:Y:S01]  /*7dc0*/  STG.E.128 desc[UR36][R8.64], R4 ;  /* 0x0000000408007986 */ /* 0x0011e2000c101d24 */
[----:B------:R-:W-:Y:S05]  /*7dd0*/  BRA `(.L_x_2359) ;  /* 0x00000008003c7947 */ /* 0x000fea0003800000 */
.L_x_2367:
[----:B------:R-:W-:-:S13]  /*7de0*/  ISETP.NE.AND P0, PT, R0, 0xf, PT ;  /* 0x0000000f0000780c */ /* 0x000fda0003f05270 */
[----:B------:R-:W-:Y:S05]  /*7df0*/  @!P0 BRA `(.L_x_2369) ;  /* 0x0000000000988947 */ /* 0x000fea0003800000 */
[----:B------:R-:W-:-:S13]  /*7e00*/  ISETP.NE.AND P0, PT, R0, 0x17, PT ;  /* 0x000000170000780c */ /* 0x000fda0003f05270 */
[----:B------:R-:W-:Y:S05]  /*7e10*/  @!P0 BRA `(.L_x_2370) ;  /* 0x0000000000488947 */ /* 0x000fea0003800000 */
[----:B------:R-:W-:-:S13]  /*7e20*/  ISETP.NE.AND P0, PT, R0, 0x18, PT ;  /* 0x000000180000780c */ /* 0x000fda0003f05270 */
[----:B------:R-:W-:Y:S05]  /*7e30*/  @P0 BRA `(.L_x_2358) ;  /* 0x0000000400900947 */ /* 0x000fea0003800000 */
[----:B------:R-:W-:Y:S01]  /*7e40*/  LOP3.LUT R4, R26, 0x7fffffff, RZ, 0xc0, !PT ;  /* 0x7fffffff1a047812 */ /* 0x000fe200078ec0ff */
[----:B------:R-:W-:Y:S01]  /*7e50*/  BSSY.RECONVERGENT B0, `(.L_x_2371) ;  /* 0x000000b000007945 */ /* 0x000fe20003800200 */
[----:B------:R-:W-:Y:S01]  /*7e60*/  SHF.R.U32.HI R5, RZ, 0x18, R26 ;  /* 0x00000018ff057819 */ /* 0x000fe2000001161a */
[----:B------:R-:W-:Y:S01]  /*7e70*/  IMAD.MOV.U32 R0, RZ, RZ, 0x7f ;  /* 0x0000007fff007424 */ /* 0x000fe200078e00ff */
        /* <DEDUP_REMOVED lines=8> */
.L_x_2372:
[----:B------:R-:W-:Y:S05]  /*7f00*/  BSYNC.RECONVERGENT B0 ;  /* 0x0000000000007941 */ /* 0x000fea0003800200 */
.L_x_2371:
[----:B------:R-:W-:-:S05]  /*7f10*/  LOP3.LUT R5, R0, 0x80, R5, 0xf8, !PT ;  /* 0x0000008000057812 */ /* 0x000fca00078ef805 */
[----:B------:R0:W-:Y:S01]  /*7f20*/  STG.E.U8 desc[UR36][R8.64], R5 ;  /* 0x0000000508007986 */ /* 0x0001e2000c101124 */
[----:B------:R-:W-:Y:S05]  /*7f30*/  BRA `(.L_x_2359) ;  /* 0x0000000400e47947 */ /* 0x000fea0003800000 */
.L_x_2370:
        /* <DEDUP_REMOVED lines=14> */
.L_x_2374:
[----:B------:R-:W-:Y:S05]  /*8020*/  BSYNC.RECONVERGENT B0 ;  /* 0x0000000000007941 */ /* 0x000fea0003800200 */
.L_x_2373:
[----:B------:R-:W-:-:S05]  /*8030*/  LOP3.LUT R3, R0, 0x80, R5, 0xf8, !PT ;  /* 0x0000008000037812 */ /* 0x000fca00078ef805 */
[----:B------:R0:W-:Y:S01]  /*8040*/  STG.E.U8 desc[UR36][R8.64], R3 ;  /* 0x0000000308007986 */ /* 0x0001e2000c101124 */
[----:B------:R-:W-:Y:S05]  /*8050*/  BRA `(.L_x_2359) ;  /* 0x00000004009c7947 */ /* 0x000fea0003800000 */
.L_x_2369:
[----:B------:R-:W-:-:S05]  /*8060*/  F2FP.BF16.F32.PACK_AB R26, RZ, R26 ;  /* 0x0000001aff1a723e */ /* 0x000fca00000010ff */
[----:B------:R0:W-:Y:S01]  /*8070*/  STG.E.U16 desc[UR36][R8.64], R26 ;  /* 0x0000001a08007986 */ /* 0x0001e2000c101524 */
[----:B------:R-:W-:Y:S05]  /*8080*/  BRA `(.L_x_2359) ;  /* 0x0000000400907947 */ /* 0x000fea0003800000 */
.L_x_2366:
        /* <DEDUP_REMOVED lines=8> */
[----:B------:R-:W0:Y:S02]  /*8110*/  F2I.FTZ.U32.TRUNC.NTZ R3, R26 ;  /* 0x0000001a00037305 */ /* 0x000e24000021f000 */
[----:B0-----:R1:W-:Y:S01]  /*8120*/  STG.E.U16 desc[UR36][R8.64], R3 ;  /* 0x0000000308007986 */ /* 0x0013e2000c101524 */
[----:B------:R-:W-:Y:S05]  /*8130*/  BRA `(.L_x_2359) ;  /* 0x0000000400647947 */ /* 0x000fea0003800000 */
.L_x_2377:
[----:B------:R-:W-:Y:S01]  /*8140*/  LOP3.LUT R0, R26, 0x7fffffff, RZ, 0xc0, !PT ;  /* 0x7fffffff1a007812 */ /* 0x000fe200078ec0ff */
[----:B------:R-:W-:Y:S01]  /*8150*/  BSSY.RECONVERGENT B0, `(.L_x_2378) ;  /* 0x0000013000007945 */ /* 0x000fe20003800200 */
[----:B------:R-:W-:Y:S02]  /*8160*/  IMAD.MOV.U32 R4, RZ, RZ, 0x80 ;  /* 0x00000080ff047424 */ /* 0x000fe400078e00ff */
        /* <DEDUP_REMOVED lines=9> */
.L_x_2380:
[----:B------:R-:W-:-:S04]  /*8200*/  SHF.R.U32.HI R0, RZ, 0x14, R26 ;  /* 0x00000014ff007819 */ /* 0x000fc8000001161a */
[----:B------:R-:W-:-:S04]  /*8210*/  LOP3.LUT R3, R0, 0x1, RZ, 0xc0, !PT ;  /* 0x0000000100037812 */ /* 0x000fc800078ec0ff */
[----:B------:R-:W-:-:S04]  /*8220*/  IADD3 R0, PT, PT, R26, 0x487ffff, R3 ;  /* 0x0487ffff1a007810 */ /* 0x000fc80007ffe003 */
[----:B------:R-:W-:-:S04]  /*8230*/  SHF.R.U32.HI R0, RZ, 0x14, R0 ;  /* 0x00000014ff007819 */ /* 0x000fc80000011600 */
[----:B------:R-:W-:-:S07]  /*8240*/  LOP3.LUT R0, R0, 0xff, RZ, 0xc0, !PT ;  /* 0x000000ff00007812 */ /* 0x000fce00078ec0ff */
.L_x_2381:
[----:B------:R-:W-:-:S04]  /*8250*/  SHF.R.U32.HI R3, RZ, 0x18, R26 ;  /* 0x00000018ff037819 */ /* 0x000fc8000001161a */
[----:B------:R-:W-:-:S04]  /*8260*/  LOP3.LUT R0, R0, 0x80, R3, 0xf8, !PT ;  /* 0x0000008000007812 */ /* 0x000fc800078ef803 */
[----:B------:R-:W-:-:S07]  /*8270*/  PRMT R4, R0, 0x7610, R4 ;  /* 0x0000761000047816 */ /* 0x000fce0000000004 */
.L_x_2379:
[----:B------:R-:W-:Y:S05]  /*8280*/  BSYNC.RECONVERGENT B0 ;  /* 0x0000000000007941 */ /* 0x000fea0003800200 */
.L_x_2378:
[----:B------:R2:W-:Y:S01]  /*8290*/  STG.E.U8 desc[UR36][R8.64], R4 ;  /* 0x0000000408007986 */ /* 0x0005e2000c101124 */
[----:B------:R-:W-:Y:S05]  /*82a0*/  BRA `(.L_x_2359) ;  /* 0x0000000400087947 */ /* 0x000fea0003800000 */
.L_x_2376:
        /* <DEDUP_REMOVED lines=12> */
.L_x_2384:
[----:B------:R-:W-:-:S04]  /*8370*/  SHF.R.U32.HI R0, RZ, 0x15, R26 ;  /* 0x00000015ff007819 */ /* 0x000fc8000001161a */
[----:B------:R-:W-:-:S04]  /*8380*/  LOP3.LUT R3, R0, 0x1, RZ, 0xc0, !PT ;  /* 0x0000000100037812 */ /* 0x000fc800078ec0ff */
[----:B------:R-:W-:-:S04]  /*8390*/  IADD3 R0, PT, PT, R26, 0x88fffff, R3 ;  /* 0x088fffff1a007810 */ /* 0x000fc80007ffe003 */
[----:B------:R-:W-:-:S04]  /*83a0*/  SHF.R.U32.HI R0, RZ, 0x15, R0 ;  /* 0x00000015ff007819 */ /* 0x000fc80000011600 */
[----:B------:R-:W-:-:S07]  /*83b0*/  LOP3.LUT R0, R0, 0xff, RZ, 0xc0, !PT ;  /* 0x000000ff00007812 */ /* 0x000fce00078ec0ff */
.L_x_2385:
[----:B------:R-:W-:-:S04]  /*83c0*/  SHF.R.U32.HI R3, RZ, 0x18, R26 ;  /* 0x00000018ff037819 */ /* 0x000fc8000001161a */
[----:B------:R-:W-:-:S04]  /*83d0*/  LOP3.LUT R0, R0, 0x80, R3, 0xf8, !PT ;  /* 0x0000008000007812 */ /* 0x000fc800078ef803 */
[----:B------:R-:W-:-:S07]  /*83e0*/  PRMT R4, R0, 0x7610, R4 ;  /* 0x0000761000047816 */ /* 0x000fce0000000004 */
.L_x_2383:
[----:B------:R-:W-:Y:S05]  /*83f0*/  BSYNC.RECONVERGENT B0 ;  /* 0x0000000000007941 */ /* 0x000fea0003800200 */
.L_x_2382:
[----:B------:R0:W-:Y:S01]  /*8400*/  STG.E.U8 desc[UR36][R8.64], R4 ;  /* 0x0000000408007986 */ /* 0x0001e2000c101124 */
[----:B------:R-:W-:Y:S05]  /*8410*/  BRA `(.L_x_2359) ;  /* 0x0000000000ac7947 */ /* 0x000fea0003800000 */
.L_x_2375:
[----:B------:R-:W-:-:S13]  /*8420*/  ISETP.NE.AND P0, PT, R0, 0x1c, PT ;  /* 0x0000001c0000780c */ /* 0x000fda0003f05270 */
[----:B------:R-:W-:Y:S05]  /*8430*/  @!P0 BRA `(.L_x_2386) ;  /* 0x00000000009c8947 */ /* 0x000fea0003800000 */
[----:B------:R-:W-:-:S13]  /*8440*/  ISETP.NE.AND P0, PT, R0, 0x1d, PT ;  /* 0x0000001d0000780c */ /* 0x000fda0003f05270 */
[----:B------:R-:W-:Y:S05]  /*8450*/  @!P0 BRA `(.L_x_2387) ;  /* 0x0000000000888947 */ /* 0x000fea0003800000 */
[----:B------:R-:W-:-:S13]  /*8460*/  ISETP.NE.AND P0, PT, R0, 0x2c, PT ;  /* 0x0000002c0000780c */ /* 0x000fda0003f05270 */
[----:B------:R-:W-:Y:S05]  /*8470*/  @!P0 BRA `(.L_x_2388) ;  /* 0x0000000000448947 */ /* 0x000fea0003800000 */
.L_x_2358:
        /* <DEDUP_REMOVED lines=16> */
.L_x_2389:
[----:B------:R-:W-:Y:S05]  /*8580*/  BRA `(.L_x_2359) ;  /* 0x0000000000507947 */ /* 0x000fea0003800000 */
.L_x_2388:
        /* <DEDUP_REMOVED lines=15> */
.L_x_2387:
[----:B------:R-:W0:Y:S02]  /*8680*/  F2I.U64.TRUNC R26, R26 ;  /* 0x0000001a001a7311 */ /* 0x000e24000020d800 */
[----:B0-----:R4:W-:Y:S01]  /*8690*/  STG.E.64 desc[UR36][R8.64], R26 ;  /* 0x0000001a08007986 */ /* 0x0019e2000c101b24 */
[----:B------:R-:W-:Y:S05]  /*86a0*/  BRA `(.L_x_2359) ;  /* 0x0000000000087947 */ /* 0x000fea0003800000 */
.L_x_2386:
[----:B------:R-:W0:Y:S02]  /*86b0*/  F2I.FTZ.U32.TRUNC.NTZ R3, R26 ;  /* 0x0000001a00037305 */ /* 0x000e24000021f000 */
[----:B0-----:R3:W-:Y:S02]  /*86c0*/  STG.E desc[UR36][R8.64], R3 ;  /* 0x0000000308007986 */ /* 0x0017e4000c101924 */
.L_x_2359:
[----:B------:R-:W-:-:S13]  /*86d0*/  ISETP.GE.AND P0, PT, R19, R17, PT ;  /* 0x000000111300720c */ /* 0x000fda0003f06270 */
[----:B------:R-:W-:Y:S05]  /*86e0*/  @P0 BREAK.RELIABLE B6 ;  /* 0x0000000000060942 */ /* 0x000fea0003800100 */
        /* <DEDUP_REMOVED lines=22> */
.L_x_2394:
[----:B------:R-:W0:Y:S02]  /*8850*/  F2I.S64.TRUNC R22, R22 ;  /* 0x0000001600167311 */ /* 0x000e24000020d900 */
[----:B0-----:R-:W-:-:S05]  /*8860*/  IMAD.MOV.U32 R3, RZ, RZ, R22 ;  /* 0x000000ffff037224 */ /* 0x001fca00078e0016 */
[----:B------:R0:W-:Y:S01]  /*8870*/  STG.E.U8 desc[UR36][R8.64], R3 ;  /* 0x0000000308007986 */ /* 0x0001e2000c101124 */
[----:B------:R-:W-:Y:S05]  /*8880*/  BRA `(.L_x_2396) ;  /* 0x0000000c00287947 */ /* 0x000fea0003800000 */
.L_x_2393:
        /* <DEDUP_REMOVED lines=9> */
.L_x_2398:
[----:B------:R-:W0:Y:S02]  /*8920*/  F2I.FTZ.TRUNC.NTZ R3, R22 ;  /* 0x0000001600037305 */ /* 0x000e24000021f100 */
[----:B0-----:R0:W-:Y:S01]  /*8930*/  STG.E desc[UR36][R8.64], R3 ;  /* 0x0000000308007986 */ /* 0x0011e2000c101924 */
[----:B------:R-:W-:Y:S05]  /*8940*/  BRA `(.L_x_2396) ;  /* 0x0000000800f87947 */ /* 0x000fea0003800000 */
.L_x_2397:
[----:B------:R-:W0:Y:S02]  /*8950*/  F2I.FTZ.TRUNC.NTZ R3, R22 ;  /* 0x0000001600037305 */ /* 0x000e24000021f100 */
[----:B0-----:R0:W-:Y:S01]  /*8960*/  STG.E.U16 desc[UR36][R8.64], R3 ;  /* 0x0000000308007986 */ /* 0x0011e2000c101524 */
[----:B------:R-:W-:Y:S05]  /*8970*/  BRA `(.L_x_2396) ;  /* 0x0000000800ec7947 */ /* 0x000fea0003800000 */
.L_x_2392:
        /* <DEDUP_REMOVED lines=8> */
.L_x_2400:
[----:B------:R-:W-:-:S05]  /*8a00*/  F2FP.F16.F32.PACK_AB R22, RZ, R22 ;  /* 0x00000016ff16723e */ /* 0x000fca00000000ff */
[----:B------:R0:W-:Y:S01]  /*8a10*/  STG.E.U16 desc[UR36][R8.64], R22 ;  /* 0x0000001608007986 */ /* 0x0001e2000c101524 */
[----:B------:R-:W-:Y:S05]  /*8a20*/  BRA `(.L_x_2396) ;  /* 0x0000000800c07947 */ /* 0x000fea0003800000 */
.L_x_2399:
        /* <DEDUP_REMOVED lines=9> */
.L_x_2402:
[----:B------:R-:W-:-:S04]  /*8ac0*/  F2FP.F16.F32.PACK_AB R3, RZ, R22 ;  /* 0x00000016ff03723e */ /* 0x000fc800000000ff */
[----:B------:R-:W-:-:S05]  /*8ad0*/  PRMT R3, R3, 0x5410, RZ ;  /* 0x0000541003037816 */ /* 0x000fca00000000ff */
[----:B------:R2:W-:Y:S01]  /*8ae0*/  STG.E desc[UR36][R8.64], R3 ;  /* 0x0000000308007986 */ /* 0x0005e2000c101924 */
[----:B------:R-:W-:Y:S05]  /*8af0*/  BRA `(.L_x_2396) ;  /* 0x00000008008c7947 */ /* 0x000fea0003800000 */
.L_x_2401:
[----:B------:R-:W-:-:S06]  /*8b00*/  FMUL.FTZ R4, R22, 1 ;  /* 0x3f80000016047820 */ /* 0x000fcc0000410000 */
[----:B------:R-:W0:Y:S02]  /*8b10*/  F2F.F64.F32 R4, R4 ;  /* 0x0000000400047310 */ /* 0x000e240000201800 */
[----:B0-----:R4:W-:Y:S01]  /*8b20*/  STG.E.64 desc[UR36][R8.64], R4 ;  /* 0x0000000408007986 */ /* 0x0019e2000c101b24 */
[----:B------:R-:W-:Y:S05]  /*8b30*/  BRA `(.L_x_2396) ;  /* 0x00000008007c7947 */ /* 0x000fea0003800000 */
.L_x_2391:
        /* <DEDUP_REMOVED lines=13> */
.L_x_2406:
        /* <DEDUP_REMOVED lines=16> */
.L_x_2409:
[----:B------:R-:W-:-:S04]  /*8d10*/  SHF.R.U32.HI R22, RZ, 0x18, R22 ;  /* 0x00000018ff167819 */ /* 0x000fc80000011616 */
[----:B------:R-:W-:-:S04]  /*8d20*/  LOP3.LUT R3, R3, 0x80, R22, 0xf8, !PT ;  /* 0x0000008003037812 */ /* 0x000fc800078ef816 */
[----:B------:R-:W-:-:S07]  /*8d30*/  PRMT R4, R3, 0x7610, R4 ;  /* 0x0000761003047816 */ /* 0x000fce0000000004 */
.L_x_2408:
[----:B------:R-:W-:Y:S05]  /*8d40*/  BSYNC.RECONVERGENT B0 ;  /* 0x0000000000007941 */ /* 0x000fea0003800200 */
.L_x_2407:
[----:B------:R0:W-:Y:S01]  /*8d50*/  STG.E.U8 desc[UR36][R8.64], R4 ;  /* 0x0000000408007986 */ /* 0x0001e2000c101124 */
[----:B------:R-:W-:Y:S05]  /*8d60*/  BRA `(.L_x_2396) ;  /* 0x0000000400f07947 */ /* 0x000fea0003800000 */
.L_x_2405:
        /* <DEDUP_REMOVED lines=16> */
.L_x_2412:
[----:B------:R-:W-:-:S04]  /*8e70*/  SHF.R.U32.HI R22, RZ, 0x18, R22 ;  /* 0x00000018ff167819 */ /* 0x000fc80000011616 */
[----:B------:R-:W-:-:S04]  /*8e80*/  LOP3.LUT R3, R3, 0x80, R22, 0xf8, !PT ;  /* 0x0000008003037812 */ /* 0x000fc800078ef816 */
[----:B------:R-:W-:-:S07]  /*8e90*/  PRMT R4, R3, 0x7610, R4 ;  /* 0x0000761003047816 */ /* 0x000fce0000000004 */
.L_x_2411:
[----:B------:R-:W-:Y:S05]  /*8ea0*/  BSYNC.RECONVERGENT B0 ;  /* 0x0000000000007941 */ /* 0x000fea0003800200 */
.L_x_2410:
[----:B------:R0:W-:Y:S01]  /*8eb0*/  STG.E.U8 desc[UR36][R8.64], R4 ;  /* 0x0000000408007986 */ /* 0x0001e2000c101124 */
[----:B------:R-:W-:Y:S05]  /*8ec0*/  BRA `(.L_x_2396) ;  /* 0x0000000400987947 */ /* 0x000fea0003800000 */
.L_x_2404:
[----:B------:R-:W-:-:S13]  /*8ed0*/  ISETP.NE.AND P0, PT, R0, 0x1c, PT ;  /* 0x0000001c0000780c */ /* 0x000fda0003f05270 */
[----:B------:R-:W-:Y:S05]  /*8ee0*/  @!P0 BRA `(.L_x_2413) ;  /* 0x0000000000588947 */ /* 0x000fea0003800000 */
[----:B------:R-:W-:-:S13]  /*8ef0*/  ISETP.NE.AND P0, PT, R0, 0x1d, PT ;  /* 0x0000001d0000780c */ /* 0x000fda0003f05270 */
[----:B------:R-:W-:Y:S05]  /*8f00*/  @!P0 BRA `(.L_x_2414) ;  /* 0x0000000000448947 */ /* 0x000fea0003800000 */
[----:B------:R-:W-:-:S13]  /*8f10*/  ISETP.NE.AND P0, PT, R0, 0x2c, PT ;  /* 0x0000002c0000780c */ /* 0x000fda0003f05270 */
[----:B------:R-:W-:Y:S05]  /*8f20*/  @P0 BRA `(.L_x_2395) ;  /* 0x0000000000a80947 */ /* 0x000fea0003800000 */
        /* <DEDUP_REMOVED lines=15> */
.L_x_2414:
[----:B------:R-:W0:Y:S02]  /*9020*/  F2I.U64.TRUNC R22, R22 ;  /* 0x0000001600167311 */ /* 0x000e24000020d800 */
[----:B0-----:R0:W-:Y:S01]  /*9030*/  STG.E.64 desc[UR36][R8.64], R22 ;  /* 0x0000001608007986 */ /* 0x0011e2000c101b24 */
[----:B------:R-:W-:Y:S05]  /*9040*/  BRA `(.L_x_2396) ;  /* 0x0000000400387947 */ /* 0x000fea0003800000 */
.L_x_2413:
[----:B------:R-:W0:Y:S02]  /*9050*/  F2I.FTZ.U32.TRUNC.NTZ R3, R22 ;  /* 0x0000001600037305 */ /* 0x000e24000021f000 */
[----:B0-----:R0:W-:Y:S01]  /*9060*/  STG.E desc[UR36][R8.64], R3 ;  /* 0x0000000308007986 */ /* 0x0011e2000c101924 */
[----:B------:R-:W-:Y:S05]  /*9070*/  BRA `(.L_x_2396) ;  /* 0x00000004002c7947 */ /* 0x000fea0003800000 */
.L_x_2403:
        /* <DEDUP_REMOVED lines=10> */
.L_x_2416:
[----:B------:R-:W-:Y:S01]  /*9120*/  FMUL.FTZ R4, R22, 1 ;  /* 0x3f80000016047820 */ /* 0x000fe20000410000 */
[----:B------:R-:W-:-:S05]  /*9130*/  CS2R R6, SRZ ;  /* 0x0000000000067805 */ /* 0x000fca000001ff00 */
[----:B------:R-:W0:Y:S02]  /*9140*/  F2F.F64.F32 R4, R4 ;  /* 0x0000000400047310 */ /* 0x000e240000201800 */
[----:B0-----:R0:W-:Y:S01]  /*9150*/  STG.E.128 desc[UR36][R8.64], R4 ;  /* 0x0000000408007986 */ /* 0x0011e2000c101d24 */
[----:B------:R-:W-:Y:S05]  /*9160*/  BRA `(.L_x_2396) ;  /* 0x0000000000f07947 */ /* 0x000fea0003800000 */
.L_x_2415:
[----:B------:R-:W-:-:S13]  /*9170*/  ISETP.NE.AND P0, PT, R0, 0xf, PT ;  /* 0x0000000f0000780c */ /* 0x000fda0003f05270 */
[----:B------:R-:W-:Y:S05]  /*9180*/  @!P0 BRA `(.L_x_2417) ;  /* 0x0000000000e08947 */ /* 0x000fea0003800000 */
[----:B------:R-:W-:-:S13]  /*9190*/  ISETP.NE.AND P0, PT, R0, 0x17, PT ;  /* 0x000000170000780c */ /* 0x000fda0003f05270 */
[----:B------:R-:W-:Y:S05]  /*91a0*/  @!P0 BRA `(.L_x_2418) ;  /* 0x00000000008c8947 */ /* 0x000fea0003800000 */
[----:B------:R-:W-:-:S13]  /*91b0*/  ISETP.NE.AND P0, PT, R0, 0x18, PT ;  /* 0x000000180000780c */ /* 0x000fda0003f05270 */
[----:B------:R-:W-:Y:S05]  /*91c0*/  @!P0 BRA `(.L_x_2419) ;  /* 0x0000000000448947 */ /* 0x000fea0003800000 */
.L_x_2395:
        /* <DEDUP_REMOVED lines=16> */
.L_x_2420:
[----:B------:R-:W-:Y:S05]  /*92d0*/  BRA `(.L_x_2396) ;  /* 0x0000000000947947 */ /* 0x000fea0003800000 */
.L_x_2419:
        /* <DEDUP_REMOVED lines=12> */
.L_x_2422:
[----:B------:R-:W-:Y:S05]  /*93a0*/  BSYNC.RECONVERGENT B0 ;  /* 0x0000000000007941 */ /* 0x000fea0003800200 */
.L_x_2421:
[----:B------:R-:W-:-:S05]  /*93b0*/  LOP3.LUT R3, R0, 0x80, R5, 0xf8, !PT ;  /* 0x0000008000037812 */ /* 0x000fca00078ef805 */
[----:B------:R0:W-:Y:S01]  /*93c0*/  STG.E.U8 desc[UR36][R8.64], R3 ;  /* 0x0000000308007986 */ /* 0x0001e2000c101124 */
[----:B------:R-:W-:Y:S05]  /*93d0*/  BRA `(.L_x_2396) ;  /* 0x0000000000547947 */ /* 0x000fea0003800000 */
.L_x_2418:
        /* <DEDUP_REMOVED lines=11> */
.L_x_2424:
[----:B------:R-:W-:Y:S01]  /*9490*/  IMAD.MOV.U32 R0, RZ, RZ, 0x7f ;  /* 0x0000007fff007424 */ /* 0x000fe200078e00ff */
[----:B------:R-:W-:-:S04]  /*94a0*/  ISETP.GT.U32.AND P0, PT, R4, 0x7f800000, PT ;  /* 0x7f8000000400780c */ /* 0x000fc80003f04070 */
[----:B------:R-:W-:-:S09]  /*94b0*/  SEL R0, R0, 0x7c, P0 ;  /* 0x0000007c00007807 */ /* 0x000fd20000000000 */
.L_x_2425:
[----:B------:R-:W-:Y:S05]  /*94c0*/  BSYNC.RECONVERGENT B0 ;  /* 0x0000000000007941 */ /* 0x000fea0003800200 */
.L_x_2423:
[----:B------:R-:W-:-:S04]  /*94d0*/  SHF.R.U32.HI R3, RZ, 0x18, R22 ;  /* 0x00000018ff037819 */ /* 0x000fc80000011616 */
[----:B------:R-:W-:-:S05]  /*94e0*/  LOP3.LUT R3, R0, 0x80, R3, 0xf8, !PT ;  /* 0x0000008000037812 */ /* 0x000fca00078ef803 */
[----:B------:R0:W-:Y:S01]  /*94f0*/  STG.E.U8 desc[UR36][R8.64], R3 ;  /* 0x0000000308007986 */ /* 0x0001e2000c101124 */
[----:B------:R-:W-:Y:S05]  /*9500*/  BRA `(.L_x_2396) ;  /* 0x0000000000087947 */ /* 0x000fea0003800000 */
.L_x_2417:
[----:B------:R-:W-:-:S05]  /*9510*/  F2FP.BF16.F32.PACK_AB R22, RZ, R22 ;  /* 0x00000016ff16723e */ /* 0x000fca00000010ff */
[----:B------:R0:W-:Y:S02]  /*9520*/  STG.E.U16 desc[UR36][R8.64], R22 ;  /* 0x0000001608007986 */ /* 0x0001e4000c101524 */
.L_x_2396:
[----:B------:R-:W-:-:S07]  /*9530*/  VIADD R19, R19, 0x80 ;  /* 0x0000008013137836 */ /* 0x000fce0000000000 */
.L_x_2353:
[----:B------:R-:W-:-:S13]  /*9540*/  ISETP.GE.AND P0, PT, R19, R17, PT ;  /* 0x000000111300720c */ /* 0x000fda0003f06270 */
[----:B------:R-:W-:Y:S05]  /*9550*/  @P0 BREAK.RELIABLE B6 ;  /* 0x0000000000060942 */ /* 0x000fea0003800100 */
[----:B------:R-:W-:Y:S05]  /*9560*/  @P0 BRA `(.L_x_2390) ;  /* 0x0000000c00940947 */ /* 0x000fea0003800000 */
[----:B------:R-:W-:Y:S05]  /*9570*/  BSYNC.RELIABLE B6 ;  /* 0x0000000000067941 */ /* 0x000fea0003800100 */
.L_x_2352:
        /* <DEDUP_REMOVED lines=21> */
.L_x_2429:
[----:B------:R-:W0:Y:S02]  /*96d0*/  F2I.S64.TRUNC R24, R24 ;  /* 0x0000001800187311 */ /* 0x000e24000020d900 */
[----:B0-----:R-:W-:-:S05]  /*96e0*/  IMAD.MOV.U32 R3, RZ, RZ, R24 ;  /* 0x000000ffff037224 */ /* 0x001fca00078e0018 */
[----:B------:R0:W-:Y:S01]  /*96f0*/  STG.E.U8 desc[UR36][R8.64], R3 ;  /* 0x0000000308007986 */ /* 0x0001e2000c101124 */
[----:B------:R-:W-:Y:S05]  /*9700*/  BRA `(.L_x_2431) ;  /* 0x0000000c00287947 */ /* 0x000fea0003800000 */
.L_x_2428:
        /* <DEDUP_REMOVED lines=9> */
.L_x_2433:
[----:B------:R-:W0:Y:S02]  /*97a0*/  F2I.FTZ.TRUNC.NTZ R3, R24 ;  /* 0x0000001800037305 */ /* 0x000e24000021f100 */
[----:B0-----:R0:W-:Y:S01]  /*97b0*/  STG.E desc[UR36][R8.64], R3 ;  /* 0x0000000308007986 */ /* 0x0011e2000c101924 */
[----:B------:R-:W-:Y:S05]  /*97c0*/  BRA `(.L_x_2431) ;  /* 0x0000000800f87947 */ /* 0x000fea0003800000 */
.L_x_2432:
[----:B------:R-:W0:Y:S02]  /*97d0*/  F2I.FTZ.TRUNC.NTZ R3, R24 ;  /* 0x0000001800037305 */ /* 0x000e24000021f100 */
[----:B0-----:R0:W-:Y:S01]  /*97e0*/  STG.E.U16 desc[UR36][R8.64], R3 ;  /* 0x0000000308007986 */ /* 0x0011e2000c101524 */
[----:B------:R-:W-:Y:S05]  /*97f0*/  BRA `(.L_x_2431) ;  /* 0x0000000800ec7947 */ /* 0x000fea0003800000 */
.L_x_2427:
        /* <DEDUP_REMOVED lines=8> */
.L_x_2435:
[----:B------:R-:W-:-:S05]  /*9880*/  F2FP.F16.F32.PACK_AB R24, RZ, R24 ;  /* 0x00000018ff18723e */ /* 0x000fca00000000ff */
[----:B------:R0:W-:Y:S01]  /*9890*/  STG.E.U16 desc[UR36][R8.64], R24 ;  /* 0x0000001808007986 */ /* 0x0001e2000c101524 */
[----:B------:R-:W-:Y:S05]  /*98a0*/  BRA `(.L_x_2431) ;  /* 0x0000000800c07947 */ /* 0x000fea0003800000 */
.L_x_2434:
        /* <DEDUP_REMOVED lines=9> */
.L_x_2437:
[----:B------:R-:W-:-:S04]  /*9940*/  F2FP.F16.F32.PACK_AB R3, RZ, R24 ;  /* 0x00000018ff03723e */ /* 0x000fc800000000ff */
[----:B------:R-:W-:-:S05]  /*9950*/  PRMT R3, R3, 0x5410, RZ ;  /* 0x0000541003037816 */ /* 0x000fca00000000ff */
[----:B------:R0:W-:Y:S01]  /*9960*/  STG.E desc[UR36][R8.64], R3 ;  /* 0x0000000308007986 */ /* 0x0001e2000c101924 */
[----:B------:R-:W-:Y:S05]  /*9970*/  BRA `(.L_x_2431) ;  /* 0x00000008008c7947 */ /* 0x000fea0003800000 */
.L_x_2436:
[----:B------:R-:W-:-:S06]  /*9980*/  FMUL.FTZ R4, R24, 1 ;  /* 0x3f80000018047820 */ /* 0x000fcc0000410000 */
[----:B------:R-:W0:Y:S02]  /*9990*/  F2F.F64.F32 R4, R4 ;  /* 0x0000000400047310 */ /* 0x000e240000201800 */
[----:B0-----:R0:W-:Y:S01]  /*99a0*/  STG.E.64 desc[UR36][R8.64], R4 ;  /* 0x0000000408007986 */ /* 0x0011e2000c101b24 */
[----:B------:R-:W-:Y:S05]  /*99b0*/  BRA `(.L_x_2431) ;  /* 0x00000008007c7947 */ /* 0x000fea0003800000 */
.L_x_2426:
        /* <DEDUP_REMOVED lines=13> */
.L_x_2441:
        /* <DEDUP_REMOVED lines=16> */
.L_x_2444:
[----:B------:R-:W-:-:S04]  /*9b90*/  SHF.R.U32.HI R24, RZ, 0x18, R24 ;  /* 0x00000018ff187819 */ /* 0x000fc80000011618 */
[----:B------:R-:W-:-:S04]  /*9ba0*/  LOP3.LUT R3, R3, 0x80, R24, 0xf8, !PT ;  /* 0x0000008003037812 */ /* 0x000fc800078ef818 */
[----:B------:R-:W-:-:S07]  /*9bb0*/  PRMT R4, R3, 0x7610, R4 ;  /* 0x0000761003047816 */ /* 0x000fce0000000004 */
.L_x_2443:
[----:B------:R-:W-:Y:S05]  /*9bc0*/  BSYNC.RECONVERGENT B0 ;  /* 0x0000000000007941 */ /* 0x000fea0003800200 */
.L_x_2442:
[----:B------:R0:W-:Y:S01]  /*9bd0*/  STG.E.U8 desc[UR36][R8.64], R4 ;  /* 0x0000000408007986 */ /* 0x0001e2000c101124 */
[----:B------:R-:W-:Y:S05]  /*9be0*/  BRA `(.L_x_2431) ;  /* 0x0000000400f07947 */ /* 0x000fea0003800000 */
.L_x_2440:
        /* <DEDUP_REMOVED lines=16> */
.L_x_2447:
[----:B------:R-:W-:-:S04]  /*9cf0*/  SHF.R.U32.HI R24, RZ, 0x18, R24 ;  /* 0x00000018ff187819 */ /* 0x000fc80000011618 */
[----:B------:R-:W-:-:S04]  /*9d00*/  LOP3.LUT R3, R3, 0x80, R24, 0xf8, !PT ;  /* 0x0000008003037812 */ /* 0x000fc800078ef818 */
[----:B------:R-:W-:-:S07]  /*9d10*/  PRMT R4, R3, 0x7610, R4 ;  /* 0x0000761003047816 */ /* 0x000fce0000000004 */
.L_x_2446:
[----:B------:R-:W-:Y:S05]  /*9d20*/  BSYNC.RECONVERGENT B0 ;  /* 0x0000000000007941 */ /* 0x000fea0003800200 */
.L_x_2445:
[----:B------:R0:W-:Y:S01]  /*9d30*/  STG.E.U8 desc[UR36][R8.64], R4 ;  /* 0x0000000408007986 */ /* 0x0001e2000c101124 */
[----:B------:R-:W-:Y:S05]  /*9d40*/  BRA `(.L_x_2431) ;  /* 0x0000000400987947 */ /* 0x000fea0003800000 */
.L_x_2439:
        /* <DEDUP_REMOVED lines=21> */
.L_x_2449:
[----:B------:R-:W0:Y:S02]  /*9ea0*/  F2I.U64.TRUNC R24, R24 ;  /* 0x0000001800187311 */ /* 0x000e24000020d800 */
[----:B0-----:R0:W-:Y:S01]  /*9eb0*/  STG.E.64 desc[UR36][R8.64], R24 ;  /* 0x0000001808007986 */ /* 0x0011e2000c101b24 */
[----:B------:R-:W-:Y:S05]  /*9ec0*/  BRA `(.L_x_2431) ;  /* 0x0000000400387947 */ /* 0x000fea0003800000 */
.L_x_2448:
[----:B------:R-:W0:Y:S02]  /*9ed0*/  F2I.FTZ.U32.TRUNC.NTZ R3, R24 ;  /* 0x0000001800037305 */ /* 0x000e24000021f000 */
[----:B0-----:R0:W-:Y:S01]  /*9ee0*/  STG.E desc[UR36][R8.64], R3 ;  /* 0x0000000308007986 */ /* 0x0011e2000c101924 */
[----:B------:R-:W-:Y:S05]  /*9ef0*/  BRA `(.L_x_2431) ;  /* 0x00000004002c7947 */ /* 0x000fea0003800000 */
.L_x_2438:
        /* <DEDUP_REMOVED lines=10> */
.L_x_2451:
[----:B------:R-:W-:Y:S01]  /*9fa0*/  FMUL.FTZ R4, R24, 1 ;  /* 0x3f80000018047820 */ /* 0x000fe20000410000 */
[----:B------:R-:W-:-:S05]  /*9fb0*/  CS2R R6, SRZ ;  /* 0x0000000000067805 */ /* 0x000fca000001ff00 */
[----:B------:R-:W0:Y:S02]  /*9fc0*/  F2F.F64.F32 R4, R4 ;  /* 0x0000000400047310 */ /* 0x000e240000201800 */
[----:B0-----:R4:W-:Y:S01]  /*9fd0*/  STG.E.128 desc[UR36][R8.64], R4 ;  /* 0x0000000408007986 */ /* 0x0019e2000c101d24 */
[----:B------:R-:W-:Y:S05]  /*9fe0*/  BRA `(.L_x_2431) ;  /* 0x0000000000f07947 */ /* 0x000fea0003800000 */
.L_x_2450:
[----:B------:R-:W-:-:S13]  /*9ff0*/  ISETP.NE.AND P0, PT, R0, 0xf, PT ;  /* 0x0000000f0000780c */ /* 0x000fda0003f05270 */
[----:B------:R-:W-:Y:S05]  /*a000*/  @!P0 BRA `(.L_x_2452) ;  /* 0x0000000000e08947 */ /* 0x000fea0003800000 */
[----:B------:R-:W-:-:S13]  /*a010*/  ISETP.NE.AND P0, PT, R0, 0x17, PT ;  /* 0x000000170000780c */ /* 0x000fda0003f05270 */
[----:B------:R-:W-:Y:S05]  /*a020*/  @!P0 BRA `(.L_x_2453) ;  /* 0x00000000008c8947 */ /* 0x000fea0003800000 */
[----:B------:R-:W-:-:S13]  /*a030*/  ISETP.NE.AND P0, PT, R0, 0x18, PT ;  /* 0x000000180000780c */ /* 0x000fda0003f05270 */
[----:B------:R-:W-:Y:S05]  /*a040*/  @!P0 BRA `(.L_x_2454) ;  /* 0x0000000000448947 */ /* 0x000fea0003800000 */
.L_x_2430:
        /* <DEDUP_REMOVED lines=16> */
.L_x_2455:
[----:B------:R-:W-:Y:S05]  /*a150*/  BRA `(.L_x_2431) ;  /* 0x0000000000947947 */ /* 0x000fea0003800000 */
.L_x_2454:
        /* <DEDUP_REMOVED lines=12> */
.L_x_2457:
[----:B------:R-:W-:Y:S05]  /*a220*/  BSYNC.RECONVERGENT B0 ;  /* 0x0000000000007941 */ /* 0x000fea0003800200 */
.L_x_2456:
[----:B------:R-:W-:-:S05]  /*a230*/  LOP3.LUT R3, R0, 0x80, R5, 0xf8, !PT ;  /* 0x0000008000037812 */ /* 0x000fca00078ef805 */
[----:B------:R2:W-:Y:S01]  /*a240*/  STG.E.U8 desc[UR36][R8.64], R3 ;  /* 0x0000000308007986 */ /* 0x0005e2000c101124 */
[----:B------:R-:W-:Y:S05]  /*a250*/  BRA `(.L_x_2431) ;  /* 0x0000000000547947 */ /* 0x000fea0003800000 */
.L_x_2453:
        /* <DEDUP_REMOVED lines=11> */
.L_x_2459:
[----:B------:R-:W-:Y:S01]  /*a310*/  IMAD.MOV.U32 R0, RZ, RZ, 0x7f ;  /* 0x0000007fff007424 */ /* 0x000fe200078e00ff */
[----:B------:R-:W-:-:S04]  /*a320*/  ISETP.GT.U32.AND P0, PT, R4, 0x7f800000, PT ;  /* 0x7f8000000400780c */ /* 0x000fc80003f04070 */
[----:B------:R-:W-:-:S09]  /*a330*/  SEL R0, R0, 0x7c, P0 ;  /* 0x0000007c00007807 */ /* 0x000fd20000000000 */
.L_x_2460:
[----:B------:R-:W-:Y:S05]  /*a340*/  BSYNC.RECONVERGENT B0 ;  /* 0x0000000000007941 */ /* 0x000fea0003800200 */
.L_x_2458:
[----:B------:R-:W-:-:S04]  /*a350*/  SHF.R.U32.HI R3, RZ, 0x18, R24 ;  /* 0x00000018ff037819 */ /* 0x000fc80000011618 */
[----:B------:R-:W-:-:S05]  /*a360*/  LOP3.LUT R3, R0, 0x80, R3, 0xf8, !PT ;  /* 0x0000008000037812 */ /* 0x000fca00078ef803 */
[----:B------:R1:W-:Y:S01]  /*a370*/  STG.E.U8 desc[UR36][R8.64], R3 ;  /* 0x0000000308007986 */ /* 0x0003e2000c101124 */
[----:B------:R-:W-:Y:S05]  /*a380*/  BRA `(.L_x_2431) ;  /* 0x0000000000087947 */ /* 0x000fea0003800000 */
.L_x_2452:
[----:B------:R-:W-:-:S05]  /*a390*/  F2FP.BF16.F32.PACK_AB R24, RZ, R24 ;  /* 0x00000018ff18723e */ /* 0x000fca00000010ff */
[----:B------:R0:W-:Y:S02]  /*a3a0*/  STG.E.U16 desc[UR36][R8.64], R24 ;  /* 0x0000001808007986 */ /* 0x0001e4000c101524 */
.L_x_2431:
[----:B------:R-:W-:-:S07]  /*a3b0*/  VIADD R19, R19, 0x80 ;  /* 0x0000008013137836 */ /* 0x000fce0000000000 */
.L_x_2390:
[----:B------:R-:W-:Y:S05]  /*a3c0*/  BSYNC.RECONVERGENT B7 ;  /* 0x0000000000077941 */ /* 0x000fea0003800200 */
.L_x_2351:
[----:B------:R-:W-:-:S13]  /*a3d0*/  ISETP.GE.AND P0, PT, R19, R17, PT ;  /* 0x000000111300720c */ /* 0x000fda0003f06270 */
[----:B------:R-:W-:Y:S05]  /*a3e0*/  @P0 EXIT ;  /* 0x000000000000094d */ /* 0x000fea0003800000 */
[----:B0-234-:R-:W0:Y:S01]  /*a3f0*/  LDC.64 R4, c[0x0][0x3a0] ;  /* 0x0000e800ff047b82 */ /* 0x01de220000000a00 */
        /* <DEDUP_REMOVED lines=17> */
[----:B0-----:R-:W-:Y:S01]  /*a510*/  STG.E.U8 desc[UR36][R2.64], R5 ;  /* 0x0000000502007986 */ /* 0x001fe2000c101124 */
[----:B------:R-:W-:Y:S05]  /*a520*/  EXIT ;  /* 0x000000000000794d */ /* 0x000fea0003800000 */
.L_x_2464:
[----:B------:R-:W0:Y:S02]  /*a530*/  F2I.S64.TRUNC R18, R18 ;  /* 0x0000001200127311 */ /* 0x000e24000020d900 */
[----:B0-----:R-:W-:-:S05]  /*a540*/  IMAD.MOV.U32 R5, RZ, RZ, R18 ;  /* 0x000000ffff057224 */ /* 0x001fca00078e0012 */
[----:B------:R-:W-:Y:S01]  /*a550*/  STG.E.U8 desc[UR36][R2.64], R5 ;  /* 0x0000000502007986 */ /* 0x000fe2000c101124 */
[----:B------:R-:W-:Y:S05]  /*a560*/  EXIT ;  /* 0x000000000000794d */ /* 0x000fea0003800000 */
.L_x_2463:
[----:B------:R-:W-:-:S13]  /*a570*/  ISETP.NE.AND P0, PT, R0, 0x2, PT ;  /* 0x000000020000780c */ /* 0x000fda0003f05270 */
[----:B------:R-:W-:Y:S05]  /*a580*/  @!P0 BRA `(.L_x_2466) ;  /* 0x0000000000288947 */ /* 0x000fea0003800000 */
[----:B------:R-:W-:-:S13]  /*a590*/  ISETP.NE.AND P0, PT, R0, 0x3, PT ;  /* 0x000000030000780c */ /* 0x000fda0003f05270 */
[----:B------:R-:W-:Y:S05]  /*a5a0*/  @!P0 BRA `(.L_x_2467) ;  /* 0x0000000000148947 */ /* 0x000fea0003800000 */
[----:B------:R-:W-:-:S13]  /*a5b0*/  ISETP.NE.AND P0, PT, R0, 0x4, PT ;  /* 0x000000040000780c */ /* 0x000fda0003f05270 */
[----:B------:R-:W-:Y:S05]  /*a5c0*/  @P0 BRA `(.L_x_2465) ;  /* 0x0000000800380947 */ /* 0x000fea0003800000 */
[----:B------:R-:W0:Y:S02]  /*a5d0*/  F2I.S64.TRUNC R18, R18 ;  /* 0x0000001200127311 */ /* 0x000e24000020d900 */
[----:B0-----:R-:W-:Y:S01]  /*a5e0*/  STG.E.64 desc[UR36][R2.64], R18 ;  /* 0x0000001202007986 */ /* 0x001fe2000c101b24 */
[----:B------:R-:W-:Y:S05]  /*a5f0*/  EXIT ;  /* 0x000000000000794d */ /* 0x000fea0003800000 */
.L_x_2467:
[----:B------:R-:W0:Y:S02]  /*a600*/  F2I.FTZ.TRUNC.NTZ R5, R18 ;  /* 0x0000001200057305 */ /* 0x000e24000021f100 */
[----:B0-----:R-:W-:Y:S01]  /*a610*/  STG.E desc[UR36][R2.64], R5 ;  /* 0x0000000502007986 */ /* 0x001fe2000c101924 */
[----:B------:R-:W-:Y:S05]  /*a620*/  EXIT ;  /* 0x000000000000794d */ /* 0x000fea0003800000 */
.L_x_2466:
[----:B------:R-:W0:Y:S02]  /*a630*/  F2I.FTZ.TRUNC.NTZ R5, R18 ;  /* 0x0000001200057305 */ /* 0x000e24000021f100 */
[----:B0-----:R-:W-:Y:S01]  /*a640*/  STG.E.U16 desc[UR36][R2.64], R5 ;  /* 0x0000000502007986 */ /* 0x001fe2000c101524 */
[----:B------:R-:W-:Y:S05]  /*a650*/  EXIT ;  /* 0x000000000000794d */ /* 0x000fea0003800000 */
.L_x_2462:
[----:B------:R-:W-:-:S13]  /*a660*/  ISETP.GT.AND P0, PT, R0, 0x6, PT ;  /* 0x000000060000780c */ /* 0x000fda0003f04270 */
[----:B------:R-:W-:Y:S05]  /*a670*/  @P0 BRA `(.L_x_2468) ;  /* 0x0000000000240947 */ /* 0x000fea0003800000 */
[----:B------:R-:W-:-:S13]  /*a680*/  ISETP.NE.AND P0, PT, R0, 0x5, PT ;  /* 0x000000050000780c */ /* 0x000fda0003f05270 */
[----:B------:R-:W-:Y:S05]  /*a690*/  @!P0 BRA `(.L_x_2469) ;  /* 0x0000000000108947 */ /* 0x000fea0003800000 */
[----:B------:R-:W-:-:S13]  /*a6a0*/  ISETP.NE.AND P0, PT, R0, 0x6, PT ;  /* 0x000000060000780c */ /* 0x000fda0003f05270 */
[----:B------:R-:W-:Y:S05]  /*a6b0*/  @P0 BRA `(.L_x_2465) ;  /* 0x0000000400fc0947 */ /* 0x000fea0003800000 */
[----:B------:R-:W-:Y:S01]  /*a6c0*/  STG.E desc[UR36][R2.64], R18 ;  /* 0x0000001202007986 */ /* 0x000fe2000c101924 */
[----:B------:R-:W-:Y:S05]  /*a6d0*/  EXIT ;  /* 0x000000000000794d */ /* 0x000fea0003800000 */
.L_x_2469:
[----:B------:R-:W-:-:S05]  /*a6e0*/  F2FP.F16.F32.PACK_AB R18, RZ, R18 ;  /* 0x00000012ff12723e */ /* 0x000fca00000000ff */
[----:B------:R-:W-:Y:S01]  /*a6f0*/  STG.E.U16 desc[UR36][R2.64], R18 ;  /* 0x0000001202007986 */ /* 0x000fe2000c101524 */
[----:B------:R-:W-:Y:S05]  /*a700*/  EXIT ;  /* 0x000000000000794d */ /* 0x000fea0003800000 */
.L_x_2468:
[----:B------:R-:W-:-:S13]  /*a710*/  ISETP.NE.AND P0, PT, R0, 0x7, PT ;  /* 0x000000070000780c */ /* 0x000fda0003f05270 */
[----:B------:R-:W-:Y:S05]  /*a720*/  @!P0 BRA `(.L_x_2470) ;  /* 0x00000000002c8947 */ /* 0x000fea0003800000 */
[----:B------:R-:W-:-:S13]  /*a730*/  ISETP.NE.AND P0, PT, R0, 0x8, PT ;  /* 0x000000080000780c */ /* 0x000fda0003f05270 */
[----:B------:R-:W-:Y:S05]  /*a740*/  @!P0 BRA `(.L_x_2471) ;  /* 0x0000000000148947 */ /* 0x000fea0003800000 */
[----:B------:R-:W-:-:S13]  /*a750*/  ISETP.NE.AND P0, PT, R0, 0x9, PT ;  /* 0x000000090000780c */ /* 0x000fda0003f05270 */
[----:B------:R-:W-:Y:S05]  /*a760*/  @P0 BRA `(.L_x_2465) ;  /* 0x0000000400d00947 */ /* 0x000fea0003800000 */
[----:B------:R-:W-:-:S05]  /*a770*/  IMAD.MOV.U32 R19, RZ, RZ, RZ ;  /* 0x000000ffff137224 */ /* 0x000fca00078e00ff */
[----:B------:R-:W-:Y:S01]  /*a780*/  STG.E.64 desc[UR36][R2.64], R18 ;  /* 0x0000001202007986 */ /* 0x000fe2000c101b24 */
[----:B------:R-:W-:Y:S05]  /*a790*/  EXIT ;  /* 0x000000000000794d */ /* 0x000fea0003800000 */
.L_x_2471:
[----:B------:R-:W-:-:S04]  /*a7a0*/  F2FP.F16.F32.PACK_AB R5, RZ, R18 ;  /* 0x00000012ff05723e */ /* 0x000fc800000000ff */
[----:B------:R-:W-:-:S05]  /*a7b0*/  PRMT R5, R5, 0x5410, RZ ;  /* 0x0000541005057816 */ /* 0x000fca00000000ff */
[----:B------:R-:W-:Y:S01]  /*a7c0*/  STG.E desc[UR36][R2.64], R5 ;  /* 0x0000000502007986 */ /* 0x000fe2000c101924 */
[----:B------:R-:W-:Y:S05]  /*a7d0*/  EXIT ;  /* 0x000000000000794d */ /* 0x000fea0003800000 */
.L_x_2470:
[----:B------:R-:W-:-:S06]  /*a7e0*/  FMUL.FTZ R4, R18, 1 ;  /* 0x3f80000012047820 */ /* 0x000fcc0000410000 */
[----:B------:R-:W0:Y:S02]  /*a7f0*/  F2F.F64.F32 R4, R4 ;  /* 0x0000000400047310 */ /* 0x000e240000201800 */
[----:B0-----:R-:W-:Y:S01]  /*a800*/  STG.E.64 desc[UR36][R2.64], R4 ;  /* 0x0000000402007986 */ /* 0x001fe2000c101b24 */
[----:B------:R-:W-:Y:S05]  /*a810*/  EXIT ;  /* 0x000000000000794d */ /* 0x000fea0003800000 */
.L_x_2461:
        /* <DEDUP_REMOVED lines=11> */
[----:B0-----:R-:W-:Y:S01]  /*a8d0*/  STG.E.U16 desc[UR36][R2.64], R5 ;  /* 0x0000000502007986 */ /* 0x001fe2000c101524 */
[----:B------:R-:W-:Y:S05]  /*a8e0*/  EXIT ;  /* 0x000000000000794d */ /* 0x000fea0003800000 */
.L_x_2475:
        /* <DEDUP_REMOVED lines=16> */
.L_x_2478:
[----:B------:R-:W-:-:S04]  /*a9f0*/  SHF.R.U32.HI R18, RZ, 0x18, R18 ;  /* 0x00000018ff127819 */ /* 0x000fc80000011612 */
[----:B------:R-:W-:-:S04]  /*aa00*/  LOP3.LUT R5, R5, 0x80, R18, 0xf8, !PT ;  /* 0x0000008005057812 */ /* 0x000fc800078ef812 */
[----:B------:R-:W-:-:S07]  /*aa10*/  PRMT R0, R5, 0x7610, R0 ;  /* 0x0000761005007816 */ /* 0x000fce0000000000 */
.L_x_2477:
[----:B------:R-:W-:Y:S05]  /*aa20*/  BSYNC.RECONVERGENT B0 ;  /* 0x0000000000007941 */ /* 0x000fea0003800200 */
.L_x_2476:
[----:B------:R-:W-:Y:S01]  /*aa30*/  STG.E.U8 desc[UR36][R2.64], R0 ;  /* 0x0000000002007986 */ /* 0x000fe2000c101124 */
[----:B------:R-:W-:Y:S05]  /*aa40*/  EXIT ;  /* 0x000000000000794d */ /* 0x000fea0003800000 */
.L_x_2474:
        /* <DEDUP_REMOVED lines=16> */
.L_x_2481:
[----:B------:R-:W-:-:S04]  /*ab50*/  SHF.R.U32.HI R18, RZ, 0x18, R18 ;  /* 0x00000018ff127819 */ /* 0x000fc80000011612 */
[----:B------:R-:W-:-:S04]  /*ab60*/  LOP3.LUT R5, R5, 0x80, R18, 0xf8, !PT ;  /* 0x0000008005057812 */ /* 0x000fc800078ef812 */
[----:B------:R-:W-:-:S07]  /*ab70*/  PRMT R0, R5, 0x7610, R0 ;  /* 0x0000761005007816 */ /* 0x000fce0000000000 */
.L_x_2480:
[----:B------:R-:W-:Y:S05]  /*ab80*/  BSYNC.RECONVERGENT B0 ;  /* 0x0000000000007941 */ /* 0x000fea0003800200 */
.L_x_2479:
[----:B------:R-:W-:Y:S01]  /*ab90*/  STG.E.U8 desc[UR36][R2.64], R0 ;  /* 0x0000000002007986 */ /* 0x000fe2000c101124 */
[----:B------:R-:W-:Y:S05]  /*aba0*/  EXIT ;  /* 0x000000000000794d */ /* 0x000fea0003800000 */
.L_x_2473:
        /* <DEDUP_REMOVED lines=21> */
.L_x_2483:
[----:B------:R-:W0:Y:S02]  /*ad00*/  F2I.U64.TRUNC R18, R18 ;  /* 0x0000001200127311 */ /* 0x000e24000020d800 */
[----:B0-----:R-:W-:Y:S01]  /*ad10*/  STG.E.64 desc[UR36][R2.64], R18 ;  /* 0x0000001202007986 */ /* 0x001fe2000c101b24 */
[----:B------:R-:W-:Y:S05]  /*ad20*/  EXIT ;  /* 0x000000000000794d */ /* 0x000fea0003800000 */
.L_x_2482:
[----:B------:R-:W0:Y:S02]  /*ad30*/  F2I.FTZ.U32.TRUNC.NTZ R5, R18 ;  /* 0x0000001200057305 */ /* 0x000e24000021f000 */
[----:B0-----:R-:W-:Y:S01]  /*ad40*/  STG.E desc[UR36][R2.64], R5 ;  /* 0x0000000502007986 */ /* 0x001fe2000c101924 */
[----:B------:R-:W-:Y:S05]  /*ad50*/  EXIT ;  /* 0x000000000000794d */ /* 0x000fea0003800000 */
.L_x_2472:
        /* <DEDUP_REMOVED lines=8> */
[----:B------:R-:W-:Y:S01]  /*ade0*/  STG.E.U8 desc[UR36][R2.64], R5 ;  /* 0x0000000502007986 */ /* 0x000fe2000c101124 */
[----:B------:R-:W-:Y:S05]  /*adf0*/  EXIT ;  /* 0x000000000000794d */ /* 0x000fea0003800000 */
.L_x_2485:
[----:B------:R-:W-:Y:S01]  /*ae00*/  FMUL.FTZ R4, R18, 1 ;  /* 0x3f80000012047820 */ /* 0x000fe20000410000 */
[----:B------:R-:W-:-:S05]  /*ae10*/  CS2R R6, SRZ ;  /* 0x0000000000067805 */ /* 0x000fca000001ff00 */
[----:B------:R-:W0:Y:S02]  /*ae20*/  F2F.F64.F32 R4, R4 ;  /* 0x0000000400047310 */ /* 0x000e240000201800 */
[----:B0-----:R-:W-:Y:S01]  /*ae30*/  STG.E.128 desc[UR36][R2.64], R4 ;  /* 0x0000000402007986 */ /* 0x001fe2000c101d24 */
[----:B------:R-:W-:Y:S05]  /*ae40*/  EXIT ;  /* 0x000000000000794d */ /* 0x000fea0003800000 */
.L_x_2484:
[----:B------:R-:W-:-:S13]  /*ae50*/  ISETP.NE.AND P0, PT, R0, 0xf, PT ;  /* 0x0000000f0000780c */ /* 0x000fda0003f05270 */
[----:B------:R-:W-:Y:S05]  /*ae60*/  @!P0 BRA `(.L_x_2486) ;  /* 0x0000000000e08947 */ /* 0x000fea0003800000 */
[----:B------:R-:W-:-:S13]  /*ae70*/  ISETP.NE.AND P0, PT, R0, 0x17, PT ;  /* 0x000000170000780c */ /* 0x000fda0003f05270 */
[----:B------:R-:W-:Y:S05]  /*ae80*/  @!P0 BRA `(.L_x_2487) ;  /* 0x00000000008c8947 */ /* 0x000fea0003800000 */
[----:B------:R-:W-:-:S13]  /*ae90*/  ISETP.NE.AND P0, PT, R0, 0x18, PT ;  /* 0x000000180000780c */ /* 0x000fda0003f05270 */
[----:B------:R-:W-:Y:S05]  /*aea0*/  @!P0 BRA `(.L_x_2488) ;  /* 0x0000000000448947 */ /* 0x000fea0003800000 */
.L_x_2465:
        /* <DEDUP_REMOVED lines=16> */
.L_x_2489:
[----:B------:R-:W-:Y:S05]  /*afb0*/  EXIT ;  /* 0x000000000000794d */ /* 0x000fea0003800000 */
.L_x_2488:
        /* <DEDUP_REMOVED lines=12> */
.L_x_2491:
[----:B------:R-:W-:Y:S05]  /*b080*/  BSYNC.RECONVERGENT B0 ;  /* 0x0000000000007941 */ /* 0x000fea0003800200 */
.L_x_2490:
[----:B------:R-:W-:-:S05]  /*b090*/  LOP3.LUT R5, R0, 0x80, R7, 0xf8, !PT ;  /* 0x0000008000057812 */ /* 0x000fca00078ef807 */
[----:B------:R-:W-:Y:S01]  /*b0a0*/  STG.E.U8 desc[UR36][R2.64], R5 ;  /* 0x0000000502007986 */ /* 0x000fe2000c101124 */
[----:B------:R-:W-:Y:S05]  /*b0b0*/  EXIT ;  /* 0x000000000000794d */ /* 0x000fea0003800000 */
.L_x_2487:
        /* <DEDUP_REMOVED lines=11> */
.L_x_2493:
[----:B------:R-:W-:Y:S01]  /*b170*/  IMAD.MOV.U32 R0, RZ, RZ, 0x7f ;  /* 0x0000007fff007424 */ /* 0x000fe200078e00ff */
[----:B------:R-:W-:-:S04]  /*b180*/  ISETP.GT.U32.AND P0, PT, R4, 0x7f800000, PT ;  /* 0x7f8000000400780c */ /* 0x000fc80003f04070 */
[----:B------:R-:W-:-:S09]  /*b190*/  SEL R0, R0, 0x7c, P0 ;  /* 0x0000007c00007807 */ /* 0x000fd20000000000 */
.L_x_2494:
[----:B------:R-:W-:Y:S05]  /*b1a0*/  BSYNC.RECONVERGENT B0 ;  /* 0x0000000000007941 */ /* 0x000fea0003800200 */
.L_x_2492:
[----:B------:R-:W-:-:S04]  /*b1b0*/  SHF.R.U32.HI R5, RZ, 0x18, R18 ;  /* 0x00000018ff057819 */ /* 0x000fc80000011612 */
[----:B------:R-:W-:-:S05]  /*b1c0*/  LOP3.LUT R5, R0, 0x80, R5, 0xf8, !PT ;  /* 0x0000008000057812 */ /* 0x000fca00078ef805 */
[----:B------:R-:W-:Y:S01]  /*b1d0*/  STG.E.U8 desc[UR36][R2.64], R5 ;  /* 0x0000000502007986 */ /* 0x000fe2000c101124 */
[----:B------:R-:W-:Y:S05]  /*b1e0*/  EXIT ;  /* 0x000000000000794d */ /* 0x000fea0003800000 */
.L_x_2486:
[----:B------:R-:W-:-:S05]  /*b1f0*/  F2FP.BF16.F32.PACK_AB R18, RZ, R18 ;  /* 0x00000012ff12723e */ /* 0x000fca00000010ff */
[----:B------:R-:W-:Y:S01]  /*b200*/  STG.E.U16 desc[UR36][R2.64], R18 ;  /* 0x0000001202007986 */ /* 0x000fe2000c101524 */
[----:B------:R-:W-:Y:S05]  /*b210*/  EXIT ;  /* 0x000000000000794d */ /* 0x000fea0003800000 */
.L_x_2495:
        /* <DEDUP_REMOVED lines=14> */
.L_x_5805:


//--------------------- .text._ZN2at6native18elementwise_kernelILi128ELi2EZNS0_22gpu_kernel_impl_nocastIZZZNS0_68_GLOBAL__N__08176361_30_ActivationHardsigmoidKernel_cu_1520ed90_309927hardsigmoid_backward_kernelERNS_18TensorIteratorBaseEENKUlvE_clEvENKUlvE0_clEvEUlffE_EEvS5_RKT_EUliE_EEviT1_ --------------------------
	.section	.text._ZN2at6native18elementwise_kernelILi128ELi2EZNS0_22gpu_kernel_impl_nocastIZZZNS0_68_GLOBAL__N__08176361_30_ActivationHardsigmoidKernel_cu_1520ed90_309927hardsigmoid_backward_kernelERNS_18TensorIteratorBaseEENKUlvE_clEvENKUlvE0_clEvEUlffE_EEvS5_RKT_EUliE_EEviT1_,"ax",@progbits
	.align	128
        .global         _ZN2at6native18elementwise_kernelILi128ELi2EZNS0_22gpu_kernel_impl_nocastIZZZNS0_68_GLOBAL__N__08176361_30_ActivationHardsigmoidKernel_cu_1520ed90_309927hardsigmoid_backward_kernelERNS_18TensorIteratorBaseEENKUlvE_clEvENKUlvE0_clEvEUlffE_EEvS5_RKT_EUliE_EEviT1_
        .type           _ZN2at6native18elementwise_kernelILi128ELi2EZNS0_22gpu_kernel_impl_nocastIZZZNS0_68_GLOBAL__N__08176361_30_ActivationHardsigmoidKernel_cu_1520ed90_309927hardsigmoid_backward_kernelERNS_18TensorIteratorBaseEENKUlvE_clEvENKUlvE0_clEvEUlffE_EEvS5_RKT_EUliE_EEviT1_,@function
        .size           _ZN2at6native18elementwise_kernelILi128ELi2EZNS0_22gpu_kernel_impl_nocastIZZZNS0_68_GLOBAL__N__08176361_30_ActivationHardsigmoidKernel_cu_1520ed90_309927hardsigmoid_backward_kernelERNS_18TensorIteratorBaseEENKUlvE_clEvENKUlvE0_clEvEUlffE_EEvS5_RKT_EUliE_EEviT1_,(.L_x_5806 - _ZN2at6native18elementwise_kernelILi128ELi2EZNS0_22gpu_kernel_impl_nocastIZZZNS0_68_GLOBAL__N__08176361_30_ActivationHardsigmoidKernel_cu_1520ed90_309927hardsigmoid_backward_kernelERNS_18TensorIteratorBaseEENKUlvE_clEvENKUlvE0_clEvEUlffE_EEvS5_RKT_EUliE_EEviT1_)
        .other          _ZN2at6native18elementwise_kernelILi128ELi2EZNS0_22gpu_kernel_impl_nocastIZZZNS0_68_GLOBAL__N__08176361_30_ActivationHardsigmoidKernel_cu_1520ed90_309927hardsigmoid_backward_kernelERNS_18TensorIteratorBaseEENKUlvE_clEvENKUlvE0_clEvEUlffE_EEvS5_RKT_EUliE_EEviT1_,@"STO_CUDA_ENTRY STV_DEFAULT"
_ZN2at6native18elementwise_kernelILi128ELi2EZNS0_22gpu_kernel_impl_nocastIZZZNS0_68_GLOBAL__N__08176361_30_ActivationHardsigmoidKernel_cu_1520ed90_309927hardsigmoid_backward_kernelERNS_18TensorIteratorBaseEENKUlvE_clEvENKUlvE0_clEvEUlffE_EEvS5_RKT_EUliE_EEviT1_:
.text._ZN2at6native18elementwise_kernelILi128ELi2EZNS0_22gpu_kernel_impl_nocastIZZZNS0_68_GLOBAL__N__08176361_30_ActivationHardsigmoidKernel_cu_1520ed90_309927hardsigmoid_backward_kernelERNS_18TensorIteratorBaseEENKUlvE_clEvENKUlvE0_clEvEUlffE_EEvS5_RKT_EUliE_EEviT1_:
        /* <DEDUP_REMOVED lines=10> */
[----:B------:R-:W-:Y:S01]  /*00a0*/  BSSY.RECONVERGENT B0, `(.L_x_2497) ;  /* 0x000000d000007945 */ /* 0x000fe20003800200 */
[----:B0-----:R-:W-:-:S13]  /*00b0*/  ISETP.GE.AND P0, PT, R3, UR4, PT ;  /* 0x0000000403007c0c */ /* 0x001fda000bf06270 */
[----:B------:R-:W-:Y:S05]  /*00c0*/  @P0 BRA `(.L_x_2498) ;  /* 0x0000000000280947 */ /* 0x000fea0003800000 */
[----:B------:R-:W0:Y:S08]  /*00d0*/  LDC.64 R4, c[0x0][0x5f0] ;  /* 0x00017c00ff047b82 */ /* 0x000e300000000a00 */
[----:B------:R-:W1:Y:S01]  /*00e0*/  LDC.64 R6, c[0x0][0x5f8] ;  /* 0x00017e00ff067b82 */ /* 0x000e620000000a00 */
[----:B0-----:R-:W2:Y:S04]  /*00f0*/  LDG.E R4, desc[UR6][R4.64] ;  /* 0x0000000604047981 */ /* 0x001ea8000c1e1900 */
[----:B-1----:R-:W3:Y:S03]  /*0100*/  LDG.E R6, desc[UR6][R6.64] ;  /* 0x0000000606067981 */ /* 0x002ee6000c1e1900 */
[----:B------:R-:W0:Y:S01]  /*0110*/  LDC.64 R8, c[0x0][0x5e8] ;  /* 0x00017a00ff087b82 */ /* 0x000e220000000a00 */
[----:B------:R-:W-:Y:S01]  /*0120*/  IADD3 R3, PT, PT, R3, 0x80, RZ ;  /* 0x0000008003037810 */ /* 0x000fe20007ffe0ff */
[----:B--2---:R-:W-:Y:S01]  /*0130*/  FMUL.FTZ R0, R4, 0.16666667163372039795 ;  /* 0x3e2aaaab04007820 */ /* 0x004fe20000410000 */
[----:B---3--:R-:W-:-:S04]  /*0140*/  FSETP.GEU.FTZ.AND P0, PT, |R6|, 3, PT ;  /* 0x404000000600780b */ /* 0x008fc80003f1e200 */
[----:B------:R-:W-:-:S05]  /*0150*/  FSEL R11, R0, RZ, !P0 ;  /* 0x000000ff000b7208 */ /* 0x000fca0004000000 */
[----:B0-----:R0:W-:Y:S04]  /*0160*/  STG.E desc[UR6][R8.64], R11 ;  /* 0x0000000b08007986 */ /* 0x0011e8000c101906 */
.L_x_2498:
[----:B------:R-:W-:Y:S05]  /*0170*/  BSYNC.RECONVERGENT B0 ;  /* 0x0000000000007941 */ /* 0x000fea0003800200 */
.L_x_2497:
[----:B------:R-:W-:-:S13]  /*0180*/  ISETP.GE.AND P0, PT, R3, UR4, PT ;  /* 0x0000000403007c0c */ /* 0x000fda000bf06270 */
[----:B------:R-:W-:Y:S05]  /*0190*/  @P0 EXIT ;  /* 0x000000000000094d */ /* 0x000fea0003800000 */
[----:B------:R-:W1:Y:S08]  /*01a0*/  LDC.64 R2, c[0x0][0x5f0] ;  /* 0x00017c00ff027b82 */ /* 0x000e700000000a00 */
[----:B------:R-:W2:Y:S01]  /*01b0*/  LDC.64 R4, c[0x0][0x5f8] ;  /* 0x00017e00ff047b82 */ /* 0x000ea20000000a00 */
[----:B-1----:R-:W3:Y:S04]  /*01c0*/  LDG.E R2, desc[UR6][R2.64] ;  /* 0x0000000602027981 */ /* 0x002ee8000c1e1900 */
[----:B--2---:R-:W2:Y:S03]  /*01d0*/  LDG.E R4, desc[UR6][R4.64] ;  /* 0x0000000604047981 */ /* 0x004ea6000c1e1900 */
[----:B------:R-:W1:Y:S01]  /*01e0*/  LDC.64 R6, c[0x0][0x5e8] ;  /* 0x00017a00ff067b82 */ /* 0x000e620000000a00 */
[----:B---3--:R-:W-:Y:S01]  /*01f0*/  FMUL.FTZ R0, R2, 0.16666667163372039795 ;  /* 0x3e2aaaab02007820 */ /* 0x008fe20000410000 */
[----:B--2---:R-:W-:-:S04]  /*0200*/  FSETP.GEU.FTZ.AND P0, PT, |R4|, 3, PT ;  /* 0x404000000400780b */ /* 0x004fc80003f1e200 */
[----:B0-----:R-:W-:-:S05]  /*0210*/  FSEL R9, R0, RZ, !P0 ;  /* 0x000000ff00097208 */ /* 0x001fca0004000000 */
[----:B-1----:R-:W-:Y:S01]  /*0220*/  STG.E desc[UR6][R6.64], R9 ;  /* 0x0000000906007986 */ /* 0x002fe2000c101906 */
[----:B------:R-:W-:Y:S05]  /*0230*/  EXIT ;  /* 0x000000000000794d */ /* 0x000fea0003800000 */
.L_x_2496:
[----:B------:R-:W0:Y:S01]  /*0240*/  LDCU UR4, c[0x0][0x380] ;  /* 0x00007000ff0477ac */ /* 0x000e220008000800 */
[----:B------:R-:W-:Y:S01]  /*0250*/  IADD3 R2, PT, PT, R2, -0x1, RZ ;  /* 0xffffffff02027810 */ /* 0x000fe20007ffe0ff */
[----:B------:R-:W-:Y:S03]  /*0260*/  BSSY.RECONVERGENT B0, `(.L_x_2499) ;  /* 0x0000170000007945 */ /* 0x000fe60003800200 */
        /* <DEDUP_REMOVED lines=352> */
.L_x_2501:
[----:B------:R-:W0:Y:S02]  /*1870*/  LDCU.128 UR8, c[0x0][0x5f0] ;  /* 0x0000be00ff0877ac */ /* 0x000e240008000c00 */
[----:B0-----:R-:W-:Y:S02]  /*1880*/  IADD3 R8, P1, PT, R6, UR10, RZ ;  /* 0x0000000a06087c10 */ /* 0x001fe4000ff3e0ff */
[----:B------:R-:W-:Y:S02]  /*1890*/  IADD3 R6, P0, PT, R4, UR8, RZ ;  /* 0x0000000804067c10 */ /* 0x000fe4000ff1e0ff */
[----:B------:R-:W-:Y:S02]  /*18a0*/  IADD3.X R9, PT, PT, RZ, UR11, RZ, P1, !PT ;  /* 0x0000000bff097c10 */ /* 0x000fe40008ffe4ff */
[----:B------:R-:W-:Y:S01]  /*18b0*/  IADD3.X R7, PT, PT, RZ, UR9, RZ, P0, !PT ;  /* 0x00000009ff077c10 */ /* 0x000fe200087fe4ff */
[----:B------:R-:W0:Y:S02]  /*18c0*/  LDCU.64 UR8, c[0x0][0x5e8] ;  /* 0x0000bd00ff0877ac */ /* 0x000e240008000a00 */
[----:B------:R-:W2:Y:S04]  /*18d0*/  LDG.E R8, desc[UR6][R8.64] ;  /* 0x0000000608087981 */ /* 0x000ea8000c1e1900 */
[----:B------:R-:W3:Y:S01]  /*18e0*/  LDG.E R6, desc[UR6][R6.64] ;  /* 0x0000000606067981 */ /* 0x000ee2000c1e1900 */
[----:B0-----:R-:W-:-:S04]  /*18f0*/  IADD3 R4, P1, PT, R5, UR8, RZ ;  /* 0x0000000805047c10 */ /* 0x001fc8000ff3e0ff */
[----:B------:R-:W-:Y:S02]  /*1900*/  IADD3.X R5, PT, PT, RZ, UR9, RZ, P1, !PT ;  /* 0x00000009ff057c10 */ /* 0x000fe40008ffe4ff */
[----:B------:R-:W-:Y:S02]  /*1910*/  IADD3 R3, PT, PT, R3, 0x80, RZ ;  /* 0x0000008003037810 */ /* 0x000fe40007ffe0ff */
[----:B--2---:R-:W-:Y:S01]  /*1920*/  FSETP.GEU.FTZ.AND P0, PT, |R8|, 3, PT ;  /* 0x404000000800780b */ /* 0x004fe20003f1e200 */
[----:B---3--:R-:W-:-:S05]  /*1930*/  FMUL.FTZ R10, R6, 0.16666667163372039795 ;  /* 0x3e2aaaab060a7820 */ /* 0x008fca0000410000 */
[----:B------:R-:W-:-:S05]  /*1940*/  FSEL R11, R10, RZ, !P0 ;  /* 0x000000ff0a0b7208 */ /* 0x000fca0004000000 */
[----:B------:R0:W-:Y:S02]  /*1950*/  STG.E desc[UR6][R4.64], R11 ;  /* 0x0000000b04007986 */ /* 0x0001e4000c101906 */
.L_x_2500:
[----:B------:R-:W-:Y:S05]  /*1960*/  BSYNC.RECONVERGENT B0 ;  /* 0x0000000000007941 */ /* 0x000fea0003800200 */
.L_x_2499:
[----:B------:R-:W-:-:S13]  /*1970*/  ISETP.GE.AND P0, PT, R3, UR4, PT ;  /* 0x0000000403007c0c */ /* 0x000fda000bf06270 */
[----:B------:R-:W-:Y:S05]  /*1980*/  @P0 EXIT ;  /* 0x000000000000094d */ /* 0x000fea0003800000 */
        /* <DEDUP_REMOVED lines=348> */
.L_x_2502:
[----:B------:R-:W0:Y:S01]  /*2f50*/  LDCU.128 UR8, c[0x0][0x5f0] ;  /* 0x0000be00ff0877ac */ /* 0x000e220008000c00 */
[----:B------:R-:W1:Y:S01]  /*2f60*/  LDCU.64 UR4, c[0x0][0x5e8] ;  /* 0x0000bd00ff0477ac */ /* 0x000e620008000a00 */
[----:B0-----:R-:W-:Y:S02]  /*2f70*/  IADD3 R6, P1, PT, R4, UR10, RZ ;  /* 0x0000000a04067c10 */ /* 0x001fe4000ff3e0ff */
[----:B------:R-:W-:Y:S02]  /*2f80*/  IADD3 R4, P0, PT, R2, UR8, RZ ;  /* 0x0000000802047c10 */ /* 0x000fe4000ff1e0ff */
[----:B------:R-:W-:Y:S02]  /*2f90*/  IADD3.X R7, PT, PT, RZ, UR11, RZ, P1, !PT ;  /* 0x0000000bff077c10 */ /* 0x000fe40008ffe4ff */
[----:B------:R-:W-:-:S03]  /*2fa0*/  IADD3.X R5, PT, PT, RZ, UR9, RZ, P0, !PT ;  /* 0x00000009ff057c10 */ /* 0x000fc600087fe4ff */
[----:B------:R-:W2:Y:S04]  /*2fb0*/  LDG.E R6, desc[UR6][R6.64] ;  /* 0x0000000606067981 */ /* 0x000ea8000c1e1900 */
[----:B------:R-:W3:Y:S01]  /*2fc0*/  LDG.E R4, desc[UR6][R4.64] ;  /* 0x0000000604047981 */ /* 0x000ee2000c1e1900 */
[----:B-1----:R-:W-:-:S04]  /*2fd0*/  IADD3 R2, P1, PT, R3, UR4, RZ ;  /* 0x0000000403027c10 */ /* 0x002fc8000ff3e0ff */
[----:B------:R-:W-:Y:S02]  /*2fe0*/  IADD3.X R3, PT, PT, RZ, UR5, RZ, P1, !PT ;  /* 0x00000005ff037c10 */ /* 0x000fe40008ffe4ff */
[----:B--2---:R-:W-:Y:S01]  /*2ff0*/  FSETP.GEU.FTZ.AND P0, PT, |R6|, 3, PT ;  /* 0x404000000600780b */ /* 0x004fe20003f1e200 */
[----:B---3--:R-:W-:-:S05]  /*3000*/  FMUL.FTZ R0, R4, 0.16666667163372039795 ;  /* 0x3e2aaaab04007820 */ /* 0x008fca0000410000 */
[----:B------:R-:W-:-:S05]  /*3010*/  FSEL R9, R0, RZ, !P0 ;  /* 0x000000ff00097208 */ /* 0x000fca0004000000 */
[----:B------:R-:W-:Y:S01]  /*3020*/  STG.E desc[UR6][R2.64], R9 ;  /* 0x0000000902007986 */ /* 0x000fe2000c101906 */
[----:B------:R-:W-:Y:S05]  /*3030*/  EXIT ;  /* 0x000000000000794d */ /* 0x000fea0003800000 */
.L_x_2503:
        /* <DEDUP_REMOVED lines=12> */
.L_x_5806:


//--------------------- .text._ZN2at6native27unrolled_elementwise_kernelIZZZNS0_68_GLOBAL__N__08176361_30_ActivationHardsigmoidKernel_cu_1520ed90_309927hardsigmoid_backward_kernelERNS_18TensorIteratorBaseEENKUlvE_clEvENKUlvE0_clEvEUlffE_St5arrayIPcLm3EELi4E23TrivialOffsetCalculatorILi2EjESB_ILi1EjENS0_6memory15LoadWithoutCastENSE_16StoreWithoutCastEEEviT_T0_T2_T3_T4_T5_ --------------------------
	.section	.text._ZN2at6native27unrolled_elementwise_kernelIZZZNS0_68_GLOBAL__N__08176361_30_ActivationHardsigmoidKernel_cu_1520ed90_309927hardsigmoid_backward_kernelERNS_18TensorIteratorBaseEENKUlvE_clEvENKUlvE0_clEvEUlffE_St5arrayIPcLm3EELi4E23TrivialOffsetCalculatorILi2EjESB_ILi1EjENS0_6memory15LoadWithoutCastENSE_16StoreWithoutCastEEEviT_T0_T2_T3_T4_T5_,"ax",@progbits
	.align	128
        .global         _ZN2at6native27unrolled_elementwise_kernelIZZZNS0_68_GLOBAL__N__08176361_30_ActivationHardsigmoidKernel_cu_1520ed90_309927hardsigmoid_backward_kernelERNS_18TensorIteratorBaseEENKUlvE_clEvENKUlvE0_clEvEUlffE_St5arrayIPcLm3EELi4E23TrivialOffsetCalculatorILi2EjESB_ILi1EjENS0_6memory15LoadWithoutCastENSE_16StoreWithoutCastEEEviT_T0_T2_T3_T4_T5_
        .type           _ZN2at6native27unrolled_elementwise_kernelIZZZNS0_68_GLOBAL__N__08176361_30_ActivationHardsigmoidKernel_cu_1520ed90_309927hardsigmoid_backward_kernelERNS_18TensorIteratorBaseEENKUlvE_clEvENKUlvE0_clEvEUlffE_St5arrayIPcLm3EELi4E23TrivialOffsetCalculatorILi2EjESB_ILi1EjENS0_6memory15LoadWithoutCastENSE_16StoreWithoutCastEEEviT_T0_T2_T3_T4_T5_,@function
        .size           _ZN2at6native27unrolled_elementwise_kernelIZZZNS0_68_GLOBAL__N__08176361_30_ActivationHardsigmoidKernel_cu_1520ed90_309927hardsigmoid_backward_kernelERNS_18TensorIteratorBaseEENKUlvE_clEvENKUlvE0_clEvEUlffE_St5arrayIPcLm3EELi4E23TrivialOffsetCalculatorILi2EjESB_ILi1EjENS0_6memory15LoadWithoutCastENSE_16StoreWithoutCastEEEviT_T0_T2_T3_T4_T5_,(.L_x_5807 - _ZN2at6native27unrolled_elementwise_kernelIZZZNS0_68_GLOBAL__N__08176361_30_ActivationHardsigmoidKernel_cu_1520ed90_309927hardsigmoid_backward_kernelERNS_18TensorIteratorBaseEENKUlvE_clEvENKUlvE0_clEvEUlffE_St5arrayIPcLm3EELi4E23TrivialOffsetCalculatorILi2EjESB_ILi1EjENS0_6memory15LoadWithoutCastENSE_16StoreWithoutCastEEEviT_T0_T2_T3_T4_T5_)
        .other          _ZN2at6native27unrolled_elementwise_kernelIZZZNS0_68_GLOBAL__N__08176361_30_ActivationHardsigmoidKernel_cu_1520ed90_309927hardsigmoid_backward_kernelERNS_18TensorIteratorBaseEENKUlvE_clEvENKUlvE0_clEvEUlffE_St5arrayIPcLm3EELi4E23TrivialOffsetCalculatorILi2EjESB_ILi1EjENS0_6memory15LoadWithoutCastENSE_16StoreWithoutCastEEEviT_T0_T2_T3_T4_T5_,@"STO_CUDA_ENTRY STV_DEFAULT"
_ZN2at6native27unrolled_elementwise_kernelIZZZNS0_68_GLOBAL__N__08176361_30_ActivationHardsigmoidKernel_cu_1520ed90_309927hardsigmoid_backward_kernelERNS_18TensorIteratorBaseEENKUlvE_clEvENKUlvE0_clEvEUlffE_St5arrayIPcLm3EELi4E23TrivialOffsetCalculatorILi2EjESB_ILi1EjENS0_6memory15LoadWithoutCastENSE_16StoreWithoutCastEEEviT_T0_T2_T3_T4_T5_:
.text._ZN2at6native27unrolled_elementwise_kernelIZZZNS0_68_GLOBAL__N__08176361_30_ActivationHardsigmoidKernel_cu_1520ed90_309927hardsigmoid_backward_kernelERNS_18TensorIteratorBaseEENKUlvE_clEvENKUlvE0_clEvEUlffE_St5arrayIPcLm3EELi4E23TrivialOffsetCalculatorILi2EjESB_ILi1EjENS0_6memory15LoadWithoutCastENSE_16StoreWithoutCastEEEviT_T0_T2_T3_T4_T5_:
[----:B------:R-:W-:Y:S01]  /*0000*/  LDC R1, c[0x0][0x37c] ;  /* 0x0000df00ff017b82 */ /* 0x000fe20000000800 */
[----:B------:R-:W0:Y:S07]  /*0010*/  S2R R0, SR_CTAID.X ;  /* 0x0000000000007919 */ /* 0x000e2e0000002500 */
[----:B------:R-:W0:Y:S01]  /*0020*/  LDC R3, c[0x0][0x380] ;  /* 0x0000e000ff037b82 */ /* 0x000e220000000800 */
[----:B------:R-:W1:Y:S01]  /*0030*/  LDCU.64 UR4, c[0x0][0x358] ;  /* 0x00006b00ff0477ac */ /* 0x000e620008000a00 */
[----:B------:R-:W-:Y:S01]  /*0040*/  HFMA2 R20, -RZ, RZ, 0, 0 ;  /* 0x00000000ff147431 */ /* 0x000fe200000001ff */
[----:B------:R-:W2:Y:S01]  /*0050*/  S2R R23, SR_TID.X ;  /* 0x0000000000177919 */ /* 0x000ea20000002100 */
[----:B0-----:R-:W-:Y:S01]  /*0060*/  IMAD R18, R0, -0x200, R3 ;  /* 0xfffffe0000127824 */ /* 0x001fe200078e0203 */
[----:B--2---:R-:W-:-:S04]  /*0070*/  MOV R19, R23 ;  /* 0x0000001700137202 */ /* 0x004fc80000000f00 */
[----:B------:R-:W-:-:S13]  /*0080*/  ISETP.GE.AND P1, PT, R23, R18, PT ;  /* 0x000000121700720c */ /* 0x000fda0003f26270 */
[----:B------:R-:W-:Y:S01]  /*0090*/  @!P1 IADD3 R23, PT, PT, R19, 0x80, RZ ;  /* 0x0000008013179810 */ /* 0x000fe20007ffe0ff */
[----:B------:R-:W0:Y:S01]  /*00a0*/  @!P1 LDC.64 R12, c[0x0][0x3a8] ;  /* 0x0000ea00ff0c9b82 */ /* 0x000e220000000a00 */
[----:B------:R-:W-:Y:S02]  /*00b0*/  @!P1 IMAD R27, R0, 0x200, R19 ;  /* 0x00000200001b9824 */ /* 0x000fe400078e0213 */
[----:B------:R-:W-:-:S05]  /*00c0*/  ISETP.GE.AND P2, PT, R23, R18, PT ;  /* 0x000000121700720c */ /* 0x000fca0003f46270 */
[----:B------:R-:W2:Y:S08]  /*00d0*/  @!P1 LDC.64 R14, c[0x0][0x3b0] ;  /* 0x0000ec00ff0e9b82 */ /* 0x000eb00000000a00 */
[----:B------:R-:W-:Y:S01]  /*00e0*/  @!P2 IMAD R25, R0, 0x200, R23 ;  /* 0x000002000019a824 */ /* 0x000fe200078e0217 */
[----:B------:R-:W-:Y:S01]  /*00f0*/  @!P2 IADD3 R23, PT, PT, R23, 0x80, RZ ;  /* 0x000000801717a810 */ /* 0x000fe20007ffe0ff */
[----:B------:R-:W3:Y:S03]  /*0100*/  @!P2 LDC.64 R16, c[0x0][0x3a8] ;  /* 0x0000ea00ff10ab82 */ /* 0x000ee60000000a00 */
[----:B------:R-:W-:Y:S01]  /*0110*/  ISETP.GE.AND P3, PT, R23, R18, PT ;  /* 0x000000121700720c */ /* 0x000fe20003f66270 */
[----:B0-----:R-:W-:-:S04]  /*0120*/  @!P1 IMAD.WIDE.U32 R12, R27, 0x4, R12 ;  /* 0x000000041b0c9825 */ /* 0x001fc800078e000c */
[----:B------:R-:W0:Y:S02]  /*0130*/  @!P2 LDC.64 R2, c[0x0][0x3b0] ;  /* 0x0000ec00ff02ab82 */ /* 0x000e240000000a00 */
[----:B-1----:R1:W4:Y:S01]  /*0140*/  @!P1 LDG.E R12, desc[UR4][R12.64] ;  /* 0x000000040c0c9981 */ /* 0x002322000c1e1900 */
[----:B--2---:R-:W-:-:S05]  /*0150*/  @!P1 IMAD.WIDE.U32 R14, R27, 0x4, R14 ;  /* 0x000000041b0e9825 */ /* 0x004fca00078e000e */
[----:B------:R-:W2:Y:S01]  /*0160*/  @!P3 LDC.64 R4, c[0x0][0x3a8] ;  /* 0x0000ea00ff04bb82 */ /* 0x000ea20000000a00 */
[----:B------:R-:W-:Y:S01]  /*0170*/  @!P3 IMAD R21, R0, 0x200, R23 ;  /* 0x000002000015b824 */ /* 0x000fe200078e0217 */
[----:B------:R-:W-:Y:S01]  /*0180*/  @!P3 IADD3 R23, PT, PT, R23, 0x80, RZ ;  /* 0x000000801717b810 */ /* 0x000fe20007ffe0ff */
[----:B------:R5:W4:Y:S03]  /*0190*/  @!P1 LDG.E R20, desc[UR4][R14.64] ;  /* 0x000000040e149981 */ /* 0x000b26000c1e1900 */
[----:B------:R-:W-:Y:S02]  /*01a0*/  ISETP.GE.AND P0, PT, R23, R18, PT ;  /* 0x000000121700720c */ /* 0x000fe40003f06270 */
[----:B------:R-:W1:Y:S01]  /*01b0*/  @!P3 LDC.64 R6, c[0x0][0x3b0] ;  /* 0x0000ec00ff06bb82 */ /* 0x000e620000000a00 */
[----:B---3--:R-:W-:-:S06]  /*01c0*/  @!P2 IMAD.WIDE.U32 R16, R25, 0x4, R16 ;  /* 0x000000041910a825 */ /* 0x008fcc00078e0010 */
[----:B------:R-:W3:Y:S04]  /*01d0*/  @!P2 LDG.E R16, desc[UR4][R16.64] ;  /* 0x000000041010a981 */ /* 0x000ee8000c1e1900 */
[----:B------:R-:W5:Y:S08]  /*01e0*/  @!P0 LDC.64 R10, c[0x0][0x3a8] ;  /* 0x0000ea00ff0a8b82 */ /* 0x000f700000000a00 */
[----:B------:R-:W5:Y:S01]  /*01f0*/  @!P0 LDC.64 R8, c[0x0][0x3b0] ;  /* 0x0000ec00ff088b82 */ /* 0x000f620000000a00 */
[----:B0-----:R-:W-:-:S04]  /*0200*/  @!P2 IMAD.WIDE.U32 R2, R25, 0x4, R2 ;  /* 0x000000041902a825 */ /* 0x001fc800078e0002 */
[----:B------:R-:W-:Y:S01]  /*0210*/  @!P0 IMAD R25, R0, 0x200, R23 ;  /* 0x0000020000198824 */ /* 0x000fe200078e0217 */
[----:B------:R-:W-:Y:S01]  /*0220*/  CS2R R22, SRZ ;  /* 0x0000000000167805 */ /* 0x000fe2000001ff00 */
[----:B--2---:R-:W-:-:S04]  /*0230*/  @!P3 IMAD.WIDE.U32 R4, R21, 0x4, R4 ;  /* 0x000000041504b825 */ /* 0x004fc800078e0004 */
[----:B-1----:R-:W-:Y:S01]  /*0240*/  @!P3 IMAD.WIDE.U32 R6, R21, 0x4, R6 ;  /* 0x000000041506b825 */ /* 0x002fe200078e0006 */
[----:B------:R-:W-:Y:S01]  /*0250*/  MOV R21, RZ ;  /* 0x000000ff00157202 */ /* 0x000fe20000000f00 */
[----:B------:R-:W2:Y:S02]  /*0260*/  @!P3 LDG.E R4, desc[UR4][R4.64] ;  /* 0x000000040404b981 */ /* 0x000ea4000c1e1900 */
[C---:B-----5:R-:W-:Y:S02]  /*0270*/  @!P0 IMAD.WIDE.U32 R10, R25.reuse, 0x4, R10 ;  /* 0x00000004190a8825 */ /* 0x060fe400078e000a */
[----:B------:R0:W5:Y:S04]  /*0280*/  @!P2 LDG.E R22, desc[UR4][R2.64] ;  /* 0x000000040216a981 */ /* 0x000168000c1e1900 */
[----:B------:R-:W5:Y:S01]  /*0290*/  @!P3 LDG.E R23, desc[UR4][R6.64] ;  /* 0x000000040617b981 */ /* 0x000f62000c1e1900 */
[----:B------:R-:W-:-:S03]  /*02a0*/  @!P0 IMAD.WIDE.U32 R8, R25, 0x4, R8 ;  /* 0x0000000419088825 */ /* 0x000fc600078e0008 */
[----:B------:R-:W5:Y:S04]  /*02b0*/  @!P0 LDG.E R10, desc[UR4][R10.64] ;  /* 0x000000040a0a8981 */ /* 0x000f68000c1e1900 */
[----:B------:R-:W5:Y:S01]  /*02c0*/  @!P0 LDG.E R21, desc[UR4][R8.64] ;  /* 0x0000000408158981 */ /* 0x000f62000c1e1900 */
[----:B------:R-:W-:Y:S01]  /*02d0*/  ISETP.GE.AND P5, PT, R19, R18, PT ;  /* 0x000000121300720c */ /* 0x000fe20003fa6270 */
[----:B------:R-:W-:Y:S02]  /*02e0*/  IMAD.MOV.U32 R13, RZ, RZ, RZ ;  /* 0x000000ffff0d7224 */ /* 0x000fe400078e00ff */
[----:B------:R-:W-:Y:S01]  /*02f0*/  HFMA2 R14, -RZ, RZ, 0, 0 ;  /* 0x00000000ff0e7431 */ /* 0x000fe200000001ff */
[----:B0-----:R-:W-:Y:S01]  /*0300*/  MOV R2, RZ ;  /* 0x000000ff00027202 */ /* 0x001fe20000000f00 */
[----:B------:R-:W-:Y:S04]  /*0310*/  BSSY.RECONVERGENT B0, `(.L_x_2504) ;  /* 0x0000024000007945 */ /* 0x000fe80003800200 */
[----:B------:R-:W-:Y:S01]  /*0320*/  BSSY.RELIABLE B1, `(.L_x_2505) ;  /* 0x000001c000017945 */ /* 0x000fe20003800100 */
[----:B----4-:R-:W-:Y:S01]  /*0330*/  @!P1 FMUL.FTZ R13, R12, 0.16666667163372039795 ;  /* 0x3e2aaaab0c0d9820 */ /* 0x010fe20000410000 */
[----:B------:R-:W-:Y:S01]  /*0340*/  IMAD.MOV.U32 R12, RZ, RZ, RZ ;  /* 0x000000ffff0c7224 */ /* 0x000fe200078e00ff */
[----:B------:R-:W-:-:S04]  /*0350*/  FSETP.GEU.FTZ.AND P1, PT, |R20|, 3, PT ;  /* 0x404000001400780b */ /* 0x000fc80003f3e200 */
[----:B------:R-:W-:Y:S01]  /*0360*/  FSEL R13, R13, RZ, !P1 ;  /* 0x000000ff0d0d7208 */ /* 0x000fe20004800000 */
[----:B---3--:R-:W-:Y:S01]  /*0370*/  @!P2 FMUL.FTZ R14, R16, 0.16666667163372039795 ;  /* 0x3e2aaaab100ea820 */ /* 0x008fe20000410000 */
[----:B--2---:R-:W-:Y:S01]  /*0380*/  @!P3 FMUL.FTZ R12, R4, 0.16666667163372039795 ;  /* 0x3e2aaaab040cb820 */ /* 0x004fe20000410000 */
[----:B-----5:R-:W-:Y:S02]  /*0390*/  FSETP.GEU.FTZ.AND P2, PT, |R22|, 3, PT ;  /* 0x404000001600780b */ /* 0x020fe40003f5e200 */
[----:B------:R-:W-:Y:S01]  /*03a0*/  FSETP.GEU.FTZ.AND P3, PT, |R23|, 3, PT ;  /* 0x404000001700780b */ /* 0x000fe20003f7e200 */
[----:B------:R-:W-:Y:S01]  /*03b0*/  @!P0 FMUL.FTZ R2, R10, 0.16666667163372039795 ;  /* 0x3e2aaaab0a028820 */ /* 0x000fe20000410000 */
[----:B------:R-:W-:Y:S02]  /*03c0*/  FSETP.GEU.FTZ.AND P4, PT, |R21|, 3, PT ;  /* 0x404000001500780b */ /* 0x000fe40003f9e200 */
[----:B------:R-:W-:Y:S02]  /*03d0*/  FSEL R5, R14, RZ, !P2 ;  /* 0x000000ff0e057208 */ /* 0x000fe40005000000 */
[----:B------:R-:W-:-:S02]  /*03e0*/  FSEL R7, R12, RZ, !P3 ;  /* 0x000000ff0c077208 */ /* 0x000fc40005800000 */
[----:B------:R-:W-:Y:S01]  /*03f0*/  FSEL R9, R2, RZ, !P4 ;  /* 0x000000ff02097208 */ /* 0x000fe20006000000 */
[----:B------:R-:W-:Y:S06]  /*0400*/  @P5 BRA `(.L_x_2506) ;  /* 0x0000000000345947 */ /* 0x000fec0003800000 */
[----:B------:R-:W0:Y:S01]  /*0410*/  LDC.64 R2, c[0x0][0x3a0] ;  /* 0x0000e800ff027b82 */ /* 0x000e220000000a00 */
[----:B------:R-:W-:Y:S01]  /*0420*/  IMAD R11, R0, 0x200, R19 ;  /* 0x00000200000b7824 */ /* 0x000fe200078e0213 */
[----:B------:R-:W-:-:S04]  /*0430*/  IADD3 R19, PT, PT, R19, 0x80, RZ ;  /* 0x0000008013137810 */ /* 0x000fc80007ffe0ff */
[----:B------:R-:W-:-:S13]  /*0440*/  ISETP.GE.AND P0, PT, R19, R18, PT ;  /* 0x000000121300720c */ /* 0x000fda0003f06270 */
[----:B------:R-:W-:Y:S05]  /*0450*/  @P0 BREAK.RELIABLE B1 ;  /* 0x0000000000010942 */ /* 0x000fea0003800100 */
[----:B0-----:R-:W-:-:S05]  /*0460*/  IMAD.WIDE.U32 R2, R11, 0x4, R2 ;  /* 0x000000040b027825 */ /* 0x001fca00078e0002 */
[----:B------:R0:W-:Y:S01]  /*0470*/  STG.E desc[UR4][R2.64], R13 ;  /* 0x0000000d02007986 */ /* 0x0001e2000c101904 */
[----:B------:R-:W-:Y:S05]  /*0480*/  @P0 BRA `(.L_x_2507) ;  /* 0x0000000000300947 */ /* 0x000fea0003800000 */
[----:B0-----:R-:W0:Y:S01]  /*0490*/  LDC.64 R2, c[0x0][0x3a0] ;  /* 0x0000e800ff027b82 */ /* 0x001e220000000a00 */
[----:B------:R-:W-:Y:S01]  /*04a0*/  IMAD R11, R0, 0x200, R19 ;  /* 0x00000200000b7824 */ /* 0x000fe200078e0213 */
[----:B------:R-:W-:-:S03]  /*04b0*/  IADD3 R19, PT, PT, R19, 0x80, RZ ;  /* 0x0000008013137810 */ /* 0x000fc60007ffe0ff */
[----:B0-----:R-:W-:-:S05]  /*04c0*/  IMAD.WIDE.U32 R2, R11, 0x4, R2 ;  /* 0x000000040b027825 */ /* 0x001fca00078e0002 */
[----:B------:R0:W-:Y:S02]  /*04d0*/  STG.E desc[UR4][R2.64], R5 ;  /* 0x0000000502007986 */ /* 0x0001e4000c101904 */
.L_x_2506:
[----:B------:R-:W-:Y:S05]  /*04e0*/  BSYNC.RELIABLE B1 ;  /* 0x0000000000017941 */ /* 0x000fea0003800100 */
.L_x_2505:
[----:B------:R-:W-:-:S13]  /*04f0*/  ISETP.GE.AND P0, PT, R19, R18, PT ;  /* 0x000000121300720c */ /* 0x000fda0003f06270 */
[----:B0-----:R-:W0:Y:S01]  /*0500*/  @!P0 LDC.64 R2, c[0x0][0x3a0] ;  /* 0x0000e800ff028b82 */ /* 0x001e220000000a00 */
[----:B------:R-:W-:Y:S01]  /*0510*/  @!P0 IMAD R5, R0, 0x200, R19 ;  /* 0x0000020000058824 */ /* 0x000fe200078e0213 */
[----:B------:R-:W-:-:S03]  /*0520*/  @!P0 IADD3 R19, PT, PT, R19, 0x80, RZ ;  /* 0x0000008013138810 */ /* 0x000fc60007ffe0ff */
[----:B0-----:R-:W-:-:S05]  /*0530*/  @!P0 IMAD.WIDE.U32 R2, R5, 0x4, R2 ;  /* 0x0000000405028825 */ /* 0x001fca00078e0002 */
[----:B------:R1:W-:Y:S02]  /*0540*/  @!P0 STG.E desc[UR4][R2.64], R7 ;  /* 0x0000000702008986 */ /* 0x0003e4000c101904 */
.L_x_2507:
[----:B------:R-:W-:Y:S05]  /*0550*/  BSYNC.RECONVERGENT B0 ;  /* 0x0000000000007941 */ /* 0x000fea0003800200 */
.L_x_2504:
[----:B------:R-:W-:Y:S05]  /*0560*/  WARPSYNC.ALL ;  /* 0x0000000000007948 */ /* 0x000fea0003800000 */
[----:B------:R-:W-:-:S13]  /*0570*/  ISETP.GE.AND P0, PT, R19, R18, PT ;  /* 0x000000121300720c */ /* 0x000fda0003f06270 */
[----:B------:R-:W-:Y:S05]  /*0580*/  @P0 EXIT ;  /* 0x000000000000094d */ /* 0x000fea0003800000 */
[----:B01----:R-:W0:Y:S01]  /*0590*/  LDC.64 R2, c[0x0][0x3a0] ;  /* 0x0000e800ff027b82 */ /* 0x003e220000000a00 */
[----:B------:R-:W-:-:S04]  /*05a0*/  IMAD R19, R0, 0x200, R19 ;  /* 0x0000020000137824 */ /* 0x000fc800078e0213 */
[----:B0-----:R-:W-:-:S05]  /*05b0*/  IMAD.WIDE.U32 R2, R19, 0x4, R2 ;  /* 0x0000000413027825 */ /* 0x001fca00078e0002 */
[----:B------:R-:W-:Y:S01]  /*05c0*/  STG.E desc[UR4][R2.64], R9 ;  /* 0x0000000902007986 */ /* 0x000fe2000c101904 */
[----:B------:R-:W-:Y:S05]  /*05d0*/  EXIT ;  /* 0x000000000000794d */ /* 0x000fea0003800000 */
.L_x_2508:
        /* <DEDUP_REMOVED lines=10> */
.L_x_5807:


//--------------------- .text._ZN2at6native29vectorized_elementwise_kernelILi2EZZZNS0_68_GLOBAL__N__08176361_30_ActivationHardsigmoidKernel_cu_1520ed90_309927hardsigmoid_backward_kernelERNS_18TensorIteratorBaseEENKUlvE_clEvENKUlvE0_clEvEUlffE_St5arrayIPcLm3EEEEviT0_T1_ --------------------------
	.section	.text._ZN2at6native29vectorized_elementwise_kernelILi2EZZZNS0_68_GLOBAL__N__08176361_30_ActivationHardsigmoidKernel_cu_1520ed90_309927hardsigmoid_backward_kernelERNS_18TensorIteratorBaseEENKUlvE_clEvENKUlvE0_clEvEUlffE_St5arrayIPcLm3EEEEviT0_T1_,"ax",@progbits
	.align	128
        .global         _ZN2at6native29vectorized_elementwise_kernelILi2EZZZNS0_68_GLOBAL__N__08176361_30_ActivationHardsigmoidKernel_cu_1520ed90_309927hardsigmoid_backward_kernelERNS_18TensorIteratorBaseEENKUlvE_clEvENKUlvE0_clEvEUlffE_St5arrayIPcLm3EEEEviT0_T1_
        .type           _ZN2at6native29vectorized_elementwise_kernelILi2EZZZNS0_68_GLOBAL__N__08176361_30_ActivationHardsigmoidKernel_cu_1520ed90_309927hardsigmoid_backward_kernelERNS_18TensorIteratorBaseEENKUlvE_clEvENKUlvE0_clEvEUlffE_St5arrayIPcLm3EEEEviT0_T1_,@function
        .size           _ZN2at6native29vectorized_elementwise_kernelILi2EZZZNS0_68_GLOBAL__N__08176361_30_ActivationHardsigmoidKernel_cu_1520ed90_309927hardsigmoid_backward_kernelERNS_18TensorIteratorBaseEENKUlvE_clEvENKUlvE0_clEvEUlffE_St5arrayIPcLm3EEEEviT0_T1_,(.L_x_5808 - _ZN2at6native29vectorized_elementwise_kernelILi2EZZZNS0_68_GLOBAL__N__08176361_30_ActivationHardsigmoidKernel_cu_1520ed90_309927hardsigmoid_backward_kernelERNS_18TensorIteratorBaseEENKUlvE_clEvENKUlvE0_clEvEUlffE_St5arrayIPcLm3EEEEviT0_T1_)
        .other          _ZN2at6native29vectorized_elementwise_kernelILi2EZZZNS0_68_GLOBAL__N__08176361_30_ActivationHardsigmoidKernel_cu_1520ed90_309927hardsigmoid_backward_kernelERNS_18TensorIteratorBaseEENKUlvE_clEvENKUlvE0_clEvEUlffE_St5arrayIPcLm3EEEEviT0_T1_,@"STO_CUDA_ENTRY STV_DEFAULT"
_ZN2at6native29vectorized_elementwise_kernelILi2EZZZNS0_68_GLOBAL__N__08176361_30_ActivationHardsigmoidKernel_cu_1520ed90_309927hardsigmoid_backward_kernelERNS_18TensorIteratorBaseEENKUlvE_clEvENKUlvE0_clEvEUlffE_St5arrayIPcLm3EEEEviT0_T1_:
.text._ZN2at6native29vectorized_elementwise_kernelILi2EZZZNS0_68_GLOBAL__N__08176361_30_ActivationHardsigmoidKernel_cu_1520ed90_309927hardsigmoid_backward_kernelERNS_18TensorIteratorBaseEENKUlvE_clEvENKUlvE0_clEvEUlffE_St5arrayIPcLm3EEEEviT0_T1_:
        /* <DEDUP_REMOVED lines=9> */
[----:B------:R-:W-:Y:S01]  /*0090*/  IMAD.MOV.U32 R6, RZ, RZ, RZ ;  /* 0x000000ffff067224 */ /* 0x000fe200078e00ff */
[----:B0-----:R-:W-:Y:S01]  /*00a0*/  ISETP.GE.U32.AND P2, PT, R2, R5, PT ;  /* 0x000000050200720c */ /* 0x001fe20003f46070 */
[----:B------:R-:W-:-:S12]  /*00b0*/  IMAD.MOV.U32 R4, RZ, RZ, R2 ;  /* 0x000000ffff047224 */ /* 0x000fd800078e0002 */
[----:B------:R-:W0:Y:S01]  /*00c0*/  @!P2 LDC.64 R8, c[0x0][0x3a8] ;  /* 0x0000ea00ff08ab82 */ /* 0x000e220000000a00 */
[----:B------:R-:W-:-:S07]  /*00d0*/  @!P2 IADD3 R7, PT, PT, R3, R4, RZ ;  /* 0x000000040307a210 */ /* 0x000fce0007ffe0ff */
[----:B------:R-:W1:Y:S01]  /*00e0*/  @!P2 LDC.64 R10, c[0x0][0x3b0] ;  /* 0x0000ec00ff0aab82 */ /* 0x000e620000000a00 */
[----:B0-----:R-:W-:-:S04]  /*00f0*/  @!P2 IMAD.WIDE.U32 R8, R7, 0x4, R8 ;  /* 0x000000040708a825 */ /* 0x001fc800078e0008 */
[----:B-1----:R-:W-:Y:S02]  /*0100*/  @!P2 IMAD.WIDE.U32 R10, R7, 0x4, R10 ;  /* 0x00000004070aa825 */ /* 0x002fe400078e000a */
[----:B------:R0:W2:Y:S04]  /*0110*/  @!P2 LDG.E R7, desc[UR4][R8.64] ;  /* 0x000000040807a981 */ /* 0x0000a8000c1e1900 */
[----:B------:R1:W3:Y:S01]  /*0120*/  @!P2 LDG.E R6, desc[UR4][R10.64] ;  /* 0x000000040a06a981 */ /* 0x0002e2000c1e1900 */
[----:B------:R-:W-:Y:S02]  /*0130*/  @!P2 VIADD R2, R4, 0x80 ;  /* 0x000000800402a836 */ /* 0x000fe40000000000 */
[----:B------:R-:W-:-:S03]  /*0140*/  HFMA2 R0, -RZ, RZ, 0, 0 ;  /* 0x00000000ff007431 */ /* 0x000fc600000001ff */
[----:B------:R-:W-:-:S13]  /*0150*/  ISETP.GE.U32.AND P4, PT, R2, R5, PT ;  /* 0x000000050200720c */ /* 0x000fda0003f86070 */
[----:B------:R-:W-:Y:S01]  /*0160*/  @!P4 IADD3 R21, PT, PT, R3, R2, RZ ;  /* 0x000000020315c210 */ /* 0x000fe20007ffe0ff */
[----:B------:R-:W-:Y:S01]  /*0170*/  @!P4 VIADD R2, R2, 0x80 ;  /* 0x000000800202c836 */ /* 0x000fe20000000000 */
[----:B0-----:R-:W0:Y:S04]  /*0180*/  @!P4 LDC.64 R8, c[0x0][0x3a8] ;  /* 0x0000ea00ff08cb82 */ /* 0x001e280000000a00 */
[----:B------:R-:W-:-:S04]  /*0190*/  ISETP.GE.U32.AND P5, PT, R2, R5, PT ;  /* 0x000000050200720c */ /* 0x000fc80003fa6070 */
[----:B------:R-:W4:Y:S09]  /*01a0*/  @!P4 LDC.64 R28, c[0x0][0x3b0] ;  /* 0x0000ec00ff1ccb82 */ /* 0x000f320000000a00 */
[----:B------:R-:W-:Y:S01]  /*01b0*/  @!P5 IADD3 R23, PT, PT, R3, R2, RZ ;  /* 0x000000020317d210 */ /* 0x000fe20007ffe0ff */
[----:B------:R-:W-:Y:S01]  /*01c0*/  @!P5 VIADD R2, R2, 0x80 ;  /* 0x000000800202d836 */ /* 0x000fe20000000000 */
[----:B------:R-:W5:Y:S04]  /*01d0*/  @!P5 LDC.64 R14, c[0x0][0x3b0] ;  /* 0x0000ec00ff0edb82 */ /* 0x000f680000000a00 */
[----:B------:R-:W-:Y:S01]  /*01e0*/  ISETP.GE.U32.AND P6, PT, R2, R5, PT ;  /* 0x000000050200720c */ /* 0x000fe20003fc6070 */
[----:B0-----:R-:W-:-:S03]  /*01f0*/  @!P4 IMAD.WIDE.U32 R8, R21, 0x4, R8 ;  /* 0x000000041508c825 */ /* 0x001fc600078e0008 */
[----:B------:R-:W0:Y:S03]  /*0200*/  @!P5 LDC.64 R12, c[0x0][0x3a8] ;  /* 0x0000ea00ff0cdb82 */ /* 0x000e260000000a00 */
[----:B------:R1:W3:Y:S01]  /*0210*/  @!P4 LDG.E R9, desc[UR4][R8.64] ;  /* 0x000000040809c981 */ /* 0x0002e2000c1e1900 */
[----:B----4-:R-:W-:-:S05]  /*0220*/  @!P4 IMAD.WIDE.U32 R28, R21, 0x4, R28 ;  /* 0x00000004151cc825 */ /* 0x010fca00078e001c */
[----:B------:R-:W-:Y:S01]  /*0230*/  @!P6 IADD3 R25, PT, PT, R3, R2, RZ ;  /* 0x000000020319e210 */ /* 0x000fe20007ffe0ff */
[----:B------:R-:W-:Y:S01]  /*0240*/  @!P6 VIADD R2, R2, 0x80 ;  /* 0x000000800202e836 */ /* 0x000fe20000000000 */
[----:B------:R-:W4:Y:S04]  /*0250*/  @!P6 LDC.64 R18, c[0x0][0x3b0] ;  /* 0x0000ec00ff12eb82 */ /* 0x000f280000000a00 */
[----:B------:R-:W-:Y:S01]  /*0260*/  ISETP.GE.U32.AND P0, PT, R2, R5, PT ;  /* 0x000000050200720c */ /* 0x000fe20003f06070 */
[----:B-----5:R-:W-:-:S04]  /*0270*/  @!P5 IMAD.WIDE.U32 R14, R23, 0x4, R14 ;  /* 0x00000004170ed825 */ /* 0x020fc800078e000e */
[----:B------:R-:W-:Y:S01]  /*0280*/  HFMA2 R24, -RZ, RZ, 0, 0 ;  /* 0x00000000ff187431 */ /* 0x000fe200000001ff */
[----:B------:R-:W5:Y:S07]  /*0290*/  @!P6 LDC.64 R26, c[0x0][0x3a8] ;  /* 0x0000ea00ff1aeb82 */ /* 0x000f6e0000000a00 */
[----:B------:R-:W-:Y:S01]  /*02a0*/  @!P0 IADD3 R17, PT, PT, R3, R2, RZ ;  /* 0x0000000203118210 */ /* 0x000fe20007ffe0ff */
[----:B------:R-:W-:Y:S01]  /*02b0*/  @!P0 VIADD R2, R2, 0x80 ;  /* 0x0000008002028836 */ /* 0x000fe20000000000 */
[----:B-1----:R-:W1:Y:S04]  /*02c0*/  @!P0 LDC.64 R10, c[0x0][0x3b0] ;  /* 0x0000ec00ff0a8b82 */ /* 0x002e680000000a00 */
[----:B------:R-:W-:Y:S01]  /*02d0*/  ISETP.GE.U32.AND P1, PT, R2, R5, PT ;  /* 0x000000050200720c */ /* 0x000fe20003f26070 */
[----:B----4-:R-:W-:Y:S01]  /*02e0*/  @!P6 IMAD.WIDE.U32 R18, R25, 0x4, R18 ;  /* 0x000000041912e825 */ /* 0x010fe200078e0012 */
[----:B------:R-:W-:-:S06]  /*02f0*/  MOV R8, RZ ;  /* 0x000000ff00087202 */ /* 0x000fcc0000000f00 */
[----:B------:R4:W3:Y:S05]  /*0300*/  @!P5 LDG.E R8, desc[UR4][R14.64] ;  /* 0x000000040e08d981 */ /* 0x0008ea000c1e1900 */
[----:B------:R-:W-:Y:S01]  /*0310*/  @!P1 IADD3 R21, PT, PT, R3, R2, RZ ;  /* 0x0000000203159210 */ /* 0x000fe20007ffe0ff */
[----:B------:R-:W-:Y:S01]  /*0320*/  @!P1 VIADD R2, R2, 0x80 ;  /* 0x0000008002029836 */ /* 0x000fe20000000000 */
[----:B----4-:R-:W4:Y:S01]  /*0330*/  @!P0 LDC.64 R14, c[0x0][0x3a8] ;  /* 0x0000ea00ff0e8b82 */ /* 0x010f220000000a00 */
[----:B0-----:R-:W-:-:S04]  /*0340*/  @!P5 IMAD.WIDE.U32 R12, R23, 0x4, R12 ;  /* 0x00000004170cd825 */ /* 0x001fc800078e000c */
[C---:B-1----:R-:W-:Y:S01]  /*0350*/  @!P0 IMAD.WIDE.U32 R10, R17.reuse, 0x4, R10 ;  /* 0x00000004110a8825 */ /* 0x042fe200078e000a */
[----:B------:R-:W3:Y:S04]  /*0360*/  @!P5 LDG.E R22, desc[UR4][R12.64] ;  /* 0x000000040c16d981 */ /* 0x000ee8000c1e1900 */
[----:B------:R-:W3:Y:S01]  /*0370*/  @!P0 LDG.E R24, desc[UR4][R10.64] ;  /* 0x000000040a188981 */ /* 0x000ee2000c1e1900 */
[----:B----4-:R-:W-:-:S04]  /*0380*/  @!P0 IMAD.WIDE.U32 R14, R17, 0x4, R14 ;  /* 0x00000004110e8825 */ /* 0x010fc800078e000e */
[----:B-----5:R-:W-:Y:S02]  /*0390*/  @!P6 IMAD.WIDE.U32 R26, R25, 0x4, R26 ;  /* 0x00000004191ae825 */ /* 0x020fe400078e001a */
[----:B------:R-:W4:Y:S02]  /*03a0*/  @!P0 LDG.E R14, desc[UR4][R14.64] ;  /* 0x000000040e0e8981 */ /* 0x000f24000c1e1900 */
[----:B------:R-:W-:Y:S02]  /*03b0*/  IMAD.MOV.U32 R25, RZ, RZ, RZ ;  /* 0x000000ffff197224 */ /* 0x000fe400078e00ff */
[----:B------:R0:W5:Y:S02]  /*03c0*/  @!P6 LDG.E R26, desc[UR4][R26.64] ;  /* 0x000000041a1ae981 */ /* 0x000164000c1e1900 */
[----:B0-----:R-:W-:Y:S02]  /*03d0*/  IMAD.MOV.U32 R27, RZ, RZ, RZ ;  /* 0x000000ffff1b7224 */ /* 0x001fe400078e00ff */
[----:B--2---:R-:W-:Y:S01]  /*03e0*/  @!P2 FMUL.FTZ R0, R7, 0.16666667163372039795 ;  /* 0x3e2aaaab0700a820 */ /* 0x004fe20000410000 */
[----:B------:R-:W-:Y:S01]  /*03f0*/  IMAD.MOV.U32 R7, RZ, RZ, RZ ;  /* 0x000000ffff077224 */ /* 0x000fe200078e00ff */
[----:B------:R-:W-:-:S02]  /*0400*/  ISETP.GE.U32.AND P2, PT, R2, R5, PT ;  /* 0x000000050200720c */ /* 0x000fc40003f46070 */
[----:B---3--:R-:W-:Y:S01]  /*0410*/  FSETP.GEU.FTZ.AND P3, PT, |R6|, 3, PT ;  /* 0x404000000600780b */ /* 0x008fe20003f7e200 */
[----:B------:R-:W-:Y:S02]  /*0420*/  IMAD.MOV.U32 R6, RZ, RZ, RZ ;  /* 0x000000ffff067224 */ /* 0x000fe400078e00ff */
[----:B------:R0:W2:Y:S04]  /*0430*/  @!P4 LDG.E R7, desc[UR4][R28.64] ;  /* 0x000000041c07c981 */ /* 0x0000a8000c1e1900 */
[----:B------:R1:W3:Y:S04]  /*0440*/  @!P6 LDG.E R6, desc[UR4][R18.64] ;  /* 0x000000041206e981 */ /* 0x0002e8000c1e1900 */
[----:B------:R-:W1:Y:S01]  /*0450*/  @!P2 LDC.64 R10, c[0x0][0x3a8] ;  /* 0x0000ea00ff0aab82 */ /* 0x000e620000000a00 */
[----:B------:R-:W-:-:S07]  /*0460*/  @!P2 IADD3 R23, PT, PT, R3, R2, RZ ;  /* 0x000000020317a210 */ /* 0x000fce0007ffe0ff */
[----:B0-----:R-:W0:Y:S01]  /*0470*/  @!P1 LDC.64 R28, c[0x0][0x3b0] ;  /* 0x0000ec00ff1c9b82 */ /* 0x001e220000000a00 */
[----:B------:R-:W-:-:S07]  /*0480*/  @!P2 VIADD R2, R2, 0x80 ;  /* 0x000000800202a836 */ /* 0x000fce0000000000 */
[----:B-1----:R-:W1:Y:S01]  /*0490*/  @!P1 LDC.64 R18, c[0x0][0x3a8] ;  /* 0x0000ea00ff129b82 */ /* 0x002e620000000a00 */
[----:B------:R-:W-:Y:S02]  /*04a0*/  FSEL R0, R0, RZ, !P3 ;  /* 0x000000ff00007208 */ /* 0x000fe40005800000 */
[----:B------:R-:W-:-:S05]  /*04b0*/  ISETP.GE.U32.AND P3, PT, R2, R5, PT ;  /* 0x000000050200720c */ /* 0x000fca0003f66070 */
[----:B------:R-:W1:Y:S01]  /*04c0*/  @!P2 LDC.64 R12, c[0x0][0x3b0] ;  /* 0x0000ec00ff0cab82 */ /* 0x000e620000000a00 */
[----:B0-----:R-:W-:-:S07]  /*04d0*/  @!P1 IMAD.WIDE.U32 R28, R21, 0x4, R28 ;  /* 0x00000004151c9825 */ /* 0x001fce00078e001c */
[----:B------:R-:W0:Y:S01]  /*04e0*/  @!P3 LDC.64 R16, c[0x0][0x3b0] ;  /* 0x0000ec00ff10bb82 */ /* 0x000e220000000a00 */
[----:B-1----:R-:W-:-:S04]  /*04f0*/  @!P1 IMAD.WIDE.U32 R18, R21, 0x4, R18 ;  /* 0x0000000415129825 */ /* 0x002fc800078e0012 */
[----:B------:R-:W-:-:S03]  /*0500*/  @!P2 IMAD.WIDE.U32 R10, R23, 0x4, R10 ;  /* 0x00000004170aa825 */ /* 0x000fc600078e000a */
[----:B------:R-:W1:Y:S01]  /*0510*/  @!P3 LDC.64 R20, c[0x0][0x3a8] ;  /* 0x0000ea00ff14bb82 */ /* 0x000e620000000a00 */
[----:B------:R-:W-:Y:S01]  /*0520*/  @!P3 IADD3 R2, PT, PT, R3, R2, RZ ;  /* 0x000000020302b210 */ /* 0x000fe20007ffe0ff */
[----:B------:R-:W3:Y:S04]  /*0530*/  @!P1 LDG.E R18, desc[UR4][R18.64] ;  /* 0x0000000412129981 */ /* 0x000ee8000c1e1900 */
[----:B------:R-:W3:Y:S01]  /*0540*/  @!P2 LDG.E R10, desc[UR4][R10.64] ;  /* 0x000000040a0aa981 */ /* 0x000ee2000c1e1900 */
[----:B------:R-:W-:Y:S01]  /*0550*/  @!P2 IMAD.WIDE.U32 R12, R23, 0x4, R12 ;  /* 0x00000004170ca825 */ /* 0x000fe200078e000c */
[----:B------:R-:W-:Y:S02]  /*0560*/  MOV R23, RZ ;  /* 0x000000ff00177202 */ /* 0x000fe40000000f00 */
[----:B------:R-:W3:Y:S01]  /*0570*/  @!P1 LDG.E R25, desc[UR4][R28.64] ;  /* 0x000000041c199981 */ /* 0x000ee2000c1e1900 */
[----:B0-----:R-:W-:-:S03]  /*0580*/  @!P3 IMAD.WIDE.U32 R16, R2, 0x4, R16 ;  /* 0x000000040210b825 */ /* 0x001fc600078e0010 */
[----:B------:R0:W3:Y:S04]  /*0590*/  @!P2 LDG.E R27, desc[UR4][R12.64] ;  /* 0x000000040c1ba981 */ /* 0x0000e8000c1e1900 */
[----:B------:R-:W3:Y:S01]  /*05a0*/  @!P3 LDG.E R23, desc[UR4][R16.64] ;  /* 0x000000041017b981 */ /* 0x000ee2000c1e1900 */
[----:B-1----:R-:W-:-:S06]  /*05b0*/  @!P3 IMAD.WIDE.U32 R20, R2, 0x4, R20 ;  /* 0x000000040214b825 */ /* 0x002fcc00078e0014 */
[----:B------:R-:W3:Y:S01]  /*05c0*/  @!P3 LDG.E R20, desc[UR4][R20.64] ;  /* 0x000000041414b981 */ /* 0x000ee2000c1e1900 */
[----:B------:R-:W-:Y:S01]  /*05d0*/  HFMA2 R15, -RZ, RZ, 0, 0 ;  /* 0x00000000ff0f7431 */ /* 0x000fe200000001ff */
[----:B0-----:R-:W-:Y:S01]  /*05e0*/  CS2R R12, SRZ ;  /* 0x00000000000c7805 */ /* 0x001fe2000001ff00 */
[----:B------:R-:W-:Y:S02]  /*05f0*/  IMAD.MOV.U32 R2, RZ, RZ, RZ ;  /* 0x000000ffff027224 */ /* 0x000fe400078e00ff */
[----:B------:R-:W-:Y:S01]  /*0600*/  @!P4 FMUL.FTZ R2, R9, 0.16666667163372039795 ;  /* 0x3e2aaaab0902c820 */ /* 0x000fe20000410000 */
[----:B------:R-:W-:Y:S02]  /*0610*/  IMAD.MOV.U32 R9, RZ, RZ, RZ ;  /* 0x000000ffff097224 */ /* 0x000fe400078e00ff */
[----:B------:R-:W-:Y:S01]  /*0620*/  @!P5 FMUL.FTZ R15, R22, 0.16666667163372039795 ;  /* 0x3e2aaaab160fd820 */ /* 0x000fe20000410000 */
[----:B------:R-:W-:Y:S02]  /*0630*/  FSETP.GEU.FTZ.AND P5, PT, |R8|, 3, PT ;  /* 0x404000000800780b */ /* 0x000fe40003fbe200 */
[----:B------:R-:W-:Y:S01]  /*0640*/  MOV R8, RZ ;  /* 0x000000ff00087202 */ /* 0x000fe20000000f00 */
[----:B------:R-:W-:Y:S04]  /*0650*/  BSSY.RECONVERGENT B0, `(.L_x_2510) ;  /* 0x0000047000007945 */ /* 0x000fe80003800200 */
[----:B------:R-:W-:Y:S01]  /*0660*/  BSSY.RELIABLE B1, `(.L_x_2511) ;  /* 0x000003f000017945 */ /* 0x000fe20003800100 */
[----:B----4-:R-:W-:Y:S01]  /*0670*/  @!P0 FMUL.FTZ R8, R14, 0.16666667163372039795 ;  /* 0x3e2aaaab0e088820 */ /* 0x010fe20000410000 */
[----:B------:R-:W-:Y:S01]  /*0680*/  FSETP.GEU.FTZ.AND P0, PT, |R24|, 3, PT ;  /* 0x404000001800780b */ /* 0x000fe20003f1e200 */
[----:B-----5:R-:W-:-:S03]  /*0690*/  @!P6 FMUL.FTZ R9, R26, 0.16666667163372039795 ;  /* 0x3e2aaaab1a09e820 */ /* 0x020fc60000410000 */
[----:B------:R-:W-:Y:S02]  /*06a0*/  FSEL R8, R8, RZ, !P0 ;  /* 0x000000ff08087208 */ /* 0x000fe40004000000 */
[----:B--2---:R-:W-:Y:S01]  /*06b0*/  FSETP.GEU.FTZ.AND P4, PT, |R7|, 3, PT ;  /* 0x404000000700780b */ /* 0x004fe20003f9e200 */
[----:B------:R-:W-:-:S03]  /*06c0*/  IMAD.MOV.U32 R7, RZ, RZ, RZ ;  /* 0x000000ffff077224 */ /* 0x000fc600078e00ff */
[----:B------:R-:W-:Y:S02]  /*06d0*/  FSEL R11, R2, RZ, !P4 ;  /* 0x000000ff020b7208 */ /* 0x000fe40006000000 */
[----:B---3--:R-:W-:-:S04]  /*06e0*/  FSETP.GEU.FTZ.AND P6, PT, |R6|, 3, PT ;  /* 0x404000000600780b */ /* 0x008fc80003fde200 */
[----:B------:R-:W-:Y:S01]  /*06f0*/  FSEL R9, R9, RZ, !P6 ;  /* 0x000000ff09097208 */ /* 0x000fe20007000000 */
[----:B------:R-:W-:Y:S01]  /*0700*/  @!P2 FMUL.FTZ R12, R10, 0.16666667163372039795 ;  /* 0x3e2aaaab0a0ca820 */ /* 0x000fe20000410000 */
[----:B------:R-:W-:Y:S02]  /*0710*/  FSEL R10, R15, RZ, !P5 ;  /* 0x000000ff0f0a7208 */ /* 0x000fe40006800000 */
[----:B------:R-:W-:Y:S01]  /*0720*/  ISETP.GE.U32.AND P5, PT, R4, R5, PT ;  /* 0x000000050400720c */ /* 0x000fe20003fa6070 */
[----:B------:R-:W-:Y:S01]  /*0730*/  @!P1 FMUL.FTZ R7, R18, 0.16666667163372039795 ;  /* 0x3e2aaaab12079820 */ /* 0x000fe20000410000 */
[----:B------:R-:W-:Y:S02]  /*0740*/  FSETP.GEU.FTZ.AND P1, PT, |R25|, 3, PT ;  /* 0x404000001900780b */ /* 0x000fe40003f3e200 */
[----:B------:R-:W-:Y:S02]  /*0750*/  FSETP.GEU.FTZ.AND P2, PT, |R27|, 3, PT ;  /* 0x404000001b00780b */ /* 0x000fe40003f5e200 */
[----:B------:R-:W-:-:S02]  /*0760*/  FSETP.GEU.FTZ.AND P4, PT, |R23|, 3, PT ;  /* 0x404000001700780b */ /* 0x000fc40003f9e200 */
[----:B------:R-:W-:Y:S02]  /*0770*/  FSEL R6, R7, RZ, !P1 ;  /* 0x000000ff07067208 */ /* 0x000fe40004800000 */
[----:B------:R-:W-:Y:S01]  /*0780*/  FSEL R7, R12, RZ, !P2 ;  /* 0x000000ff0c077208 */ /* 0x000fe20005000000 */
[----:B------:R-:W-:-:S05]  /*0790*/  @!P3 FMUL.FTZ R13, R20, 0.16666667163372039795 ;  /* 0x3e2aaaab140db820 */ /* 0x000fca0000410000 */
[----:B------:R-:W-:Y:S01]  /*07a0*/  FSEL R2, R13, RZ, !P4 ;  /* 0x000000ff0d027208 */ /* 0x000fe20006000000 */
[----:B------:R-:W-:Y:S06]  /*07b0*/  @P5 BRA `(.L_x_2512) ;  /* 0x0000000000305947 */ /* 0x000fec0003800000 */
[----:B------:R-:W0:Y:S01]  /*07c0*/  LDC.64 R12, c[0x0][0x3a0] ;  /* 0x0000e800ff0c7b82 */ /* 0x000e220000000a00 */
[----:B------:R-:W-:Y:S01]  /*07d0*/  IADD3 R15, PT, PT, R3, R4, RZ ;  /* 0x00000004030f7210 */ /* 0x000fe20007ffe0ff */
[----:B------:R-:W-:-:S05]  /*07e0*/  VIADD R4, R4, 0x80 ;  /* 0x0000008004047836 */ /* 0x000fca0000000000 */
[----:B------:R-:W-:Y:S01]  /*07f0*/  ISETP.GE.U32.AND P0, PT, R4, R5, PT ;  /* 0x000000050400720c */ /* 0x000fe20003f06070 */
[----:B0-----:R-:W-:-:S05]  /*0800*/  IMAD.WIDE.U32 R12, R15, 0x4, R12 ;  /* 0x000000040f0c7825 */ /* 0x001fca00078e000c */
[----:B------:R0:W-:Y:S07]  /*0810*/  STG.E desc[UR4][R12.64], R0 ;  /* 0x000000000c007986 */ /* 0x0001ee000c101904 */
[----:B------:R-:W-:Y:S05]  /*0820*/  @P0 BRA `(.L_x_2513) ;  /* 0x0000000000300947 */ /* 0x000fea0003800000 */
[----:B0-----:R-:W0:Y:S01]  /*0830*/  LDC.64 R12, c[0x0][0x3a0] ;  /* 0x0000e800ff0c7b82 */ /* 0x001e220000000a00 */
[----:B------:R-:W-:Y:S01]  /*0840*/  IADD3 R15, PT, PT, R3, R4, RZ ;  /* 0x00000004030f7210 */ /* 0x000fe20007ffe0ff */
[----:B------:R-:W-:-:S04]  /*0850*/  VIADD R4, R4, 0x80 ;  /* 0x0000008004047836 */ /* 0x000fc80000000000 */
[----:B0-----:R-:W-:-:S05]  /*0860*/  IMAD.WIDE.U32 R12, R15, 0x4, R12 ;  /* 0x000000040f0c7825 */ /* 0x001fca00078e000c */
[----:B------:R0:W-:Y:S02]  /*0870*/  STG.E desc[UR4][R12.64], R11 ;  /* 0x0000000b0c007986 */ /* 0x0001e4000c101904 */
.L_x_2512:
[----:B------:R-:W-:-:S13]  /*0880*/  ISETP.GE.U32.AND P0, PT, R4, R5, PT ;  /* 0x000000050400720c */ /* 0x000fda0003f06070 */
[----:B------:R-:W-:Y:S05]  /*0890*/  @P0 BRA `(.L_x_2514) ;  /* 0x0000000000300947 */ /* 0x000fea0003800000 */
[----:B0-----:R-:W0:Y:S01]  /*08a0*/  LDC.64 R12, c[0x0][0x3a0] ;  /* 0x0000e800ff0c7b82 */ /* 0x001e220000000a00 */
[----:B------:R-:W-:Y:S01]  /*08b0*/  IADD3 R11, PT, PT, R3, R4, RZ ;  /* 0x00000004030b7210 */ /* 0x000fe20007ffe0ff */
[----:B------:R-:W-:-:S04]  /*08c0*/  VIADD R4, R4, 0x80 ;  /* 0x0000008004047836 */ /* 0x000fc80000000000 */
[----:B0-----:R-:W-:-:S05]  /*08d0*/  IMAD.WIDE.U32 R12, R11, 0x4, R12 ;  /* 0x000000040b0c7825 */ /* 0x001fca00078e000c */
[----:B------:R1:W-:Y:S02]  /*08e0*/  STG.E desc[UR4][R12.64], R10 ;  /* 0x0000000a0c007986 */ /* 0x0003e4000c101904 */
.L_x_2513:
[----:B------:R-:W-:-:S13]  /*08f0*/  ISETP.GE.U32.AND P0, PT, R4, R5, PT ;  /* 0x000000050400720c */ /* 0x000fda0003f06070 */
[----:B------:R-:W-:Y:S05]  /*0900*/  @P0 BRA `(.L_x_2515) ;  /* 0x0000000000300947 */ /* 0x000fea0003800000 */
[----:B-1----:R-:W1:Y:S01]  /*0910*/  LDC.64 R10, c[0x0][0x3a0] ;  /* 0x0000e800ff0a7b82 */ /* 0x002e620000000a00 */
[----:B0-----:R-:W-:Y:S01]  /*0920*/  IADD3 R13, PT, PT, R3, R4, RZ ;  /* 0x00000004030d7210 */ /* 0x001fe20007ffe0ff */
[----:B------:R-:W-:-:S04]  /*0930*/  VIADD R4, R4, 0x80 ;  /* 0x0000008004047836 */ /* 0x000fc80000000000 */
[----:B-1----:R-:W-:-:S05]  /*0940*/  IMAD.WIDE.U32 R10, R13, 0x4, R10 ;  /* 0x000000040d0a7825 */ /* 0x002fca00078e000a */
[----:B------:R1:W-:Y:S02]  /*0950*/  STG.E desc[UR4][R10.64], R9 ;  /* 0x000000090a007986 */ /* 0x0003e4000c101904 */
.L_x_2514:
[----:B------:R-:W-:-:S13]  /*0960*/  ISETP.GE.U32.AND P0, PT, R4, R5, PT ;  /* 0x000000050400720c */ /* 0x000fda0003f06070 */
[----:B------:R-:W-:Y:S05]  /*0970*/  @P0 BRA `(.L_x_2516) ;  /* 0x0000000000340947 */ /* 0x000fea0003800000 */
[----:B01----:R-:W0:Y:S01]  /*0980*/  LDC.64 R10, c[0x0][0x3a0] ;  /* 0x0000e800ff0a7b82 */ /* 0x003e220000000a00 */
[----:B------:R-:W-:Y:S01]  /*0990*/  IADD3 R9, PT, PT, R3, R4, RZ ;  /* 0x0000000403097210 */ /* 0x000fe20007ffe0ff */
[----:B------:R-:W-:-:S04]  /*09a0*/  VIADD R4, R4, 0x80 ;  /* 0x0000008004047836 */ /* 0x000fc80000000000 */
[----:B0-----:R-:W-:-:S05]  /*09b0*/  IMAD.WIDE.U32 R10, R9, 0x4, R10 ;  /* 0x00000004090a7825 */ /* 0x001fca00078e000a */
[----:B------:R2:W-:Y:S02]  /*09c0*/  STG.E desc[UR4][R10.64], R8 ;  /* 0x000000080a007986 */ /* 0x0005e4000c101904 */
.L_x_2515:
[----:B------:R-:W-:-:S13]  /*09d0*/  ISETP.GE.U32.AND P0, PT, R4, R5, PT ;  /* 0x000000050400720c */ /* 0x000fda0003f06070 */
[----:B------:R-:W-:Y:S05]  /*09e0*/  @P0 BREAK.RELIABLE B1 ;  /* 0x0000000000010942 */ /* 0x000fea0003800100 */
[----:B------:R-:W-:Y:S05]  /*09f0*/  @P0 BRA `(.L_x_2517) ;  /* 0x0000000000300947 */ /* 0x000fea0003800000 */
[----:B--2---:R-:W2:Y:S01]  /*0a00*/  LDC.64 R8, c[0x0][0x3a0] ;  /* 0x0000e800ff087b82 */ /* 0x004ea20000000a00 */
[----:B------:R-:W-:Y:S01]  /*0a10*/  IADD3 R11, PT, PT, R3, R4, RZ ;  /* 0x00000004030b7210 */ /* 0x000fe20007ffe0ff */
[----:B------:R-:W-:-:S04]  /*0a20*/  VIADD R4, R4, 0x80 ;  /* 0x0000008004047836 */ /* 0x000fc80000000000 */
[----:B--2---:R-:W-:-:S05]  /*0a30*/  IMAD.WIDE.U32 R8, R11, 0x4, R8 ;  /* 0x000000040b087825 */ /* 0x004fca00078e0008 */
[----:B------:R2:W-:Y:S02]  /*0a40*/  STG.E desc[UR4][R8.64], R6 ;  /* 0x0000000608007986 */ /* 0x0005e4000c101904 */
.L_x_2516:
[----:B------:R-:W-:Y:S05]  /*0a50*/  BSYNC.RELIABLE B1 ;  /* 0x0000000000017941 */ /* 0x000fea0003800100 */
.L_x_2511:
[----:B------:R-:W-:-:S13]  /*0a60*/  ISETP.GE.U32.AND P0, PT, R4, R5, PT ;  /* 0x000000050400720c */ /* 0x000fda0003f06070 */
[----:B-12---:R-:W1:Y:S01]  /*0a70*/  @!P0 LDC.64 R8, c[0x0][0x3a0] ;  /* 0x0000e800ff088b82 */ /* 0x006e620000000a00 */
[----:B0-----:R-:W-:Y:S01]  /*0a80*/  @!P0 IADD3 R11, PT, PT, R3, R4, RZ ;  /* 0x00000004030b8210 */ /* 0x001fe20007ffe0ff */
[----:B------:R-:W-:-:S04]  /*0a90*/  @!P0 VIADD R4, R4, 0x80 ;  /* 0x0000008004048836 */ /* 0x000fc80000000000 */
[----:B-1----:R-:W-:-:S05]  /*0aa0*/  @!P0 IMAD.WIDE.U32 R8, R11, 0x4, R8 ;  /* 0x000000040b088825 */ /* 0x002fca00078e0008 */
[----:B------:R3:W-:Y:S02]  /*0ab0*/  @!P0 STG.E desc[UR4][R8.64], R7 ;  /* 0x0000000708008986 */ /* 0x0007e4000c101904 */
.L_x_2517:
[----:B------:R-:W-:Y:S05]  /*0ac0*/  BSYNC.RECONVERGENT B0 ;  /* 0x0000000000007941 */ /* 0x000fea0003800200 */
.L_x_2510:
[----:B------:R-:W-:Y:S05]  /*0ad0*/  WARPSYNC.ALL ;  /* 0x0000000000007948 */ /* 0x000fea0003800000 */
[----:B------:R-:W-:-:S13]  /*0ae0*/  ISETP.GE.U32.AND P0, PT, R4, R5, PT ;  /* 0x000000050400720c */ /* 0x000fda0003f06070 */
[----:B------:R-:W-:Y:S05]  /*0af0*/  @P0 EXIT ;  /* 0x000000000000094d */ /* 0x000fea0003800000 */
[----:B---3--:R-:W3:Y:S01]  /*0b00*/  LDC.64 R6, c[0x0][0x3a0] ;  /* 0x0000e800ff067b82 */ /* 0x008ee20000000a00 */
[----:B------:R-:W-:-:S05]  /*0b10*/  IADD3 R5, PT, PT, R3, R4, RZ ;  /* 0x0000000403057210 */ /* 0x000fca0007ffe0ff */
[----:B---3--:R-:W-:-:S05]  /*0b20*/  IMAD.WIDE.U32 R4, R5, 0x4, R6 ;  /* 0x0000000405047825 */ /* 0x008fca00078e0006 */
[----:B------:R-:W-:Y:S01]  /*0b30*/  STG.E desc[UR4][R4.64], R2 ;  /* 0x0000000204007986 */ /* 0x000fe2000c101904 */
[----:B------:R-:W-:Y:S05]  /*0b40*/  EXIT ;  /* 0x000000000000794d */ /* 0x000fea0003800000 */
.L_x_2509:
        /* <DEDUP_REMOVED lines=9> */
[----:B------:R-:W-:-:S03]  /*0be0*/  IMAD.WIDE.U32 R18, R0, 0x8, R6 ;  /* 0x0000000800127825 */ /* 0x000fc600078e0006 */
[----:B------:R-:W5:Y:S04]  /*0bf0*/  LDG.E.64 R6, desc[UR4][R16.64+0x800] ;  /* 0x0008000410067981 */ /* 0x000f68000c1e1b00 */
[----:B------:R-:W5:Y:S04]  /*0c00*/  LDG.E.64 R24, desc[UR4][R18.64] ;  /* 0x0000000412187981 */ /* 0x000f68000c1e1b00 */
[----:B------:R-:W5:Y:S04]  /*0c10*/  LDG.E.64 R12, desc[UR4][R16.64+0xc00] ;  /* 0x000c0004100c7981 */ /* 0x000f68000c1e1b00 */
[----:B------:R-:W5:Y:S04]  /*0c20*/  LDG.E.64 R22, desc[UR4][R18.64+0x400] ;  /* 0x0004000412167981 */ /* 0x000f68000c1e1b00 */
[----:B------:R-:W5:Y:S04]  /*0c30*/  LDG.E.64 R10, desc[UR4][R18.64+0x800] ;  /* 0x00080004120a7981 */ /* 0x000f68000c1e1b00 */
[----:B------:R-:W5:Y:S01]  /*0c40*/  LDG.E.64 R14, desc[UR4][R18.64+0xc00] ;  /* 0x000c0004120e7981 */ /* 0x000f62000c1e1b00 */
[----:B---3--:R-:W-:-:S04]  /*0c50*/  IMAD.WIDE.U32 R2, R3, 0x4, R20 ;  /* 0x0000000403027825 */ /* 0x008fc800078e0014 */
[----:B------:R-:W-:-:S04]  /*0c60*/  IMAD.WIDE.U32 R2, R0, 0x8, R2 ;  /* 0x0000000800027825 */ /* 0x000fc800078e0002 */
[----:B--2---:R-:W-:Y:S01]  /*0c70*/  FMUL.FTZ R8, R8, 0.16666667163372039795 ;  /* 0x3e2aaaab08087820 */ /* 0x004fe20000410000 */
[----:B------:R-:W-:Y:S01]  /*0c80*/  FMUL.FTZ R9, R9, 0.16666667163372039795 ;  /* 0x3e2aaaab09097820 */ /* 0x000fe20000410000 */
[----:B----4-:R-:W-:Y:S01]  /*0c90*/  FMUL.FTZ R4, R4, 0.16666667163372039795 ;  /* 0x3e2aaaab04047820 */ /* 0x010fe20000410000 */
[----:B------:R-:W-:Y:S01]  /*0ca0*/  FMUL.FTZ R5, R5, 0.16666667163372039795 ;  /* 0x3e2aaaab05057820 */ /* 0x000fe20000410000 */
[----:B-----5:R-:W-:Y:S01]  /*0cb0*/  FMUL.FTZ R6, R6, 0.16666667163372039795 ;  /* 0x3e2aaaab06067820 */ /* 0x020fe20000410000 */
[----:B------:R-:W-:Y:S01]  /*0cc0*/  FSETP.GEU.FTZ.AND P6, PT, |R24|, 3, PT ;  /* 0x404000001800780b */ /* 0x000fe20003fde200 */
[----:B------:R-:W-:Y:S01]  /*0cd0*/  FMUL.FTZ R7, R7, 0.16666667163372039795 ;  /* 0x3e2aaaab07077820 */ /* 0x000fe20000410000 */
[----:B------:R-:W-:Y:S02]  /*0ce0*/  FSETP.GEU.FTZ.AND P5, PT, |R25|, 3, PT ;  /* 0x404000001900780b */ /* 0x000fe40003fbe200 */
[----:B------:R-:W-:Y:S01]  /*0cf0*/  FSEL R8, R8, RZ, !P6 ;  /* 0x000000ff08087208 */ /* 0x000fe20007000000 */
[----:B------:R-:W-:Y:S01]  /*0d00*/  FMUL.FTZ R12, R12, 0.16666667163372039795 ;  /* 0x3e2aaaab0c0c7820 */ /* 0x000fe20000410000 */
[----:B------:R-:W-:Y:S01]  /*0d10*/  FMUL.FTZ R13, R13, 0.16666667163372039795 ;  /* 0x3e2aaaab0d0d7820 */ /* 0x000fe20000410000 */
[----:B------:R-:W-:-:S02]  /*0d20*/  FSETP.GEU.FTZ.AND P4, PT, |R22|, 3, PT ;  /* 0x404000001600780b */ /* 0x000fc40003f9e200 */
[----:B------:R-:W-:Y:S02]  /*0d30*/  FSETP.GEU.FTZ.AND P3, PT, |R23|, 3, PT ;  /* 0x404000001700780b */ /* 0x000fe40003f7e200 */
[----:B------:R-:W-:Y:S02]  /*0d40*/  FSETP.GEU.FTZ.AND P2, PT, |R10|, 3, PT ;  /* 0x404000000a00780b */ /* 0x000fe40003f5e200 */
[----:B------:R-:W-:Y:S02]  /*0d50*/  FSETP.GEU.FTZ.AND P1, PT, |R11|, 3, PT ;  /* 0x404000000b00780b */ /* 0x000fe40003f3e200 */
[----:B------:R-:W-:Y:S02]  /*0d60*/  FSETP.GEU.FTZ.AND P0, PT, |R14|, 3, PT ;  /* 0x404000000e00780b */ /* 0x000fe40003f1e200 */
[----:B------:R-:W-:Y:S02]  /*0d70*/  FSETP.GEU.FTZ.AND P6, PT, |R15|, 3, PT ;  /* 0x404000000f00780b */ /* 0x000fe40003fde200 */
[----:B------:R-:W-:-:S02]  /*0d80*/  FSEL R9, R9, RZ, !P5 ;  /* 0x000000ff09097208 */ /* 0x000fc40006800000 */
[----:B------:R-:W-:Y:S02]  /*0d90*/  FSEL R4, R4, RZ, !P4 ;  /* 0x000000ff04047208 */ /* 0x000fe40006000000 */
[----:B------:R-:W-:Y:S02]  /*0da0*/  FSEL R5, R5, RZ, !P3 ;  /* 0x000000ff05057208 */ /* 0x000fe40005800000 */
[----:B------:R-:W-:Y:S02]  /*0db0*/  FSEL R6, R6, RZ, !P2 ;  /* 0x000000ff06067208 */ /* 0x000fe40005000000 */
[----:B------:R-:W-:Y:S02]  /*0dc0*/  FSEL R7, R7, RZ, !P1 ;  /* 0x000000ff07077208 */ /* 0x000fe40004800000 */
[----:B------:R-:W-:Y:S02]  /*0dd0*/  FSEL R12, R12, RZ, !P0 ;  /* 0x000000ff0c0c7208 */ /* 0x000fe40004000000 */
[----:B------:R-:W-:Y:S01]  /*0de0*/  FSEL R13, R13, RZ, !P6 ;  /* 0x000000ff0d0d7208 */ /* 0x000fe20007000000 */
[----:B------:R-:W-:Y:S04]  /*0df0*/  STG.E.64 desc[UR4][R2.64], R8 ;  /* 0x0000000802007986 */ /* 0x000fe8000c101b04 */
[----:B------:R-:W-:Y:S04]  /*0e00*/  STG.E.64 desc[UR4][R2.64+0x400], R4 ;  /* 0x0004000402007986 */ /* 0x000fe8000c101b04 */
[----:B------:R-:W-:Y:S04]  /*0e10*/  STG.E.64 desc[UR4][R2.64+0x800], R6 ;  /* 0x0008000602007986 */ /* 0x000fe8000c101b04 */
[----:B------:R-:W-:Y:S01]  /*0e20*/  STG.E.64 desc[UR4][R2.64+0xc00], R12 ;  /* 0x000c000c02007986 */ /* 0x000fe2000c101b04 */
[----:B------:R-:W-:Y:S05]  /*0e30*/  EXIT ;  /* 0x000000000000794d */ /* 0x000fea0003800000 */
.L_x_2518:
        /* <DEDUP_REMOVED lines=12> */
.L_x_5808:


//--------------------- .text._ZN2at6native29vectorized_elementwise_kernelILi4EZZZNS0_68_GLOBAL__N__08176361_30_ActivationHardsigmoidKernel_cu_1520ed90_309927hardsigmoid_backward_kernelERNS_18TensorIteratorBaseEENKUlvE_clEvENKUlvE0_clEvEUlffE_St5arrayIPcLm3EEEEviT0_T1_ --------------------------
	.section	.text._ZN2at6native29vectorized_elementwise_kernelILi4EZZZNS0_68_GLOBAL__N__08176361_30_ActivationHardsigmoidKernel_cu_1520ed90_309927hardsigmoid_backward_kernelERNS_18TensorIteratorBaseEENKUlvE_clEvENKUlvE0_clEvEUlffE_St5arrayIPcLm3EEEEviT0_T1_,"ax",@progbits
	.align	128
        .global         _ZN2at6native29vectorized_elementwise_kernelILi4EZZZNS0_68_GLOBAL__N__08176361_30_ActivationHardsigmoidKernel_cu_1520ed90_309927hardsigmoid_backward_kernelERNS_18TensorIteratorBaseEENKUlvE_clEvENKUlvE0_clEvEUlffE_St5arrayIPcLm3EEEEviT0_T1_
        .type           _ZN2at6native29vectorized_elementwise_kernelILi4EZZZNS0_68_GLOBAL__N__08176361_30_ActivationHardsigmoidKernel_cu_1520ed90_309927hardsigmoid_backward_kernelERNS_18TensorIteratorBaseEENKUlvE_clEvENKUlvE0_clEvEUlffE_St5arrayIPcLm3EEEEviT0_T1_,@function
        .size           _ZN2at6native29vectorized_elementwise_kernelILi4EZZZNS0_68_GLOBAL__N__08176361_30_ActivationHardsigmoidKernel_cu_1520ed90_309927hardsigmoid_backward_kernelERNS_18TensorIteratorBaseEENKUlvE_clEvENKUlvE0_clEvEUlffE_St5arrayIPcLm3EEEEviT0_T1_,(.L_x_5809 - _ZN2at6native29vectorized_elementwise_kernelILi4EZZZNS0_68_GLOBAL__N__08176361_30_ActivationHardsigmoidKernel_cu_1520ed90_309927hardsigmoid_backward_kernelERNS_18TensorIteratorBaseEENKUlvE_clEvENKUlvE0_clEvEUlffE_St5arrayIPcLm3EEEEviT0_T1_)
        .other          _ZN2at6native29vectorized_elementwise_kernelILi4EZZZNS0_68_GLOBAL__N__08176361_30_ActivationHardsigmoidKernel_cu_1520ed90_309927hardsigmoid_backward_kernelERNS_18TensorIteratorBaseEENKUlvE_clEvENKUlvE0_clEvEUlffE_St5arrayIPcLm3EEEEviT0_T1_,@"STO_CUDA_ENTRY STV_DEFAULT"
_ZN2at6native29vectorized_elementwise_kernelILi4EZZZNS0_68_GLOBAL__N__08176361_30_ActivationHardsigmoidKernel_cu_1520ed90_309927hardsigmoid_backward_kernelERNS_18TensorIteratorBaseEENKUlvE_clEvENKUlvE0_clEvEUlffE_St5arrayIPcLm3EEEEviT0_T1_:
.text._ZN2at6native29vectorized_elementwise_kernelILi4EZZZNS0_68_GLOBAL__N__08176361_30_ActivationHardsigmoidKernel_cu_1520ed90_309927hardsigmoid_backward_kernelERNS_18TensorIteratorBaseEENKUlvE_clEvENKUlvE0_clEvEUlffE_St5arrayIPcLm3EEEEviT0_T1_:
        /* <DEDUP_REMOVED lines=136> */
.L_x_2522:
[----:B------:R-:W-:-:S13]  /*0880*/  ISETP.GE.U32.AND P0, PT, R4, R5, PT ;  /* 0x000000050400720c */ /* 0x000fda0003f06070 */
[----:B------:R-:W-:Y:S05]  /*0890*/  @P0 BRA `(.L_x_2524) ;  /* 0x0000000000300947 */ /* 0x000fea0003800000 */
[----:B0-----:R-:W0:Y:S01]  /*08a0*/  LDC.64 R12, c[0x0][0x3a0] ;  /* 0x0000e800ff0c7b82 */ /* 0x001e220000000a00 */
[----:B------:R-:W-:Y:S01]  /*08b0*/  IADD3 R11, PT, PT, R3, R4, RZ ;  /* 0x00000004030b7210 */ /* 0x000fe20007ffe0ff */
[----:B------:R-:W-:-:S04]  /*08c0*/  VIADD R4, R4, 0x80 ;  /* 0x0000008004047836 */ /* 0x000fc80000000000 */
[----:B0-----:R-:W-:-:S05]  /*08d0*/  IMAD.WIDE.U32 R12, R11, 0x4, R12 ;  /* 0x000000040b0c7825 */ /* 0x001fca00078e000c */
[----:B------:R1:W-:Y:S02]  /*08e0*/  STG.E desc[UR4][R12.64], R10 ;  /* 0x0000000a0c007986 */ /* 0x0003e4000c101904 */
.L_x_2523:
[----:B------:R-:W-:-:S13]  /*08f0*/  ISETP.GE.U32.AND P0, PT, R4, R5, PT ;  /* 0x000000050400720c */ /* 0x000fda0003f06070 */
[----:B------:R-:W-:Y:S05]  /*0900*/  @P0 BRA `(.L_x_2525) ;  /* 0x0000000000300947 */ /* 0x000fea0003800000 */
[----:B-1----:R-:W1:Y:S01]  /*0910*/  LDC.64 R10, c[0x0][0x3a0] ;  /* 0x0000e800ff0a7b82 */ /* 0x002e620000000a00 */
[----:B0-----:R-:W-:Y:S01]  /*0920*/  IADD3 R13, PT, PT, R3, R4, RZ ;  /* 0x00000004030d7210 */ /* 0x001fe20007ffe0ff */
[----:B------:R-:W-:-:S04]  /*0930*/  VIADD R4, R4, 0x80 ;  /* 0x0000008004047836 */ /* 0x000fc80000000000 */
[----:B-1----:R-:W-:-:S05]  /*0940*/  IMAD.WIDE.U32 R10, R13, 0x4, R10 ;  /* 0x000000040d0a7825 */ /* 0x002fca00078e000a */
[----:B------:R1:W-:Y:S02]  /*0950*/  STG.E desc[UR4][R10.64], R9 ;  /* 0x000000090a007986 */ /* 0x0003e4000c101904 */
.L_x_2524:
[----:B------:R-:W-:-:S13]  /*0960*/  ISETP.GE.U32.AND P0, PT, R4, R5, PT ;  /* 0x000000050400720c */ /* 0x000fda0003f06070 */
[----:B------:R-:W-:Y:S05]  /*0970*/  @P0 BRA `(.L_x_2526) ;  /* 0x0000000000340947 */ /* 0x000fea0003800000 */
[----:B01----:R-:W0:Y:S01]  /*0980*/  LDC.64 R10, c[0x0][0x3a0] ;  /* 0x0000e800ff0a7b82 */ /* 0x003e220000000a00 */
[----:B------:R-:W-:Y:S01]  /*0990*/  IADD3 R9, PT, PT, R3, R4, RZ ;  /* 0x0000000403097210 */ /* 0x000fe20007ffe0ff */
[----:B------:R-:W-:-:S04]  /*09a0*/  VIADD R4, R4, 0x80 ;  /* 0x0000008004047836 */ /* 0x000fc80000000000 */
[----:B0-----:R-:W-:-:S05]  /*09b0*/  IMAD.WIDE.U32 R10, R9, 0x4, R10 ;  /* 0x00000004090a7825 */ /* 0x001fca00078e000a */
[----:B------:R2:W-:Y:S02]  /*09c0*/  STG.E desc[UR4][R10.64], R8 ;  /* 0x000000080a007986 */ /* 0x0005e4000c101904 */
.L_x_2525:
        /* <DEDUP_REMOVED lines=8> */
.L_x_2526:
[----:B------:R-:W-:Y:S05]  /*0a50*/  BSYNC.RELIABLE B1 ;  /* 0x0000000000017941 */ /* 0x000fea0003800100 */
.L_x_2521:
[----:B------:R-:W-:-:S13]  /*0a60*/  ISETP.GE.U32.AND P0, PT, R4, R5, PT ;  /* 0x000000050400720c */ /* 0x000fda0003f06070 */
[----:B-12---:R-:W1:Y:S01]  /*0a70*/  @!P0 LDC.64 R8, c[0x0][0x3a0] ;  /* 0x0000e800ff088b82 */ /* 0x006e620000000a00 */
[----:B0-----:R-:W-:Y:S01]  /*0a80*/  @!P0 IADD3 R11, PT, PT, R3, R4, RZ ;  /* 0x00000004030b8210 */ /* 0x001fe20007ffe0ff */
[----:B------:R-:W-:-:S04]  /*0a90*/  @!P0 VIADD R4, R4, 0x80 ;  /* 0x0000008004048836 */ /* 0x000fc80000000000 */
[----:B-1----:R-:W-:-:S05]  /*0aa0*/  @!P0 IMAD.WIDE.U32 R8, R11, 0x4, R8 ;  /* 0x000000040b088825 */ /* 0x002fca00078e0008 */
[----:B------:R3:W-:Y:S02]  /*0ab0*/  @!P0 STG.E desc[UR4][R8.64], R7 ;  /* 0x0000000708008986 */ /* 0x0007e4000c101904 */
.L_x_2527:
[----:B------:R-:W-:Y:S05]  /*0ac0*/  BSYNC.RECONVERGENT B0 ;  /* 0x0000000000007941 */ /* 0x000fea0003800200 */
.L_x_2520:
        /* <DEDUP_REMOVED lines=8> */
.L_x_2519:
[----:B------:R-:W0:Y:S01]  /*0b50*/  S2R R0, SR_TID.X ;  /* 0x0000000000007919 */ /* 0x000e220000002100 */
[----:B------:R-:W1:Y:S08]  /*0b60*/  LDC.64 R4, c[0x0][0x3a8] ;  /* 0x0000ea00ff047b82 */ /* 0x000e700000000a00 */
[----:B------:R-:W2:Y:S08]  /*0b70*/  LDC.64 R6, c[0x0][0x3b0] ;  /* 0x0000ec00ff067b82 */ /* 0x000eb00000000a00 */
[----:B------:R-:W3:Y:S01]  /*0b80*/  LDC.64 R24, c[0x0][0x3a0] ;  /* 0x0000e800ff187b82 */ /* 0x000ee20000000a00 */
[----:B-1----:R-:W-:-:S04]  /*0b90*/  IMAD.WIDE.U32 R4, R3, 0x4, R4 ;  /* 0x0000000403047825 */ /* 0x002fc800078e0004 */
[----:B0-----:R-:W-:-:S04]  /*0ba0*/  IMAD.WIDE.U32 R20, R0, 0x10, R4 ;  /* 0x0000001000147825 */ /* 0x001fc800078e0004 */
[----:B--2---:R-:W-:Y:S01]  /*0bb0*/  IMAD.WIDE.U32 R6, R3, 0x4, R6 ;  /* 0x0000000403067825 */ /* 0x004fe200078e0006 */
[----:B------:R-:W2:Y:S04]  /*0bc0*/  LDG.E.128 R12, desc[UR4][R20.64] ;  /* 0x00000004140c7981 */ /* 0x000ea8000c1e1d00 */
[----:B------:R-:W4:Y:S01]  /*0bd0*/  LDG.E.128 R8, desc[UR4][R20.64+0x800] ;  /* 0x0008000414087981 */ /* 0x000f22000c1e1d00 */
[----:B------:R-:W-:-:S05]  /*0be0*/  IMAD.WIDE.U32 R22, R0, 0x10, R6 ;  /* 0x0000001000167825 */ /* 0x000fca00078e0006 */
[----:B------:R-:W5:Y:S04]  /*0bf0*/  LDG.E.128 R16, desc[UR4][R22.64] ;  /* 0x0000000416107981 */ /* 0x000f68000c1e1d00 */
[----:B------:R-:W5:Y:S01]  /*0c00*/  LDG.E.128 R4, desc[UR4][R22.64+0x800] ;  /* 0x0008000416047981 */ /* 0x000f62000c1e1d00 */
[----:B---3--:R-:W-:-:S04]  /*0c10*/  IMAD.WIDE.U32 R2, R3, 0x4, R24 ;  /* 0x0000000403027825 */ /* 0x008fc800078e0018 */
[----:B------:R-:W-:-:S04]  /*0c20*/  IMAD.WIDE.U32 R2, R0, 0x10, R2 ;  /* 0x0000001000027825 */ /* 0x000fc800078e0002 */
[----:B--2---:R-:W-:Y:S01]  /*0c30*/  FMUL.FTZ R12, R12, 0.16666667163372039795 ;  /* 0x3e2aaaab0c0c7820 */ /* 0x004fe20000410000 */
[----:B------:R-:W-:Y:S01]  /*0c40*/  FMUL.FTZ R13, R13, 0.16666667163372039795 ;  /* 0x3e2aaaab0d0d7820 */ /* 0x000fe20000410000 */
[----:B------:R-:W-:Y:S01]  /*0c50*/  FMUL.FTZ R14, R14, 0.16666667163372039795 ;  /* 0x3e2aaaab0e0e7820 */ /* 0x000fe20000410000 */
[----:B------:R-:W-:Y:S01]  /*0c60*/  FMUL.FTZ R15, R15, 0.16666667163372039795 ;  /* 0x3e2aaaab0f0f7820 */ /* 0x000fe20000410000 */
[----:B----4-:R-:W-:Y:S01]  /*0c70*/  FMUL.FTZ R8, R8, 0.16666667163372039795 ;  /* 0x3e2aaaab08087820 */ /* 0x010fe20000410000 */
[----:B------:R-:W-:Y:S01]  /*0c80*/  FMUL.FTZ R9, R9, 0.16666667163372039795 ;  /* 0x3e2aaaab09097820 */ /* 0x000fe20000410000 */
[----:B------:R-:W-:Y:S01]  /*0c90*/  FMUL.FTZ R10, R10, 0.16666667163372039795 ;  /* 0x3e2aaaab0a0a7820 */ /* 0x000fe20000410000 */
[----:B-----5:R-:W-:Y:S01]  /*0ca0*/  FSETP.GEU.FTZ.AND P6, PT, |R16|, 3, PT ;  /* 0x404000001000780b */ /* 0x020fe20003fde200 */
[----:B------:R-:W-:Y:S01]  /*0cb0*/  FMUL.FTZ R11, R11, 0.16666667163372039795 ;  /* 0x3e2aaaab0b0b7820 */ /* 0x000fe20000410000 */
[----:B------:R-:W-:Y:S02]  /*0cc0*/  FSETP.GEU.FTZ.AND P5, PT, |R17|, 3, PT ;  /* 0x404000001100780b */ /* 0x000fe40003fbe200 */
[----:B------:R-:W-:-:S02]  /*0cd0*/  FSETP.GEU.FTZ.AND P2, PT, |R4|, 3, PT ;  /* 0x404000000400780b */ /* 0x000fc40003f5e200 */
[----:B------:R-:W-:Y:S02]  /*0ce0*/  FSEL R4, R12, RZ, !P6 ;  /* 0x000000ff0c047208 */ /* 0x000fe40007000000 */
[----:B------:R-:W-:Y:S02]  /*0cf0*/  FSETP.GEU.FTZ.AND P4, PT, |R18|, 3, PT ;  /* 0x404000001200780b */ /* 0x000fe40003f9e200 */
[----:B------:R-:W-:Y:S02]  /*0d00*/  FSETP.GEU.FTZ.AND P3, PT, |R19|, 3, PT ;  /* 0x404000001300780b */ /* 0x000fe40003f7e200 */
[----:B------:R-:W-:Y:S02]  /*0d10*/  FSETP.GEU.FTZ.AND P1, PT, |R5|, 3, PT ;  /* 0x404000000500780b */ /* 0x000fe40003f3e200 */
[----:B------:R-:W-:Y:S02]  /*0d20*/  FSETP.GEU.FTZ.AND P0, PT, |R6|, 3, PT ;  /* 0x404000000600780b */ /* 0x000fe40003f1e200 */
[----:B------:R-:W-:-:S02]  /*0d30*/  FSETP.GEU.FTZ.AND P6, PT, |R7|, 3, PT ;  /* 0x404000000700780b */ /* 0x000fc40003fde200 */
[----:B------:R-:W-:Y:S02]  /*0d40*/  FSEL R5, R13, RZ, !P5 ;  /* 0x000000ff0d057208 */ /* 0x000fe40006800000 */
[----:B------:R-:W-:Y:S02]  /*0d50*/  FSEL R6, R14, RZ, !P4 ;  /* 0x000000ff0e067208 */ /* 0x000fe40006000000 */
[----:B------:R-:W-:Y:S02]  /*0d60*/  FSEL R7, R15, RZ, !P3 ;  /* 0x000000ff0f077208 */ /* 0x000fe40005800000 */
[----:B------:R-:W-:Y:S02]  /*0d70*/  FSEL R8, R8, RZ, !P2 ;  /* 0x000000ff08087208 */ /* 0x000fe40005000000 */
[----:B------:R-:W-:Y:S02]  /*0d80*/  FSEL R9, R9, RZ, !P1 ;  /* 0x000000ff09097208 */ /* 0x000fe40004800000 */
[----:B------:R-:W-:-:S02]  /*0d90*/  FSEL R10, R10, RZ, !P0 ;  /* 0x000000ff0a0a7208 */ /* 0x000fc40004000000 */
[----:B------:R-:W-:Y:S01]  /*0da0*/  FSEL R11, R11, RZ, !P6 ;  /* 0x000000ff0b0b7208 */ /* 0x000fe20007000000 */
[----:B------:R-:W-:Y:S04]  /*0db0*/  STG.E.128 desc[UR4][R2.64], R4 ;  /* 0x0000000402007986 */ /* 0x000fe8000c101d04 */
[----:B------:R-:W-:Y:S01]  /*0dc0*/  STG.E.128 desc[UR4][R2.64+0x800], R8 ;  /* 0x0008000802007986 */ /* 0x000fe2000c101d04 */
[----:B------:R-:W-:Y:S05]  /*0dd0*/  EXIT ;  /* 0x000000000000794d */ /* 0x000fea0003800000 */
.L_x_2528:
        /* <DEDUP_REMOVED lines=10> */
.L_x_5809:


//--------------------- .text._ZN2at6native29vectorized_elementwise_kernelILi8EZZZNS0_68_GLOBAL__N__08176361_30_ActivationHardsigmoidKernel_cu_1520ed90_309927hardsigmoid_backward_kernelERNS_18TensorIteratorBaseEENKUlvE_clEvENKUlvE0_clEvEUlffE_St5arrayIPcLm3EEEEviT0_T1_ --------------------------
	.section	.text._ZN2at6native29vectorized_elementwise_kernelILi8EZZZNS0_68_GLOBAL__N__08176361_30_ActivationHardsigmoidKernel_cu_1520ed90_309927hardsigmoid_backward_kernelERNS_18TensorIteratorBaseEENKUlvE_clEvENKUlvE0_clEvEUlffE_St5arrayIPcLm3EEEEviT0_T1_,"ax",@progbits
	.align	128
        .global         _ZN2at6native29vectorized_elementwise_kernelILi8EZZZNS0_68_GLOBAL__N__08176361_30_ActivationHardsigmoidKernel_cu_1520ed90_309927hardsigmoid_backward_kernelERNS_18TensorIteratorBaseEENKUlvE_clEvENKUlvE0_clEvEUlffE_St5arrayIPcLm3EEEEviT0_T1_
        .type           _ZN2at6native29vectorized_elementwise_kernelILi8EZZZNS0_68_GLOBAL__N__08176361_30_ActivationHardsigmoidKernel_cu_1520ed90_309927hardsigmoid_backward_kernelERNS_18TensorIteratorBaseEENKUlvE_clEvENKUlvE0_clEvEUlffE_St5arrayIPcLm3EEEEviT0_T1_,@function
        .size           _ZN2at6native29vectorized_elementwise_kernelILi8EZZZNS0_68_GLOBAL__N__08176361_30_ActivationHardsigmoidKernel_cu_1520ed90_309927hardsigmoid_backward_kernelERNS_18TensorIteratorBaseEENKUlvE_clEvENKUlvE0_clEvEUlffE_St5arrayIPcLm3EEEEviT0_T1_,(.L_x_5810 - _ZN2at6native29vectorized_elementwise_kernelILi8EZZZNS0_68_GLOBAL__N__08176361_30_ActivationHardsigmoidKernel_cu_1520ed90_309927hardsigmoid_backward_kernelERNS_18TensorIteratorBaseEENKUlvE_clEvENKUlvE0_clEvEUlffE_St5arrayIPcLm3EEEEviT0_T1_)
        .other          _ZN2at6native29vectorized_elementwise_kernelILi8EZZZNS0_68_GLOBAL__N__08176361_30_ActivationHardsigmoidKernel_cu_1520ed90_309927hardsigmoid_backward_kernelERNS_18TensorIteratorBaseEENKUlvE_clEvENKUlvE0_clEvEUlffE_St5arrayIPcLm3EEEEviT0_T1_,@"STO_CUDA_ENTRY STV_DEFAULT"
_ZN2at6native29vectorized_elementwise_kernelILi8EZZZNS0_68_GLOBAL__N__08176361_30_ActivationHardsigmoidKernel_cu_1520ed90_309927hardsigmoid_backward_kernelERNS_18TensorIteratorBaseEENKUlvE_clEvENKUlvE0_clEvEUlffE_St5arrayIPcLm3EEEEviT0_T1_:
.text._ZN2at6native29vectorized_elementwise_kernelILi8EZZZNS0_68_GLOBAL__N__08176361_30_ActivationHardsigmoidKernel_cu_1520ed90_309927hardsigmoid_backward_kernelERNS_18TensorIteratorBaseEENKUlvE_clEvENKUlvE0_clEvEUlffE_St5arrayIPcLm3EEEEviT0_T1_:
[----:B------:R-:W-:Y:S01]  /*0000*/  LDC R1, c[0x0][0x37c] ;  /* 0x0000df00ff017b82 */ /* 0x000fe20000000800 */
[----:B------:R-:W-:Y:S05]  /*0010*/  EXIT ;  /* 0x000000000000794d */ /* 0x000fea0003800000 */
.L_x_2529:
        /* <DEDUP_REMOVED lines=14> */
.L_x_5810:


//--------------------- .text._ZN2at6native18elementwise_kernelILi128ELi4EZNS0_15gpu_kernel_implIZZZNS0_68_GLOBAL__N__08176361_30_ActivationHardsigmoidKernel_cu_1520ed90_309927hardsigmoid_backward_kernelERNS_18TensorIteratorBaseEENKUlvE_clEvENKUlvE_clEvEUlddE_EEvS5_RKT_EUliE_EEviT1_ --------------------------
	.section	.text._ZN2at6native18elementwise_kernelILi128ELi4EZNS0_15gpu_kernel_implIZZZNS0_68_GLOBAL__N__08176361_30_ActivationHardsigmoidKernel_cu_1520ed90_309927hardsigmoid_backward_kernelERNS_18TensorIteratorBaseEENKUlvE_clEvENKUlvE_clEvEUlddE_EEvS5_RKT_EUliE_EEviT1_,"ax",@progbits
	.align	128
        .global         _ZN2at6native18elementwise_kernelILi128ELi4EZNS0_15gpu_kernel_implIZZZNS0_68_GLOBAL__N__08176361_30_ActivationHardsigmoidKernel_cu_1520ed90_309927hardsigmoid_backward_kernelERNS_18TensorIteratorBaseEENKUlvE_clEvENKUlvE_clEvEUlddE_EEvS5_RKT_EUliE_EEviT1_
        .type           _ZN2at6native18elementwise_kernelILi128ELi4EZNS0_15gpu_kernel_implIZZZNS0_68_GLOBAL__N__08176361_30_ActivationHardsigmoidKernel_cu_1520ed90_309927hardsigmoid_backward_kernelERNS_18TensorIteratorBaseEENKUlvE_clEvENKUlvE_clEvEUlddE_EEvS5_RKT_EUliE_EEviT1_,@function
        .size           _ZN2at6native18elementwise_kernelILi128ELi4EZNS0_15gpu_kernel_implIZZZNS0_68_GLOBAL__N__08176361_30_ActivationHardsigmoidKernel_cu_1520ed90_309927hardsigmoid_backward_kernelERNS_18TensorIteratorBaseEENKUlvE_clEvENKUlvE_clEvEUlddE_EEvS5_RKT_EUliE_EEviT1_,(.L_x_5811 - _ZN2at6native18elementwise_kernelILi128ELi4EZNS0_15gpu_kernel_implIZZZNS0_68_GLOBAL__N__08176361_30_ActivationHardsigmoidKernel_cu_1520ed90_309927hardsigmoid_backward_kernelERNS_18TensorIteratorBaseEENKUlvE_clEvENKUlvE_clEvEUlddE_EEvS5_RKT_EUliE_EEviT1_)
        .other          _ZN2at6native18elementwise_kernelILi128ELi4EZNS0_15gpu_kernel_implIZZZNS0_68_GLOBAL__N__08176361_30_ActivationHardsigmoidKernel_cu_1520ed90_309927hardsigmoid_backward_kernelERNS_18TensorIteratorBaseEENKUlvE_clEvENKUlvE_clEvEUlddE_EEvS5_RKT_EUliE_EEviT1_,@"STO_CUDA_ENTRY STV_DEFAULT"
_ZN2at6native18elementwise_kernelILi128ELi4EZNS0_15gpu_kernel_implIZZZNS0_68_GLOBAL__N__08176361_30_ActivationHardsigmoidKernel_cu_1520ed90_309927hardsigmoid_backward_kernelERNS_18TensorIteratorBaseEENKUlvE_clEvENKUlvE_clEvEUlddE_EEvS5_RKT_EUliE_EEviT1_:
.text._ZN2at6native18elementwise_kernelILi128ELi4EZNS0_15gpu_kernel_implIZZZNS0_68_GLOBAL__N__08176361_30_ActivationHardsigmoidKernel_cu_1520ed90_309927hardsigmoid_backward_kernelERNS_18TensorIteratorBaseEENKUlvE_clEvENKUlvE_clEvEUlddE_EEvS5_RKT_EUliE_EEviT1_:
        /* <DEDUP_REMOVED lines=20> */
[----:B------:R-:W-:Y:S02]  /*0140*/  HFMA2 R18, -RZ, RZ, 0, 0 ;  /* 0x00000000ff127431 */ /* 0x000fe400000001ff */
        /* <DEDUP_REMOVED lines=351> */
.L_x_2532:
[----:B------:R-:W0:Y:S01]  /*1740*/  LDCU.64 UR6, c[0x0][0x5f0] ;  /* 0x0000be00ff0677ac */ /* 0x000e220008000a00 */
[----:B------:R-:W-:Y:S01]  /*1750*/  BSSY.RECONVERGENT B6, `(.L_x_2533) ;  /* 0x00000ec000067945 */ /* 0x000fe20003800200 */
        /* <DEDUP_REMOVED lines=14> */
[----:B--2---:R4:W0:Y:S02]  /*1840*/  I2F.F64.S16 R16, R2 ;  /* 0x0000000200107312 */ /* 0x0048240000101c00 */
[----:B0---4-:R-:W-:Y:S05]  /*1850*/  BRA `(.L_x_2539) ;  /* 0x0000000c006c7947 */ /* 0x011fea0003800000 */
.L_x_2537:
[----:B------:R-:W2:Y:S02]  /*1860*/  LDG.E.U8 R2, desc[UR36][R2.64] ;  /* 0x0000002402027981 */ /* 0x000ea4000c1e1100 */
[----:B--2---:R4:W0:Y:S02]  /*1870*/  I2F.F64.U16 R16, R2 ;  /* 0x0000000200107312 */ /* 0x0048240000101800 */
[----:B0---4-:R-:W-:Y:S05]  /*1880*/  BRA `(.L_x_2539) ;  /* 0x0000000c00607947 */ /* 0x011fea0003800000 */
.L_x_2536:
[----:B------:R-:W-:-:S09]  /*1890*/  UISETP.NE.AND UP0, UPT, UR4, 0x2, UPT ;  /* 0x000000020400788c */ /* 0x000fd2000bf05270 */
[----:B------:R-:W-:Y:S05]  /*18a0*/  BRA.U !UP0, `(.L_x_2540) ;  /* 0x0000000108287547 */ /* 0x000fea000b800000 */
[----:B------:R-:W-:-:S09]  /*18b0*/  UISETP.NE.AND UP0, UPT, UR4, 0x3, UPT ;  /* 0x000000030400788c */ /* 0x000fd2000bf05270 */
[----:B------:R-:W-:Y:S05]  /*18c0*/  BRA.U !UP0, `(.L_x_2541) ;  /* 0x0000000108147547 */ /* 0x000fea000b800000 */
[----:B------:R-:W-:-:S09]  /*18d0*/  UISETP.NE.AND UP0, UPT, UR4, 0x4, UPT ;  /* 0x000000040400788c */ /* 0x000fd2000bf05270 */
[----:B------:R-:W-:Y:S05]  /*18e0*/  BRA.U UP0, `(.L_x_2538) ;  /* 0x0000000900bc7547 */ /* 0x000fea000b800000 */
[----:B------:R-:W2:Y:S02]  /*18f0*/  LDG.E.64 R16, desc[UR36][R2.64] ;  /* 0x0000002402107981 */ /* 0x000ea4000c1e1b00 */
[----:B--2---:R-:W4:Y:S02]  /*1900*/  I2F.F64.S64 R16, R16 ;  /* 0x0000001000107312 */ /* 0x004f240000301c00 */
[----:B----4-:R-:W-:Y:S05]  /*1910*/  BRA `(.L_x_2539) ;  /* 0x0000000c003c7947 */ /* 0x010fea0003800000 */
.L_x_2541:
[----:B------:R-:W2:Y:S02]  /*1920*/  LDG.E R2, desc[UR36][R2.64] ;  /* 0x0000002402027981 */ /* 0x000ea4000c1e1900 */
[----:B--2---:R4:W0:Y:S02]  /*1930*/  I2F.F64 R16, R2 ;  /* 0x0000000200107312 */ /* 0x0048240000201c00 */
[----:B0---4-:R-:W-:Y:S05]  /*1940*/  BRA `(.L_x_2539) ;  /* 0x0000000c00307947 */ /* 0x011fea0003800000 */
.L_x_2540:
[----:B------:R-:W2:Y:S02]  /*1950*/  LDG.E.U16 R2, desc[UR36][R2.64] ;  /* 0x0000002402027981 */ /* 0x000ea4000c1e1500 */
[----:B--2---:R4:W0:Y:S02]  /*1960*/  I2F.F64.S16 R16, R2 ;  /* 0x0000000200107312 */ /* 0x0048240000101c00 */
[----:B0---4-:R-:W-:Y:S05]  /*1970*/  BRA `(.L_x_2539) ;  /* 0x0000000c00247947 */ /* 0x011fea0003800000 */
.L_x_2535:
[----:B------:R-:W-:-:S09]  /*1980*/  UISETP.GT.AND UP0, UPT, UR4, 0x6, UPT ;  /* 0x000000060400788c */ /* 0x000fd2000bf04270 */
[----:B------:R-:W-:Y:S05]  /*1990*/  BRA.U UP0, `(.L_x_2542) ;  /* 0x0000000100347547 */ /* 0x000fea000b800000 */
[----:B------:R-:W-:-:S09]  /*19a0*/  UISETP.NE.AND UP0, UPT, UR4, 0x5, UPT ;  /* 0x000000050400788c */ /* 0x000fd2000bf05270 */
[----:B------:R-:W-:Y:S05]  /*19b0*/  BRA.U !UP0, `(.L_x_2543) ;  /* 0x0000000108187547 */ /* 0x000fea000b800000 */
[----:B------:R-:W-:-:S09]  /*19c0*/  UISETP.NE.AND UP0, UPT, UR4, 0x6, UPT ;  /* 0x000000060400788c */ /* 0x000fd2000bf05270 */
[----:B------:R-:W-:Y:S05]  /*19d0*/  BRA.U UP0, `(.L_x_2538) ;  /* 0x0000000900807547 */ /* 0x000fea000b800000 */
[----:B------:R-:W2:Y:S02]  /*19e0*/  LDG.E R16, desc[UR36][R2.64] ;  /* 0x0000002402107981 */ /* 0x000ea4000c1e1900 */
[----:B--2---:R-:W-:-:S06]  /*19f0*/  FMUL.FTZ R16, R16, 1 ;  /* 0x3f80000010107820 */ /* 0x004fcc0000410000 */
[----:B------:R-:W3:Y:S02]  /*1a00*/  F2F.F64.F32 R16, R16 ;  /* 0x0000001000107310 */ /* 0x000ee40000201800 */
[----:B---3--:R-:W-:Y:S05]  /*1a10*/  BRA `(.L_x_2539) ;  /* 0x0000000800fc7947 */ /* 0x008fea0003800000 */
.L_x_2543:
[----:B------:R-:W2:Y:S02]  /*1a20*/  LDG.E.U16 R0, desc[UR36][R2.64] ;  /* 0x0000002402007981 */ /* 0x000ea4000c1e1500 */
[----:B--2---:R-:W-:-:S05]  /*1a30*/  HADD2.F32 R0, -RZ, R0.H0_H0 ;  /* 0x20000000ff007230 */ /* 0x004fca0000004100 */
[----:B------:R-:W-:-:S04]  /*1a40*/  FMUL.FTZ R0, R0, 1 ;  /* 0x3f80000000007820 */ /* 0x000fc80000410000 */
[----:B------:R3:W4:Y:S02]  /*1a50*/  F2F.F64.F32 R16, R0 ;  /* 0x0000000000107310 */ /* 0x0007240000201800 */
[----:B---34-:R-:W-:Y:S05]  /*1a60*/  BRA `(.L_x_2539) ;  /* 0x0000000800e87947 */ /* 0x018fea0003800000 */
.L_x_2542:
[----:B------:R-:W-:-:S09]  /*1a70*/  UISETP.NE.AND UP0, UPT, UR4, 0x7, UPT ;  /* 0x000000070400788c */ /* 0x000fd2000bf05270 */
[----:B------:R-:W-:Y:S05]  /*1a80*/  BRA.U !UP0, `(.L_x_2544) ;  /* 0x0000000108347547 */ /* 0x000fea000b800000 */
[----:B------:R-:W-:-:S09]  /*1a90*/  UISETP.NE.AND UP0, UPT, UR4, 0x8, UPT ;  /* 0x000000080400788c */ /* 0x000fd2000bf05270 */
[----:B------:R-:W-:Y:S05]  /*1aa0*/  BRA.U !UP0, `(.L_x_2545) ;  /* 0x0000000108187547 */ /* 0x000fea000b800000 */
[----:B------:R-:W-:-:S09]  /*1ab0*/  UISETP.NE.AND UP0, UPT, UR4, 0x9, UPT ;  /* 0x000000090400788c */ /* 0x000fd2000bf05270 */
[----:B------:R-:W-:Y:S05]  /*1ac0*/  BRA.U UP0, `(.L_x_2538) ;  /* 0x0000000900447547 */ /* 0x000fea000b800000 */
[----:B------:R-:W2:Y:S02]  /*1ad0*/  LDG.E R2, desc[UR36][R2.64] ;  /* 0x0000002402027981 */ /* 0x000ea4000c1e1900 */
[----:B--2---:R-:W-:-:S06]  /*1ae0*/  FMUL.FTZ R16, R2, 1 ;  /* 0x3f80000002107820 */ /* 0x004fcc0000410000 */
[----:B------:R-:W4:Y:S02]  /*1af0*/  F2F.F64.F32 R16, R16 ;  /* 0x0000001000107310 */ /* 0x000f240000201800 */
[----:B----4-:R-:W-:Y:S05]  /*1b00*/  BRA `(.L_x_2539) ;  /* 0x0000000800c07947 */ /* 0x010fea0003800000 */
.L_x_2545:
[----:B------:R-:W2:Y:S02]  /*1b10*/  LDG.E.U16 R2, desc[UR36][R2.64] ;  /* 0x0000002402027981 */ /* 0x000ea4000c1e1500 */
[----:B--2---:R-:W-:-:S05]  /*1b20*/  HADD2.F32 R0, -RZ, R2.H0_H0 ;  /* 0x20000002ff007230 */ /* 0x004fca0000004100 */
[----:B------:R-:W-:-:S04]  /*1b30*/  FMUL.FTZ R0, R0, 1 ;  /* 0x3f80000000007820 */ /* 0x000fc80000410000 */
[----:B------:R4:W0:Y:S02]  /*1b40*/  F2F.F64.F32 R16, R0 ;  /* 0x0000000000107310 */ /* 0x0008240000201800 */
[----:B0---4-:R-:W-:Y:S05]  /*1b50*/  BRA `(.L_x_2539) ;  /* 0x0000000800ac7947 */ /* 0x011fea0003800000 */
.L_x_2544:
[----:B------:R3:W5:Y:S01]  /*1b60*/  LDG.E.64 R16, desc[UR36][R2.64] ;  /* 0x0000002402107981 */ /* 0x000762000c1e1b00 */
[----:B------:R-:W-:Y:S05]  /*1b70*/  BRA `(.L_x_2539) ;  /* 0x0000000800a47947 */ /* 0x000fea0003800000 */
.L_x_2534:
        /* <DEDUP_REMOVED lines=8> */
[----:B------:R-:W2:Y:S01]  /*1c00*/  LDG.E.U8 R2, desc[UR36][R2.64] ;  /* 0x0000002402027981 */ /* 0x000ea2000c1e1100 */
[----:B------:R-:W-:Y:S01]  /*1c10*/  IMAD.MOV.U32 R16, RZ, RZ, RZ ;  /* 0x000000ffff107224 */ /* 0x000fe200078e00ff */
[----:B--2---:R-:W-:-:S04]  /*1c20*/  ISETP.NE.AND P0, PT, R2, RZ, PT ;  /* 0x000000ff0200720c */ /* 0x004fc80003f05270 */
[----:B------:R-:W-:Y:S01]  /*1c30*/  FSEL R17, RZ, 1.875, !P0 ;  /* 0x3ff00000ff117808 */ /* 0x000fe20004000000 */
[----:B------:R-:W-:Y:S08]  /*1c40*/  BRA `(.L_x_2539) ;  /* 0x0000000800707947 */ /* 0x000ff00003800000 */
.L_x_2548:
[----:B------:R2:W5:Y:S01]  /*1c50*/  LDG.E.64 R16, desc[UR36][R2.64] ;  /* 0x0000002402107981 */ /* 0x000562000c1e1b00 */
[----:B------:R-:W-:Y:S05]  /*1c60*/  BRA `(.L_x_2539) ;  /* 0x0000000800687947 */ /* 0x000fea0003800000 */
.L_x_2547:
        /* <DEDUP_REMOVED lines=23> */
[----:B------:R-:W-:-:S05]  /*1de0*/  LOP3.LUT R5, R5, 0x80000000, R0, 0xf8, !PT ;  /* 0x8000000005057812 */ /* 0x000fca00078ef800 */
[----:B------:R-:W-:-:S04]  /*1df0*/  FMUL.FTZ R5, R5, 1 ;  /* 0x3f80000005057820 */ /* 0x000fc80000410000 */
[----:B------:R2:W3:Y:S02]  /*1e00*/  F2F.F64.F32 R16, R5 ;  /* 0x0000000500107310 */ /* 0x0004e40000201800 */
[----:B--23--:R-:W-:Y:S05]  /*1e10*/  BRA `(.L_x_2539) ;  /* 0x0000000400fc7947 */ /* 0x00cfea0003800000 */
.L_x_2550:
[----:B------:R-:W2:Y:S02]  /*1e20*/  LDG.E.U8 R2, desc[UR36][R2.64] ;  /* 0x0000002402027981 */ /* 0x000ea4000c1e1100 */
[C---:B--2---:R-:W-:Y:S01]  /*1e30*/  SHF.L.U32 R4, R2.reuse, 0x19, RZ ;  /* 0x0000001902047819 */ /* 0x044fe200000006ff */
        /* <DEDUP_REMOVED lines=8> */
[----:B------:R-:W-:-:S05]  /*1ec0*/  LOP3.LUT R0, R0, 0x80000000, R5, 0xf8, !PT ;  /* 0x8000000000007812 */ /* 0x000fca00078ef805 */
[----:B------:R-:W-:-:S04]  /*1ed0*/  FMUL.FTZ R0, R0, 1 ;  /* 0x3f80000000007820 */ /* 0x000fc80000410000 */
[----:B------:R2:W3:Y:S02]  /*1ee0*/  F2F.F64.F32 R16, R0 ;  /* 0x0000000000107310 */ /* 0x0004e40000201800 */
[----:B--23--:R-:W-:Y:S05]  /*1ef0*/  BRA `(.L_x_2539) ;  /* 0x0000000400c47947 */ /* 0x00cfea0003800000 */
.L_x_2549:
[----:B------:R-:W2:Y:S02]  /*1f00*/  LDG.E.U16 R0, desc[UR36][R2.64] ;  /* 0x0000002402007981 */ /* 0x000ea4000c1e1500 */
[----:B--2---:R-:W-:-:S04]  /*1f10*/  IMAD.U32 R0, R0, 0x10000, RZ ;  /* 0x0001000000007824 */ /* 0x004fc800078e00ff */
[----:B------:R-:W-:-:S04]  /*1f20*/  FMUL.FTZ R0, R0, 1 ;  /* 0x3f80000000007820 */ /* 0x000fc80000410000 */
[----:B------:R2:W3:Y:S02]  /*1f30*/  F2F.F64.F32 R16, R0 ;  /* 0x0000000000107310 */ /* 0x0004e40000201800 */
[----:B--23--:R-:W-:Y:S05]  /*1f40*/  BRA `(.L_x_2539) ;  /* 0x0000000400b07947 */ /* 0x00cfea0003800000 */
.L_x_2546:
        /* <DEDUP_REMOVED lines=9> */
[----:B--2---:R2:W3:Y:S02]  /*1fe0*/  I2F.F64.U16 R16, R2 ;  /* 0x0000000200107312 */ /* 0x0044e40000101800 */
[----:B--23--:R-:W-:Y:S05]  /*1ff0*/  BRA `(.L_x_2539) ;  /* 0x0000000400847947 */ /* 0x00cfea0003800000 */
.L_x_2553:
[----:B------:R-:W2:Y:S01]  /*2000*/  LDG.E.U8 R3, desc[UR36][R2.64] ;  /* 0x0000002402037981 */ /* 0x000ea2000c1e1100 */
[----:B------:R-:W-:Y:S02]  /*2010*/  CS2R R16, SRZ ;  /* 0x0000000000107805 */ /* 0x000fe4000001ff00 */
[----:B--2---:R-:W-:-:S13]  /*2020*/  ISETP.NE.AND P0, PT, R3, RZ, PT ;  /* 0x000000ff0300720c */ /* 0x004fda0003f05270 */
[----:B------:R-:W-:Y:S05]  /*2030*/  @!P0 BRA `(.L_x_2539) ;  /* 0x0000000400748947 */ /* 0x000fea0003800000 */
[----:B------:R-:W-:-:S13]  /*2040*/  ISETP.NE.AND P0, PT, R3, 0x80, PT ;  /* 0x000000800300780c */ /* 0x000fda0003f05270 */
[----:B------:R-:W-:Y:S01]  /*2050*/  @!P0 MOV R16, 0x20000000 ;  /* 0x2000000000108802 */ /* 0x000fe20000000f00 */
        /* <DEDUP_REMOVED lines=15> */
.L_x_2555:
[----:B------:R-:W-:Y:S05]  /*2150*/  BSYNC.RECONVERGENT B0 ;  /* 0x0000000000007941 */ /* 0x000fea0003800200 */
.L_x_2554:
[----:B------:R-:W-:Y:S01]  /*2160*/  IMAD.SHL.U32 R0, R0, 0x100000, RZ ;  /* 0x0010000000007824 */ /* 0x000fe200078e00ff */
[----:B------:R-:W-:-:S04]  /*2170*/  LEA R2, R2, 0x3b800000, 0x17 ;  /* 0x3b80000002027811 */ /* 0x000fc800078eb8ff */
[----:B------:R-:W-:-:S05]  /*2180*/  LOP3.LUT R0, R2, R0, R7, 0xfe, !PT ;  /* 0x0000000002007212 */ /* 0x000fca00078efe07 */
[----:B------:R-:W-:-:S04]  /*2190*/  FMUL.FTZ R0, R0, 1 ;  /* 0x3f80000000007820 */ /* 0x000fc80000410000 */
[----:B------:R2:W3:Y:S02]  /*21a0*/  F2F.F64.F32 R16, R0 ;  /* 0x0000000000107310 */ /* 0x0004e40000201800 */
[----:B--23--:R-:W-:Y:S05]  /*21b0*/  BRA `(.L_x_2539) ;  /* 0x0000000400147947 */ /* 0x00cfea0003800000 */
.L_x_2552:
[----:B------:R-:W2:Y:S01]  /*21c0*/  LDG.E.U8 R3, desc[UR36][R2.64] ;  /* 0x0000002402037981 */ /* 0x000ea2000c1e1100 */
[----:B------:R-:W-:Y:S02]  /*21d0*/  CS2R R16, SRZ ;  /* 0x0000000000107805 */ /* 0x000fe4000001ff00 */
[----:B--2---:R-:W-:-:S13]  /*21e0*/  ISETP.NE.AND P0, PT, R3, RZ, PT ;  /* 0x000000ff0300720c */ /* 0x004fda0003f05270 */
[----:B------:R-:W-:Y:S05]  /*21f0*/  @!P0 BRA `(.L_x_2539) ;  /* 0x0000000400048947 */ /* 0x000fea0003800000 */
[----:B------:R-:W-:-:S13]  /*2200*/  ISETP.NE.AND P0, PT, R3, 0x80, PT ;  /* 0x000000800300780c */ /* 0x000fda0003f05270 */
[----:B------:R-:W-:Y:S01]  /*2210*/  @!P0 IMAD.MOV.U32 R16, RZ, RZ, 0x20000000 ;  /* 0x20000000ff108424 */ /* 0x000fe200078e00ff */
        /* <DEDUP_REMOVED lines=15> */
.L_x_2557:
[----:B------:R-:W-:Y:S05]  /*2310*/  BSYNC.RECONVERGENT B0 ;  /* 0x0000000000007941 */ /* 0x000fea0003800200 */
.L_x_2556:
[----:B------:R-:W-:Y:S02]  /*2320*/  SHF.L.U32 R0, R0, 0x15, RZ ;  /* 0x0000001500007819 */ /* 0x000fe400000006ff */
[----:B------:R-:W-:-:S04]  /*2330*/  LEA R2, R2, 0x37800000, 0x17 ;  /* 0x3780000002027811 */ /* 0x000fc800078eb8ff */
[----:B------:R-:W-:-:S05]  /*2340*/  LOP3.LUT R0, R2, R0, R7, 0xfe, !PT ;  /* 0x0000000002007212 */ /* 0x000fca00078efe07 */
[----:B------:R-:W-:-:S04]  /*2350*/  FMUL.FTZ R0, R0, 1 ;  /* 0x3f80000000007820 */ /* 0x000fc80000410000 */
[----:B------:R2:W3:Y:S02]  /*2360*/  F2F.F64.F32 R16, R0 ;  /* 0x0000000000107310 */ /* 0x0004e40000201800 */
[----:B--23--:R-:W-:Y:S05]  /*2370*/  BRA `(.L_x_2539) ;  /* 0x0000000000a47947 */ /* 0x00cfea0003800000 */
.L_x_2551:
[----:B------:R-:W-:-:S09]  /*2380*/  UISETP.NE.AND UP0, UPT, UR4, 0x1c, UPT ;  /* 0x0000001c0400788c */ /* 0x000fd2000bf05270 */
[----:B------:R-:W-:Y:S05]  /*2390*/  BRA.U !UP0, `(.L_x_2558) ;  /* 0x0000000108947547 */ /* 0x000fea000b800000 */
[----:B------:R-:W-:-:S09]  /*23a0*/  UISETP.NE.AND UP0, UPT, UR4, 0x1d, UPT ;  /* 0x0000001d0400788c */ /* 0x000fd2000bf05270 */
[----:B------:R-:W-:Y:S05]  /*23b0*/  BRA.U !UP0, `(.L_x_2559) ;  /* 0x0000000108807547 */ /* 0x000fea000b800000 */
[----:B------:R-:W-:-:S09]  /*23c0*/  UISETP.NE.AND UP0, UPT, UR4, 0x2c, UPT ;  /* 0x0000002c0400788c */ /* 0x000fd2000bf05270 */
[----:B------:R-:W-:Y:S05]  /*23d0*/  BRA.U !UP0, `(.L_x_2560) ;  /* 0x0000000108487547 */ /* 0x000fea000b800000 */
.L_x_2538:
        /* <DEDUP_REMOVED lines=16> */
.L_x_2561:
[----:B------:R-:W-:Y:S01]  /*24e0*/  CS2R R16, SRZ ;  /* 0x0000000000107805 */ /* 0x000fe2000001ff00 */
[----:B------:R-:W-:Y:S06]  /*24f0*/  BRA `(.L_x_2539) ;  /* 0x0000000000447947 */ /* 0x000fec0003800000 */
.L_x_2560:
[----:B------:R-:W2:Y:S01]  /*2500*/  LDG.E.U8 R0, desc[UR36][R2.64] ;  /* 0x0000002402007981 */ /* 0x000ea2000c1e1100 */
[----:B------:R-:W-:Y:S02]  /*2510*/  IMAD.MOV.U32 R16, RZ, RZ, 0x0 ;  /* 0x00000000ff107424 */ /* 0x000fe400078e00ff */
[----:B------:R-:W-:Y:S01]  /*2520*/  IMAD.MOV.U32 R17, RZ, RZ, 0x38000000 ;  /* 0x38000000ff117424 */ /* 0x000fe200078e00ff */
[----:B--2---:R-:W-:-:S13]  /*2530*/  ISETP.NE.AND P0, PT, R0, RZ, PT ;  /* 0x000000ff0000720c */ /* 0x004fda0003f05270 */
[----:B------:R-:W-:Y:S05]  /*2540*/  @!P0 BRA `(.L_x_2539) ;  /* 0x0000000000308947 */ /* 0x000fea0003800000 */
[----:B------:R-:W-:-:S13]  /*2550*/  ISETP.NE.AND P0, PT, R0, 0xff, PT ;  /* 0x000000ff0000780c */ /* 0x000fda0003f05270 */
[----:B------:R-:W-:Y:S01]  /*2560*/  @P0 SHF.L.U32 R0, R0, 0x17, RZ ;  /* 0x0000001700000819 */ /* 0x000fe200000006ff */
[----:B------:R-:W-:Y:S02]  /*2570*/  @!P0 IMAD.MOV.U32 R16, RZ, RZ, 0x20000000 ;  /* 0x20000000ff108424 */ /* 0x000fe400078e00ff */
[----:B------:R-:W-:Y:S02]  /*2580*/  @!P0 IMAD.MOV.U32 R17, RZ, RZ, 0x7ff80000 ;  /* 0x7ff80000ff118424 */ /* 0x000fe400078e00ff */
[----:B------:R-:W-:-:S04]  /*2590*/  @P0 FMUL.FTZ R0, R0, 1 ;  /* 0x3f80000000000820 */ /* 0x000fc80000410000 */
[----:B------:R2:W3:Y:S02]  /*25a0*/  @P0 F2F.F64.F32 R16, R0 ;  /* 0x0000000000100310 */ /* 0x0004e40000201800 */
[----:B--23--:R-:W-:Y:S05]  /*25b0*/  BRA `(.L_x_2539) ;  /* 0x0000000000147947 */ /* 0x00cfea0003800000 */
.L_x_2559:
[----:B------:R-:W2:Y:S02]  /*25c0*/  LDG.E.64 R16, desc[UR36][R2.64] ;  /* 0x0000002402107981 */ /* 0x000ea4000c1e1b00 */
[----:B--2---:R-:W2:Y:S02]  /*25d0*/  I2F.F64.U64 R16, R16 ;  /* 0x0000001000107312 */ /* 0x004ea40000301800 */
[----:B--2---:R-:W-:Y:S05]  /*25e0*/  BRA `(.L_x_2539) ;  /* 0x0000000000087947 */ /* 0x004fea0003800000 */
.L_x_2558:
[----:B------:R-:W2:Y:S02]  /*25f0*/  LDG.E R2, desc[UR36][R2.64] ;  /* 0x0000002402027981 */ /* 0x000ea4000c1e1900 */
[----:B--2---:R0:W1:Y:S02]  /*2600*/  I2F.F64.U32 R16, R2 ;  /* 0x0000000200107312 */ /* 0x0040640000201800 */
.L_x_2539:
[----:B------:R-:W-:Y:S05]  /*2610*/  BSYNC.RECONVERGENT B6 ;  /* 0x0000000000067941 */ /* 0x000fea0003800200 */
.L_x_2533:
[----:B------:R-:W4:Y:S01]  /*2620*/  LDCU.64 UR6, c[0x0][0x5f8] ;  /* 0x0000bf00ff0677ac */ /* 0x000f220008000a00 */
[----:B------:R-:W-:Y:S01]  /*2630*/  BSSY.RECONVERGENT B6, `(.L_x_2562) ;  /* 0x00000ec000067945 */ /* 0x000fe20003800200 */
[----:B------:R-:W-:-:S04]  /*2640*/  UPRMT UR4, UR40, 0x7772, URZ ;  /* 0x0000777228047896 */ /* 0x000fc800080000ff */
[----:B------:R-:W-:Y:S01]  /*2650*/  UISETP.GT.AND UP0, UPT, UR4, 0x9, UPT ;  /* 0x000000090400788c */ /* 0x000fe2000bf04270 */
[----:B----4-:R-:W-:-:S04]  /*2660*/  IADD3 R22, P0, PT, R22, UR6, RZ ;  /* 0x0000000616167c10 */ /* 0x010fc8000ff1e0ff */
        /* <DEDUP_REMOVED lines=10> */
[----:B0-23--:R-:W2:Y:S02]  /*2710*/  LDG.E.S8 R2, desc[UR36][R22.64] ;  /* 0x0000002416027981 */ /* 0x00dea4000c1e1300 */
[----:B--2---:R-:W4:Y:S02]  /*2720*/  I2F.F64.S16 R2, R2 ;  /* 0x0000000200027312 */ /* 0x004f240000101c00 */
[----:B----4-:R-:W-:Y:S05]  /*2730*/  BRA `(.L_x_2568) ;  /* 0x0000000c006c7947 */ /* 0x010fea0003800000 */
.L_x_2566:
[----:B0-23--:R-:W2:Y:S02]  /*2740*/  LDG.E.U8 R2, desc[UR36][R22.64] ;  /* 0x0000002416027981 */ /* 0x00dea4000c1e1100 */
[----:B--2---:R-:W4:Y:S02]  /*2750*/  I2F.F64.U16 R2, R2 ;  /* 0x0000000200027312 */ /* 0x004f240000101800 */
[----:B----4-:R-:W-:Y:S05]  /*2760*/  BRA `(.L_x_2568) ;  /* 0x0000000c00607947 */ /* 0x010fea0003800000 */
.L_x_2565:
[----:B------:R-:W-:-:S09]  /*2770*/  UISETP.NE.AND UP0, UPT, UR4, 0x2, UPT ;  /* 0x000000020400788c */ /* 0x000fd2000bf05270 */
[----:B------:R-:W-:Y:S05]  /*2780*/  BRA.U !UP0, `(.L_x_2569) ;  /* 0x0000000108287547 */ /* 0x000fea000b800000 */
[----:B------:R-:W-:-:S09]  /*2790*/  UISETP.NE.AND UP0, UPT, UR4, 0x3, UPT ;  /* 0x000000030400788c */ /* 0x000fd2000bf05270 */
[----:B------:R-:W-:Y:S05]  /*27a0*/  BRA.U !UP0, `(.L_x_2570) ;  /* 0x0000000108147547 */ /* 0x000fea000b800000 */
[----:B------:R-:W-:-:S09]  /*27b0*/  UISETP.NE.AND UP0, UPT, UR4, 0x4, UPT ;  /* 0x000000040400788c */ /* 0x000fd2000bf05270 */
[----:B------:R-:W-:Y:S05]  /*27c0*/  BRA.U UP0, `(.L_x_2567) ;  /* 0x0000000900bc7547 */ /* 0x000fea000b800000 */
[----:B0-23--:R-:W2:Y:S02]  /*27d0*/  LDG.E.64 R2, desc[UR36][R22.64] ;  /* 0x0000002416027981 */ /* 0x00dea4000c1e1b00 */
[----:B--2---:R-:W4:Y:S02]  /*27e0*/  I2F.F64.S64 R2, R2 ;  /* 0x0000000200027312 */ /* 0x004f240000301c00 */
[----:B----4-:R-:W-:Y:S05]  /*27f0*/  BRA `(.L_x_2568) ;  /* 0x0000000c003c7947 */ /* 0x010fea0003800000 */
.L_x_2570:
[----:B0-23--:R-:W2:Y:S02]  /*2800*/  LDG.E R2, desc[UR36][R22.64] ;  /* 0x0000002416027981 */ /* 0x00dea4000c1e1900 */
[----:B--2---:R-:W4:Y:S02]  /*2810*/  I2F.F64 R2, R2 ;  /* 0x0000000200027312 */ /* 0x004f240000201c00 */
[----:B----4-:R-:W-:Y:S05]  /*2820*/  BRA `(.L_x_2568) ;  /* 0x0000000c00307947 */ /* 0x010fea0003800000 */
.L_x_2569:
[----:B0-23--:R-:W2:Y:S02]  /*2830*/  LDG.E.U16 R2, desc[UR36][R22.64] ;  /* 0x0000002416027981 */ /* 0x00dea4000c1e1500 */
[----:B--2---:R-:W4:Y:S02]  /*2840*/  I2F.F64.S16 R2, R2 ;  /* 0x0000000200027312 */ /* 0x004f240000101c00 */
[----:B----4-:R-:W-:Y:S05]  /*2850*/  BRA `(.L_x_2568) ;  /* 0x0000000c00247947 */ /* 0x010fea0003800000 */
.L_x_2564:
[----:B------:R-:W-:-:S09]  /*2860*/  UISETP.GT.AND UP0, UPT, UR4, 0x6, UPT ;  /* 0x000000060400788c */ /* 0x000fd2000bf04270 */
[----:B------:R-:W-:Y:S05]  /*2870*/  BRA.U UP0, `(.L_x_2571) ;  /* 0x0000000100347547 */ /* 0x000fea000b800000 */
[----:B------:R-:W-:-:S09]  /*2880*/  UISETP.NE.AND UP0, UPT, UR4, 0x5, UPT ;  /* 0x000000050400788c */ /* 0x000fd2000bf05270 */
[----:B------:R-:W-:Y:S05]  /*2890*/  BRA.U !UP0, `(.L_x_2572) ;  /* 0x0000000108187547 */ /* 0x000fea000b800000 */
[----:B------:R-:W-:-:S09]  /*28a0*/  UISETP.NE.AND UP0, UPT, UR4, 0x6, UPT ;  /* 0x000000060400788c */ /* 0x000fd2000bf05270 */
[----:B------:R-:W-:Y:S05]  /*28b0*/  BRA.U UP0, `(.L_x_2567) ;  /* 0x0000000900807547 */ /* 0x000fea000b800000 */
[----:B0-23--:R-:W2:Y:S02]  /*28c0*/  LDG.E R2, desc[UR36][R22.64] ;  /* 0x0000002416027981 */ /* 0x00dea4000c1e1900 */
[----:B--2---:R-:W-:-:S06]  /*28d0*/  FMUL.FTZ R2, R2, 1 ;  /* 0x3f80000002027820 */ /* 0x004fcc0000410000 */
[----:B------:R-:W3:Y:S02]  /*28e0*/  F2F.F64.F32 R2, R2 ;  /* 0x0000000200027310 */ /* 0x000ee40000201800 */
[----:B---3--:R-:W-:Y:S05]  /*28f0*/  BRA `(.L_x_2568) ;  /* 0x0000000800fc7947 */ /* 0x008fea0003800000 */
.L_x_2572:
[----:B------:R-:W4:Y:S02]  /*2900*/  LDG.E.U16 R0, desc[UR36][R22.64] ;  /* 0x0000002416007981 */ /* 0x000f24000c1e1500 */
[----:B----4-:R-:W-:-:S05]  /*2910*/  HADD2.F32 R0, -RZ, R0.H0_H0 ;  /* 0x20000000ff007230 */ /* 0x010fca0000004100 */
[----:B------:R-:W-:-:S04]  /*2920*/  FMUL.FTZ R0, R0, 1 ;  /* 0x3f80000000007820 */ /* 0x000fc80000410000 */
[----:B0-23--:R3:W4:Y:S02]  /*2930*/  F2F.F64.F32 R2, R0 ;  /* 0x0000000000027310 */ /* 0x00d7240000201800 */
[----:B---34-:R-:W-:Y:S05]  /*2940*/  BRA `(.L_x_2568) ;  /* 0x0000000800e87947 */ /* 0x018fea0003800000 */
.L_x_2571:
[----:B------:R-:W-:-:S09]  /*2950*/  UISETP.NE.AND UP0, UPT, UR4, 0x7, UPT ;  /* 0x000000070400788c */ /* 0x000fd2000bf05270 */
[----:B------:R-:W-:Y:S05]  /*2960*/  BRA.U !UP0, `(.L_x_2573) ;  /* 0x0000000108347547 */ /* 0x000fea000b800000 */
[----:B------:R-:W-:-:S09]  /*2970*/  UISETP.NE.AND UP0, UPT, UR4, 0x8, UPT ;  /* 0x000000080400788c */ /* 0x000fd2000bf05270 */
[----:B------:R-:W-:Y:S05]  /*2980*/  BRA.U !UP0, `(.L_x_2574) ;  /* 0x0000000108187547 */ /* 0x000fea000b800000 */
[----:B------:R-:W-:-:S09]  /*2990*/  UISETP.NE.AND UP0, UPT, UR4, 0x9, UPT ;  /* 0x000000090400788c */ /* 0x000fd2000bf05270 */
[----:B------:R-:W-:Y:S05]  /*29a0*/  BRA.U UP0, `(.L_x_2567) ;  /* 0x0000000900447547 */ /* 0x000fea000b800000 */
[----:B------:R-:W0:Y:S02]  /*29b0*/  LDG.E R22, desc[UR36][R22.64] ;  /* 0x0000002416167981 */ /* 0x000e24000c1e1900 */
[----:B0-23--:R-:W-:-:S06]  /*29c0*/  FMUL.FTZ R2, R22, 1 ;  /* 0x3f80000016027820 */ /* 0x00dfcc0000410000 */
[----:B------:R-:W4:Y:S02]  /*29d0*/  F2F.F64.F32 R2, R2 ;  /* 0x0000000200027310 */ /* 0x000f240000201800 */
[----:B----4-:R-:W-:Y:S05]  /*29e0*/  BRA `(.L_x_2568) ;  /* 0x0000000800c07947 */ /* 0x010fea0003800000 */
.L_x_2574:
[----:B------:R-:W4:Y:S02]  /*29f0*/  LDG.E.U16 R22, desc[UR36][R22.64] ;  /* 0x0000002416167981 */ /* 0x000f24000c1e1500 */
[----:B----4-:R-:W-:-:S05]  /*2a00*/  HADD2.F32 R0, -RZ, R22.H0_H0 ;  /* 0x20000016ff007230 */ /* 0x010fca0000004100 */
[----:B------:R-:W-:-:S04]  /*2a10*/  FMUL.FTZ R0, R0, 1 ;  /* 0x3f80000000007820 */ /* 0x000fc80000410000 */
[----:B0-23--:R4:W0:Y:S02]  /*2a20*/  F2F.F64.F32 R2, R0 ;  /* 0x0000000000027310 */ /* 0x00d8240000201800 */
[----:B0---4-:R-:W-:Y:S05]  /*2a30*/  BRA `(.L_x_2568) ;  /* 0x0000000800ac7947 */ /* 0x011fea0003800000 */
.L_x_2573:
[----:B0-23--:R3:W5:Y:S01]  /*2a40*/  LDG.E.64 R2, desc[UR36][R22.64] ;  /* 0x0000002416027981 */ /* 0x00d762000c1e1b00 */
[----:B------:R-:W-:Y:S05]  /*2a50*/  BRA `(.L_x_2568) ;  /* 0x0000000800a47947 */ /* 0x000fea0003800000 */
.L_x_2563:
        /* <DEDUP_REMOVED lines=8> */
[----:B------:R-:W4:Y:S01]  /*2ae0*/  LDG.E.U8 R22, desc[UR36][R22.64] ;  /* 0x0000002416167981 */ /* 0x000f22000c1e1100 */
[----:B0-23--:R-:W-:Y:S01]  /*2af0*/  IMAD.MOV.U32 R2, RZ, RZ, RZ ;  /* 0x000000ffff027224 */ /* 0x00dfe200078e00ff */
[----:B----4-:R-:W-:-:S04]  /*2b00*/  ISETP.NE.AND P0, PT, R22, RZ, PT ;  /* 0x000000ff1600720c */ /* 0x010fc80003f05270 */
[----:B------:R-:W-:Y:S01]  /*2b10*/  FSEL R3, RZ, 1.875, !P0 ;  /* 0x3ff00000ff037808 */ /* 0x000fe20004000000 */
[----:B------:R-:W-:Y:S08]  /*2b20*/  BRA `(.L_x_2568) ;  /* 0x0000000800707947 */ /* 0x000ff00003800000 */
.L_x_2577:
[----:B0-23--:R2:W5:Y:S01]  /*2b30*/  LDG.E.64 R2, desc[UR36][R22.64] ;  /* 0x0000002416027981 */ /* 0x00d562000c1e1b00 */
[----:B------:R-:W-:Y:S05]  /*2b40*/  BRA `(.L_x_2568) ;  /* 0x0000000800687947 */ /* 0x000fea0003800000 */
.L_x_2576:
[----:B------:R-:W-:-:S09]  /*2b50*/  UISETP.NE.AND UP0, UPT, UR4, 0xf, UPT ;  /* 0x0000000f0400788c */ /* 0x000fd2000bf05270 */
[----:B------:R-:W-:Y:S05]  /*2b60*/  BRA.U !UP0, `(.L_x_2578) ;  /* 0x00000001089c7547 */ /* 0x000fea000b800000 */
[----:B------:R-:W-:-:S09]  /*2b70*/  UISETP.NE.AND UP0, UPT, UR4, 0x17, UPT ;  /* 0x000000170400788c */ /* 0x000fd2000bf05270 */
[----:B------:R-:W-:Y:S05]  /*2b80*/  BRA.U !UP0, `(.L_x_2579) ;  /* 0x00000001085c7547 */ /* 0x000fea000b800000 */
[----:B------:R-:W-:-:S09]  /*2b90*/  UISETP.NE.AND UP0, UPT, UR4, 0x18, UPT ;  /* 0x000000180400788c */ /* 0x000fd2000bf05270 */
[----:B------:R-:W-:Y:S05]  /*2ba0*/  BRA.U UP0, `(.L_x_2567) ;  /* 0x0000000500c47547 */ /* 0x000fea000b800000 */
[----:B------:R-:W4:Y:S01]  /*2bb0*/  LDG.E.U8 R0, desc[UR36][R22.64] ;  /* 0x0000002416007981 */ /* 0x000f22000c1e1100 */
[----:B------:R-:W-:Y:S01]  /*2bc0*/  MOV R4, 0x1f ;  /* 0x0000001f00047802 */ /* 0x000fe20000000f00 */
[----:B----4-:R-:W-:-:S05]  /*2bd0*/  IMAD.SHL.U32 R0, R0, 0x1000000, RZ ;  /* 0x0100000000007824 */ /* 0x010fca00078e00ff */
[C---:B0-23--:R-:W-:Y:S02]  /*2be0*/  LOP3.LUT R2, R0.reuse, 0x7f000000, RZ, 0xc0, !PT ;  /* 0x7f00000000027812 */ /* 0x04dfe400078ec0ff */
        /* <DEDUP_REMOVED lines=14> */
[----:B------:R-:W-:-:S06]  /*2cd0*/  FMUL.FTZ R3, R3, 1 ;  /* 0x3f80000003037820 */ /* 0x000fcc0000410000 */
[----:B------:R-:W2:Y:S02]  /*2ce0*/  F2F.F64.F32 R2, R3 ;  /* 0x0000000300027310 */ /* 0x000ea40000201800 */
[----:B--2---:R-:W-:Y:S05]  /*2cf0*/  BRA `(.L_x_2568) ;  /* 0x0000000400fc7947 */ /* 0x004fea0003800000 */
.L_x_2579:
[----:B--23--:R-:W0:Y:S02]  /*2d00*/  LDG.E.U8 R3, desc[UR36][R22.64] ;  /* 0x0000002416037981 */ /* 0x00ce24000c1e1100 */
[C---:B0-----:R-:W-:Y:S01]  /*2d10*/  SHF.L.U32 R2, R3.reuse, 0x19, RZ ;  /* 0x0000001903027819 */ /* 0x041fe200000006ff */
        /* <DEDUP_REMOVED lines=12> */
.L_x_2578:
[----:B------:R-:W4:Y:S02]  /*2de0*/  LDG.E.U16 R0, desc[UR36][R22.64] ;  /* 0x0000002416007981 */ /* 0x000f24000c1e1500 */
[----:B----4-:R-:W-:-:S04]  /*2df0*/  IMAD.U32 R0, R0, 0x10000, RZ ;  /* 0x0001000000007824 */ /* 0x010fc800078e00ff */
[----:B------:R-:W-:-:S04]  /*2e00*/  FMUL.FTZ R0, R0, 1 ;  /* 0x3f80000000007820 */ /* 0x000fc80000410000 */
[----:B0-23--:R2:W3:Y:S02]  /*2e10*/  F2F.F64.F32 R2, R0 ;  /* 0x0000000000027310 */ /* 0x00d4e40000201800 */
[----:B--23--:R-:W-:Y:S05]  /*2e20*/  BRA `(.L_x_2568) ;  /* 0x0000000400b07947 */ /* 0x00cfea0003800000 */
.L_x_2575:
        /* <DEDUP_REMOVED lines=8> */
[----:B0-23--:R-:W2:Y:S02]  /*2eb0*/  LDG.E.U16 R2, desc[UR36][R22.64] ;  /* 0x0000002416027981 */ /* 0x00dea4000c1e1500 */
[----:B--2---:R-:W2:Y:S02]  /*2ec0*/  I2F.F64.U16 R2, R2 ;  /* 0x0000000200027312 */ /* 0x004ea40000101800 */
[----:B--2---:R-:W-:Y:S05]  /*2ed0*/  BRA `(.L_x_2568) ;  /* 0x0000000400847947 */ /* 0x004fea0003800000 */
.L_x_2582:
[----:B------:R-:W4:Y:S01]  /*2ee0*/  LDG.E.U8 R22, desc[UR36][R22.64] ;  /* 0x0000002416167981 */ /* 0x000f22000c1e1100 */
[----:B0-23--:R-:W-:Y:S02]  /*2ef0*/  CS2R R2, SRZ ;  /* 0x0000000000027805 */ /* 0x00dfe4000001ff00 */
[----:B----4-:R-:W-:-:S13]  /*2f00*/  ISETP.NE.AND P0, PT, R22, RZ, PT ;  /* 0x000000ff1600720c */ /* 0x010fda0003f05270 */
        /* <DEDUP_REMOVED lines=18> */
.L_x_2584:
[----:B------:R-:W-:Y:S05]  /*3030*/  BSYNC.RECONVERGENT B0 ;  /* 0x0000000000007941 */ /* 0x000fea0003800200 */
.L_x_2583:
[----:B------:R-:W-:Y:S01]  /*3040*/  IMAD.SHL.U32 R0, R0, 0x100000, RZ ;  /* 0x0010000000007824 */ /* 0x000fe200078e00ff */
[----:B------:R-:W-:-:S04]  /*3050*/  LEA R2, R2, 0x3b800000, 0x17 ;  /* 0x3b80000002027811 */ /* 0x000fc800078eb8ff */
[----:B------:R-:W-:-:S05]  /*3060*/  LOP3.LUT R0, R2, R0, R7, 0xfe, !PT ;  /* 0x0000000002007212 */ /* 0x000fca00078efe07 */
[----:B------:R-:W-:-:S04]  /*3070*/  FMUL.FTZ R0, R0, 1 ;  /* 0x3f80000000007820 */ /* 0x000fc80000410000 */
[----:B------:R2:W3:Y:S02]  /*3080*/  F2F.F64.F32 R2, R0 ;  /* 0x0000000000027310 */ /* 0x0004e40000201800 */
[----:B--23--:R-:W-:Y:S05]  /*3090*/  BRA `(.L_x_2568) ;  /* 0x0000000400147947 */ /* 0x00cfea0003800000 */
.L_x_2581:
[----:B------:R-:W4:Y:S01]  /*30a0*/  LDG.E.U8 R22, desc[UR36][R22.64] ;  /* 0x0000002416167981 */ /* 0x000f22000c1e1100 */
[----:B0-23--:R-:W-:Y:S02]  /*30b0*/  CS2R R2, SRZ ;  /* 0x0000000000027805 */ /* 0x00dfe4000001ff00 */
[----:B----4-:R-:W-:-:S13]  /*30c0*/  ISETP.NE.AND P0, PT, R22, RZ, PT ;  /* 0x000000ff1600720c */ /* 0x010fda0003f05270 */
        /* <DEDUP_REMOVED lines=18> */
.L_x_2586:
[----:B------:R-:W-:Y:S05]  /*31f0*/  BSYNC.RECONVERGENT B0 ;  /* 0x0000000000007941 */ /* 0x000fea0003800200 */
.L_x_2585:
[----:B------:R-:W-:Y:S02]  /*3200*/  SHF.L.U32 R0, R0, 0x15, RZ ;  /* 0x0000001500007819 */ /* 0x000fe400000006ff */
[----:B------:R-:W-:-:S04]  /*3210*/  LEA R2, R2, 0x37800000, 0x17 ;  /* 0x3780000002027811 */ /* 0x000fc800078eb8ff */
[----:B------:R-:W-:-:S05]  /*3220*/  LOP3.LUT R0, R2, R0, R7, 0xfe, !PT ;  /* 0x0000000002007212 */ /* 0x000fca00078efe07 */
[----:B------:R-:W-:-:S04]  /*3230*/  FMUL.FTZ R0, R0, 1 ;  /* 0x3f80000000007820 */ /* 0x000fc80000410000 */
[----:B------:R2:W3:Y:S02]  /*3240*/  F2F.F64.F32 R2, R0 ;  /* 0x0000000000027310 */ /* 0x0004e40000201800 */
[----:B--23--:R-:W-:Y:S05]  /*3250*/  BRA `(.L_x_2568) ;  /* 0x0000000000a47947 */ /* 0x00cfea0003800000 */
.L_x_2580:
[----:B------:R-:W-:-:S09]  /*3260*/  UISETP.NE.AND UP0, UPT, UR4, 0x1c, UPT ;  /* 0x0000001c0400788c */ /* 0x000fd2000bf05270 */
[----:B------:R-:W-:Y:S05]  /*3270*/  BRA.U !UP0, `(.L_x_2587) ;  /* 0x0000000108947547 */ /* 0x000fea000b800000 */
[----:B------:R-:W-:-:S09]  /*3280*/  UISETP.NE.AND UP0, UPT, UR4, 0x1d, UPT ;  /* 0x0000001d0400788c */ /* 0x000fd2000bf05270 */
[----:B------:R-:W-:Y:S05]  /*3290*/  BRA.U !UP0, `(.L_x_2588) ;  /* 0x0000000108807547 */ /* 0x000fea000b800000 */
[----:B------:R-:W-:-:S09]  /*32a0*/  UISETP.NE.AND UP0, UPT, UR4, 0x2c, UPT ;  /* 0x0000002c0400788c */ /* 0x000fd2000bf05270 */
[----:B------:R-:W-:Y:S05]  /*32b0*/  BRA.U !UP0, `(.L_x_2589) ;  /* 0x0000000108487547 */ /* 0x000fea000b800000 */
.L_x_2567:
[----:B0-23--:R-:W-:Y:S01]  /*32c0*/  MOV R2, 0x0 ;  /* 0x0000000000027802 */ /* 0x00dfe20000000f00 */
[----:B------:R-:W0:Y:S01]  /*32d0*/  LDCU.64 UR4, c[0x4][0x128] ;  /* 0x01002500ff0477ac */ /* 0x000e220008000a00 */
[----:B------:R-:W-:Y:S02]  /*32e0*/  HFMA2 R13, -RZ, RZ, 0, 0 ;  /* 0x00000000ff0d7431 */ /* 0x000fe400000001ff */
[----:B------:R-:W-:Y:S01]  /*32f0*/  IMAD.MOV.U32 R8, RZ, RZ, 0x4e ;  /* 0x0000004eff087424 */ /* 0x000fe200078e00ff */
[----:B------:R-:W2:Y:S01]  /*3300*/  LDCU.64 UR6, c[0x4][0x130] ;  /* 0x01002600ff0677ac */ /* 0x000ea20008000a00 */
[----:B------:R-:W3:Y:S01]  /*3310*/  LDC.64 R2, c[0x4][R2] ;  /* 0x0100000002027b82 */ /* 0x000ee20000000a00 */
[----:B------:R-:W-:Y:S01]  /*3320*/  IMAD.MOV.U32 R12, RZ, RZ, 0x1 ;  /* 0x00000001ff0c7424 */ /* 0x000fe200078e00ff */
[----:B------:R-:W4:Y:S01]  /*3330*/  LDCU.64 UR8, c[0x4][0x8] ;  /* 0x01000100ff0877ac */ /* 0x000f220008000a00 */
[----:B0-----:R-:W-:Y:S02]  /*3340*/  IMAD.U32 R4, RZ, RZ, UR4 ;  /* 0x00000004ff047e24 */ /* 0x001fe4000f8e00ff */
[----:B------:R-:W-:Y:S01]  /*3350*/  IMAD.U32 R5, RZ, RZ, UR5 ;  /* 0x00000005ff057e24 */ /* 0x000fe2000f8e00ff */
[----:B--2---:R-:W-:Y:S01]  /*3360*/  MOV R6, UR6 ;  /* 0x0000000600067c02 */ /* 0x004fe20008000f00 */
[----:B------:R-:W-:-:S02]  /*3370*/  IMAD.U32 R7, RZ, RZ, UR7 ;  /* 0x00000007ff077e24 */ /* 0x000fc4000f8e00ff */
[----:B----4-:R-:W-:Y:S01]  /*3380*/  IMAD.U32 R10, RZ, RZ, UR8 ;  /* 0x00000008ff0a7e24 */ /* 0x010fe2000f8e00ff */
[----:B------:R-:W-:-:S07]  /*3390*/  MOV R11, UR9 ;  /* 0x00000009000b7c02 */ /* 0x000fce0008000f00 */
[----:B------:R-:W-:-:S07]  /*33a0*/  LEPC R20, `(.L_x_2590) ;  /* 0x000000001014794e */ /* 0x000fce0000000000 */
[----:B-1-3-5:R-:W-:Y:S05]  /*33b0*/  CALL.ABS.NOINC R2 ;  /* 0x0000000002007343 */ /* 0x02afea0003c00000 */
.L_x_2590:
[----:B------:R-:W-:Y:S01]  /*33c0*/  CS2R R2, SRZ ;  /* 0x0000000000027805 */ /* 0x000fe2000001ff00 */
[----:B------:R-:W-:Y:S06]  /*33d0*/  BRA `(.L_x_2568) ;  /* 0x0000000000447947 */ /* 0x000fec0003800000 */
.L_x_2589:
[----:B------:R-:W4:Y:S01]  /*33e0*/  LDG.E.U8 R0, desc[UR36][R22.64] ;  /* 0x0000002416007981 */ /* 0x000f22000c1e1100 */
[----:B0-23--:R-:W-:Y:S02]  /*33f0*/  IMAD.MOV.U32 R2, RZ, RZ, 0x0 ;  /* 0x00000000ff027424 */ /* 0x00dfe400078e00ff */
[----:B------:R-:W-:Y:S01]  /*3400*/  IMAD.MOV.U32 R3, RZ, RZ, 0x38000000 ;  /* 0x38000000ff037424 */ /* 0x000fe200078e00ff */
[----:B----4-:R-:W-:-:S13]  /*3410*/  ISETP.NE.AND P0, PT, R0, RZ, PT ;  /* 0x000000ff0000720c */ /* 0x010fda0003f05270 */
[----:B------:R-:W-:Y:S05]  /*3420*/  @!P0 BRA `(.L_x_2568) ;  /* 0x0000000000308947 */ /* 0x000fea0003800000 */
[----:B------:R-:W-:-:S13]  /*3430*/  ISETP.NE.AND P0, PT, R0, 0xff, PT ;  /* 0x000000ff0000780c */ /* 0x000fda0003f05270 */
[----:B------:R-:W-:Y:S01]  /*3440*/  @P0 SHF.L.U32 R0, R0, 0x17, RZ ;  /* 0x0000001700000819 */ /* 0x000fe200000006ff */
[----:B------:R-:W-:Y:S02]  /*3450*/  @!P0 IMAD.MOV.U32 R2, RZ, RZ, 0x20000000 ;  /* 0x20000000ff028424 */ /* 0x000fe400078e00ff */
[----:B------:R-:W-:Y:S02]  /*3460*/  @!P0 IMAD.MOV.U32 R3, RZ, RZ, 0x7ff80000 ;  /* 0x7ff80000ff038424 */ /* 0x000fe400078e00ff */
[----:B------:R-:W-:-:S04]  /*3470*/  @P0 FMUL.FTZ R0, R0, 1 ;  /* 0x3f80000000000820 */ /* 0x000fc80000410000 */
[----:B------:R0:W2:Y:S02]  /*3480*/  @P0 F2F.F64.F32 R2, R0 ;  /* 0x0000000000020310 */ /* 0x0000a40000201800 */
[----:B0-2---:R-:W-:Y:S05]  /*3490*/  BRA `(.L_x_2568) ;  /* 0x0000000000147947 */ /* 0x005fea0003800000 */
.L_x_2588:
[----:B0-23--:R-:W2:Y:S02]  /*34a0*/  LDG.E.64 R2, desc[UR36][R22.64] ;  /* 0x0000002416027981 */ /* 0x00dea4000c1e1b00 */
[----:B--2---:R-:W0:Y:S02]  /*34b0*/  I2F.F64.U64 R2, R2 ;  /* 0x0000000200027312 */ /* 0x004e240000301800 */
[----:B0-----:R-:W-:Y:S05]  /*34c0*/  BRA `(.L_x_2568) ;  /* 0x0000000000087947 */ /* 0x001fea0003800000 */
.L_x_2587:
[----:B0-23--:R-:W2:Y:S02]  /*34d0*/  LDG.E R2, desc[UR36][R22.64] ;  /* 0x0000002416027981 */ /* 0x00dea4000c1e1900 */
[----:B--2---:R-:W0:Y:S02]  /*34e0*/  I2F.F64.U32 R2, R2 ;  /* 0x0000000200027312 */ /* 0x004e240000201800 */
.L_x_2568:
[----:B------:R-:W-:Y:S05]  /*34f0*/  BSYNC.RECONVERGENT B6 ;  /* 0x0000000000067941 */ /* 0x000fea0003800200 */
.L_x_2562:
[----:B------:R-:W4:Y:S01]  /*3500*/  LDCU.64 UR4, c[0x0][0x5e8] ;  /* 0x0000bd00ff0477ac */ /* 0x000f220008000a00 */
[----:B0----5:R4:W-:Y:S01]  /*3510*/  DSETP.GEU.AND P0, PT, |R2|, 3, PT ;  /* 0x400800000200742a */ /* 0x0219e20003f0e200 */
[----:B------:R-:W-:Y:S01]  /*3520*/  UMOV UR6, 0x60000000 ;  /* 0x6000000000067882 */ /* 0x000fe20000000000 */
[----:B------:R-:W-:Y:S01]  /*3530*/  UMOV UR7, 0x3fc55555 ;  /* 0x3fc5555500077882 */ /* 0x000fe20000000000 */
[----:B----4-:R-:W-:Y:S01]  /*3540*/  IADD3 R2, P1, PT, R18, UR4, RZ ;  /* 0x0000000412027c10 */ /* 0x010fe2000ff3e0ff */
[----:B------:R-:W-:-:S03]  /*3550*/  ULOP3.LUT UR4, UR40, 0xff, URZ, 0xc0, !UPT ;  /* 0x000000ff28047892 */ /* 0x000fc6000f8ec0ff */
[----:B------:R-:W-:Y:S01]  /*3560*/  IADD3.X R3, PT, PT, RZ, UR5, RZ, P1, !PT ;  /* 0x00000005ff037c10 */ /* 0x000fe20008ffe4ff */
[----:B------:R-:W-:-:S15]  /*3570*/  UISETP.GT.AND UP0, UPT, UR4, 0x9, UPT ;  /* 0x000000090400788c */ /* 0x000fde000bf04270 */
[----:B------:R-:W-:-:S15]  /*3580*/  NOP ;  /* 0x0000000000007918 */ /* 0x000fde0000000000 */
[----:B------:R-:W-:-:S15]  /*3590*/  NOP ;  /* 0x0000000000007918 */ /* 0x000fde0000000000 */
[----:B------:R-:W-:-:S11]  /*35a0*/  NOP ;  /* 0x0000000000007918 */ /* 0x000fd60000000000 */
[----:B-1----:R-:W0:Y:S02]  /*35b0*/  DMUL R16, R16, UR6 ;  /* 0x0000000610107c28 */ /* 0x002e240008000000 */
[----:B0-----:R-:W-:Y:S02]  /*35c0*/  FSEL R4, R16, RZ, !P0 ;  /* 0x000000ff10047208 */ /* 0x001fe40004000000 */
[----:B------:R-:W-:Y:S01]  /*35d0*/  FSEL R5, R17, RZ, !P0 ;  /* 0x000000ff11057208 */ /* 0x000fe20004000000 */
        /* <DEDUP_REMOVED lines=9> */
[----:B------:R-:W0:Y:S02]  /*3670*/  F2I.F64.TRUNC R5, R4 ;  /* 0x0000000400057311 */ /* 0x000e24000030d100 */
[----:B0-----:R0:W-:Y:S01]  /*3680*/  STG.E.U8 desc[UR36][R2.64], R5 ;  /* 0x0000000502007986 */ /* 0x0011e2000c101124 */
[----:B------:R-:W-:Y:S05]  /*3690*/  BRA `(.L_x_2596) ;  /* 0x0000001000947947 */ /* 0x000fea0003800000 */
.L_x_2594:
[----:B------:R-:W0:Y:S02]  /*36a0*/  F2I.S64.F64.TRUNC R4, R4 ;  /* 0x0000000400047311 */ /* 0x000e24000030d900 */
[----:B0-----:R-:W-:-:S05]  /*36b0*/  IMAD.MOV.U32 R7, RZ, RZ, R4 ;  /* 0x000000ffff077224 */ /* 0x001fca00078e0004 */
[----:B------:R0:W-:Y:S01]  /*36c0*/  STG.E.U8 desc[UR36][R2.64], R7 ;  /* 0x0000000702007986 */ /* 0x0001e2000c101124 */
[----:B------:R-:W-:Y:S05]  /*36d0*/  BRA `(.L_x_2596) ;  /* 0x0000001000847947 */ /* 0x000fea0003800000 */
.L_x_2593:
[----:B------:R-:W-:-:S09]  /*36e0*/  UISETP.NE.AND UP0, UPT, UR4, 0x2, UPT ;  /* 0x000000020400788c */ /* 0x000fd2000bf05270 */
[----:B------:R-:W-:Y:S05]  /*36f0*/  BRA.U !UP0, `(.L_x_2597) ;  /* 0x0000000108287547 */ /* 0x000fea000b800000 */
[----:B------:R-:W-:-:S09]  /*3700*/  UISETP.NE.AND UP0, UPT, UR4, 0x3, UPT ;  /* 0x000000030400788c */ /* 0x000fd2000bf05270 */
[----:B------:R-:W-:Y:S05]  /*3710*/  BRA.U !UP0, `(.L_x_2598) ;  /* 0x0000000108147547 */ /* 0x000fea000b800000 */
[----:B------:R-:W-:-:S09]  /*3720*/  UISETP.NE.AND UP0, UPT, UR4, 0x4, UPT ;  /* 0x000000040400788c */ /* 0x000fd2000bf05270 */
[----:B------:R-:W-:Y:S05]  /*3730*/  BRA.U UP0, `(.L_x_2595) ;  /* 0x0000000d00b47547 */ /* 0x000fea000b800000 */
[----:B------:R-:W0:Y:S02]  /*3740*/  F2I.S64.F64.TRUNC R4, R4 ;  /* 0x0000000400047311 */ /* 0x000e24000030d900 */
[----:B0-----:R0:W-:Y:S01]  /*3750*/  STG.E.64 desc[UR36][R2.64], R4 ;  /* 0x0000000402007986 */ /* 0x0011e2000c101b24 */
[----:B------:R-:W-:Y:S05]  /*3760*/  BRA `(.L_x_2596) ;  /* 0x0000001000607947 */ /* 0x000fea0003800000 */
.L_x_2598:
[----:B------:R-:W0:Y:S02]  /*3770*/  F2I.F64.TRUNC R5, R4 ;  /* 0x0000000400057311 */ /* 0x000e24000030d100 */
[----:B0-----:R0:W-:Y:S01]  /*3780*/  STG.E desc[UR36][R2.64], R5 ;  /* 0x0000000502007986 */ /* 0x0011e2000c101924 */
[----:B------:R-:W-:Y:S05]  /*3790*/  BRA `(.L_x_2596) ;  /* 0x0000001000547947 */ /* 0x000fea0003800000 */
.L_x_2597:
[----:B------:R-:W0:Y:S02]  /*37a0*/  F2I.F64.TRUNC R5, R4 ;  /* 0x0000000400057311 */ /* 0x000e24000030d100 */
[----:B0-----:R0:W-:Y:S01]  /*37b0*/  STG.E.U16 desc[UR36][R2.64], R5 ;  /* 0x0000000502007986 */ /* 0x0011e2000c101524 */
[----:B------:R-:W-:Y:S05]  /*37c0*/  BRA `(.L_x_2596) ;  /* 0x0000001000487947 */ /* 0x000fea0003800000 */
.L_x_2592:
[----:B------:R-:W-:-:S09]  /*37d0*/  UISETP.GT.AND UP0, UPT, UR4, 0x6, UPT ;  /* 0x000000060400788c */ /* 0x000fd2000bf04270 */
[----:B------:R-:W-:Y:S05]  /*37e0*/  BRA.U UP0, `(.L_x_2599) ;  /* 0x00000001006c7547 */ /* 0x000fea000b800000 */
[----:B------:R-:W-:-:S09]  /*37f0*/  UISETP.NE.AND UP0, UPT, UR4, 0x5, UPT ;  /* 0x000000050400788c */ /* 0x000fd2000bf05270 */
[----:B------:R-:W-:Y:S05]  /*3800*/  BRA.U !UP0, `(.L_x_2600) ;  /* 0x0000000108347547 */ /* 0x000fea000b800000 */
[----:B------:R-:W-:-:S09]  /*3810*/  UISETP.NE.AND UP0, UPT, UR4, 0x6, UPT ;  /* 0x000000060400788c */ /* 0x000fd2000bf05270 */
[----:B------:R-:W-:Y:S05]  /*3820*/  BRA.U UP0, `(.L_x_2595) ;  /* 0x0000000d00787547 */ /* 0x000fea000b800000 */
[----:B------:R-:W-:Y:S01]  /*3830*/  UMOV UR4, 0xf0000000 ;  /* 0xf000000000047882 */ /* 0x000fe20000000000 */
[----:B------:R-:W-:Y:S01]  /*3840*/  UMOV UR5, 0x380fffff ;  /* 0x380fffff00057882 */ /* 0x000fe20000000000 */
[----:B------:R-:W0:-:S15]  /*3850*/  F2F.F32.F64 R7, R4 ;  /* 0x0000000400077310 */ /* 0x000e1e0000301000 */
[----:B------:R-:W-:-:S15]  /*3860*/  NOP ;  /* 0x0000000000007918 */ /* 0x000fde0000000000 */
[----:B------:R-:W-:-:S15]  /*3870*/  NOP ;  /* 0x0000000000007918 */ /* 0x000fde0000000000 */
[----:B------:R-:W-:-:S15]  /*3880*/  NOP ;  /* 0x0000000000007918 */ /* 0x000fde0000000000 */
[----:B------:R-:W-:-:S04]  /*3890*/  NOP ;  /* 0x0000000000007918 */ /* 0x000fc80000000000 */
[----:B------:R-:W0:Y:S02]  /*38a0*/  DSETP.GEU.AND P0, PT, |R4|, UR4, PT ;  /* 0x0000000404007e2a */ /* 0x000e24000bf0e200 */
[----:B0-----:R-:W-:-:S05]  /*38b0*/  @!P0 FMUL R7, R7, 1.175494350822287508e-38 ;  /* 0x0080000007078820 */ /* 0x001fca0000400000 */
[----:B------:R1:W-:Y:S01]  /*38c0*/  STG.E desc[UR36][R2.64], R7 ;  /* 0x0000000702007986 */ /* 0x0003e2000c101924 */
[----:B------:R-:W-:Y:S05]  /*38d0*/  BRA `(.L_x_2596) ;  /* 0x0000001000047947 */ /* 0x000fea0003800000 */
.L_x_2600:
        /* <DEDUP_REMOVED lines=9> */
[----:B------:R-:W-:-:S05]  /*3970*/  F2FP.F16.F32.PACK_AB R0, RZ, R0 ;  /* 0x00000000ff00723e */ /* 0x000fca00000000ff */
[----:B------:R0:W-:Y:S01]  /*3980*/  STG.E.U16 desc[UR36][R2.64], R0 ;  /* 0x0000000002007986 */ /* 0x0001e2000c101524 */
[----:B------:R-:W-:Y:S05]  /*3990*/  BRA `(.L_x_2596) ;  /* 0x0000000c00d47947 */ /* 0x000fea0003800000 */
.L_x_2599:
[----:B------:R-:W-:-:S09]  /*39a0*/  UISETP.NE.AND UP0, UPT, UR4, 0x7, UPT ;  /* 0x000000070400788c */ /* 0x000fd2000bf05270 */
[----:B------:R-:W-:Y:S05]  /*39b0*/  BRA.U !UP0, `(.L_x_2601) ;  /* 0x0000000108747547 */ /* 0x000fea000b800000 */
        /* <DEDUP_REMOVED lines=11> */
[----:B------:R-:W0:Y:S01]  /*3a70*/  DSETP.GEU.AND P0, PT, |R4|, UR4, PT ;  /* 0x0000000404007e2a */ /* 0x000e22000bf0e200 */
[----:B------:R-:W-:Y:S02]  /*3a80*/  IMAD.MOV.U32 R7, RZ, RZ, RZ ;  /* 0x000000ffff077224 */ /* 0x000fe400078e00ff */
[----:B0-----:R-:W-:-:S05]  /*3a90*/  @!P0 FMUL R6, R6, 1.175494350822287508e-38 ;  /* 0x0080000006068820 */ /* 0x001fca0000400000 */
[----:B------:R0:W-:Y:S01]  /*3aa0*/  STG.E.64 desc[UR36][R2.64], R6 ;  /* 0x0000000602007986 */ /* 0x0001e2000c101b24 */
[----:B------:R-:W-:Y:S05]  /*3ab0*/  BRA `(.L_x_2596) ;  /* 0x0000000c008c7947 */ /* 0x000fea0003800000 */
.L_x_2602:
        /* <DEDUP_REMOVED lines=9> */
[----:B------:R-:W-:-:S04]  /*3b50*/  F2FP.F16.F32.PACK_AB R5, RZ, R0 ;  /* 0x00000000ff05723e */ /* 0x000fc800000000ff */
[----:B------:R-:W-:-:S05]  /*3b60*/  PRMT R5, R5, 0x5410, RZ ;  /* 0x0000541005057816 */ /* 0x000fca00000000ff */
[----:B------:R4:W-:Y:S01]  /*3b70*/  STG.E desc[UR36][R2.64], R5 ;  /* 0x0000000502007986 */ /* 0x0009e2000c101924 */
[----:B------:R-:W-:Y:S05]  /*3b80*/  BRA `(.L_x_2596) ;  /* 0x0000000c00587947 */ /* 0x000fea0003800000 */
.L_x_2601:
[----:B------:R0:W-:Y:S01]  /*3b90*/  STG.E.64 desc[UR36][R2.64], R4 ;  /* 0x0000000402007986 */ /* 0x0001e2000c101b24 */
[----:B------:R-:W-:Y:S05]  /*3ba0*/  BRA `(.L_x_2596) ;  /* 0x0000000c00507947 */ /* 0x000fea0003800000 */
.L_x_2591:
        /* <DEDUP_REMOVED lines=8> */
[----:B------:R-:W0:Y:S02]  /*3c30*/  DSETP.NEU.AND P0, PT, R4, RZ, PT ;  /* 0x000000ff0400722a */ /* 0x000e240003f0d000 */
[----:B0-----:R-:W-:-:S05]  /*3c40*/  SEL R5, RZ, 0x1, !P0 ;  /* 0x00000001ff057807 */ /* 0x001fca0004000000 */
[----:B------:R0:W-:Y:S01]  /*3c50*/  STG.E.U8 desc[UR36][R2.64], R5 ;  /* 0x0000000502007986 */ /* 0x0001e2000c101124 */
[----:B------:R-:W-:Y:S05]  /*3c60*/  BRA `(.L_x_2596) ;  /* 0x0000000c00207947 */ /* 0x000fea0003800000 */
.L_x_2605:
[----:B------:R-:W-:-:S05]  /*3c70*/  CS2R R6, SRZ ;  /* 0x0000000000067805 */ /* 0x000fca000001ff00 */
[----:B------:R0:W-:Y:S01]  /*3c80*/  STG.E.128 desc[UR36][R2.64], R4 ;  /* 0x0000000402007986 */ /* 0x0001e2000c101d24 */
[----:B------:R-:W-:Y:S05]  /*3c90*/  BRA `(.L_x_2596) ;  /* 0x0000000c00147947 */ /* 0x000fea0003800000 */
.L_x_2604:
        /* <DEDUP_REMOVED lines=14> */
[----:B------:R-:W-:Y:S01]  /*3d80*/  BSSY.RECONVERGENT B0, `(.L_x_2608) ;  /* 0x000000d000007945 */ /* 0x000fe20003800200 */
[----:B0-----:R-:W-:Y:S01]  /*3d90*/  @!P0 FMUL R9, R9, 1.175494350822287508e-38 ;  /* 0x0080000009098820 */ /* 0x001fe20000400000 */
[----:B------:R-:W-:-:S04]  /*3da0*/  MOV R0, 0x7f ;  /* 0x0000007f00007802 */ /* 0x000fc80000000f00 */
        /* <DEDUP_REMOVED lines=10> */
.L_x_2609:
[----:B------:R-:W-:Y:S05]  /*3e50*/  BSYNC.RECONVERGENT B0 ;  /* 0x0000000000007941 */ /* 0x000fea0003800200 */
.L_x_2608:
[----:B------:R-:W-:-:S05]  /*3e60*/  LOP3.LUT R7, R0, 0x80, R7, 0xf8, !PT ;  /* 0x0000008000077812 */ /* 0x000fca00078ef807 */
[----:B------:R0:W-:Y:S01]  /*3e70*/  STG.E.U8 desc[UR36][R2.64], R7 ;  /* 0x0000000702007986 */ /* 0x0001e2000c101124 */
[----:B------:R-:W-:Y:S05]  /*3e80*/  BRA `(.L_x_2596) ;  /* 0x0000000800987947 */ /* 0x000fea0003800000 */
.L_x_2607:
        /* <DEDUP_REMOVED lines=9> */
[----:B0-----:R-:W-:-:S05]  /*3f20*/  @!P0 FMUL R9, R9, 1.175494350822287508e-38 ;  /* 0x0080000009098820 */ /* 0x001fca0000400000 */
        /* <DEDUP_REMOVED lines=13> */
.L_x_2611:
[----:B------:R-:W-:Y:S05]  /*4000*/  BSYNC.RECONVERGENT B0 ;  /* 0x0000000000007941 */ /* 0x000fea0003800200 */
.L_x_2610:
[----:B------:R-:W-:-:S05]  /*4010*/  LOP3.LUT R7, R0, 0x80, R7, 0xf8, !PT ;  /* 0x0000008000077812 */ /* 0x000fca00078ef807 */
[----:B------:R0:W-:Y:S01]  /*4020*/  STG.E.U8 desc[UR36][R2.64], R7 ;  /* 0x0000000702007986 */ /* 0x0001e2000c101124 */
[----:B------:R-:W-:Y:S05]  /*4030*/  BRA `(.L_x_2596) ;  /* 0x00000008002c7947 */ /* 0x000fea0003800000 */
.L_x_2606:
        /* <DEDUP_REMOVED lines=9> */
[----:B------:R-:W-:-:S05]  /*40d0*/  F2FP.BF16.F32.PACK_AB R0, RZ, R0 ;  /* 0x00000000ff00723e */ /* 0x000fca00000010ff */
[----:B------:R0:W-:Y:S01]  /*40e0*/  STG.E.U16 desc[UR36][R2.64], R0 ;  /* 0x0000000002007986 */ /* 0x0001e2000c101524 */
[----:B------:R-:W-:Y:S05]  /*40f0*/  BRA `(.L_x_2596) ;  /* 0x0000000400fc7947 */ /* 0x000fea0003800000 */
.L_x_2603:
        /* <DEDUP_REMOVED lines=8> */
[----:B------:R-:W0:Y:S02]  /*4180*/  F2I.U32.F64.TRUNC R5, R4 ;  /* 0x0000000400057311 */ /* 0x000e24000030d000 */
[----:B0-----:R0:W-:Y:S01]  /*4190*/  STG.E.U16 desc[UR36][R2.64], R5 ;  /* 0x0000000502007986 */ /* 0x0011e2000c101524 */
[----:B------:R-:W-:Y:S05]  /*41a0*/  BRA `(.L_x_2596) ;  /* 0x0000000400d07947 */ /* 0x000fea0003800000 */
.L_x_2614:
        /* <DEDUP_REMOVED lines=10> */
[----:B------:R-:W-:-:S04]  /*4250*/  IMAD.MOV.U32 R0, RZ, RZ, 0x80 ;  /* 0x00000080ff007424 */ /* 0x000fc800078e00ff */
        /* <DEDUP_REMOVED lines=10> */
.L_x_2617:
[----:B------:R-:W-:-:S04]  /*4300*/  SHF.R.U32.HI R0, RZ, 0x14, R7 ;  /* 0x00000014ff007819 */ /* 0x000fc80000011607 */
[----:B------:R-:W-:-:S04]  /*4310*/  LOP3.LUT R0, R0, 0x1, RZ, 0xc0, !PT ;  /* 0x0000000100007812 */ /* 0x000fc800078ec0ff */
[----:B------:R-:W-:-:S04]  /*4320*/  IADD3 R0, PT, PT, R7, 0x487ffff, R0 ;  /* 0x0487ffff07007810 */ /* 0x000fc80007ffe000 */
[----:B------:R-:W-:-:S04]  /*4330*/  SHF.R.U32.HI R0, RZ, 0x14, R0 ;  /* 0x00000014ff007819 */ /* 0x000fc80000011600 */
[----:B------:R-:W-:-:S07]  /*4340*/  LOP3.LUT R4, R0, 0xff, RZ, 0xc0, !PT ;  /* 0x000000ff00047812 */ /* 0x000fce00078ec0ff */
.L_x_2618:
[----:B------:R-:W-:-:S04]  /*4350*/  SHF.R.U32.HI R5, RZ, 0x18, R7 ;  /* 0x00000018ff057819 */ /* 0x000fc80000011607 */
[----:B------:R-:W-:-:S04]  /*4360*/  LOP3.LUT R4, R4, 0x80, R5, 0xf8, !PT ;  /* 0x0000008004047812 */ /* 0x000fc800078ef805 */
[----:B------:R-:W-:-:S07]  /*4370*/  PRMT R0, R4, 0x7610, R0 ;  /* 0x0000761004007816 */ /* 0x000fce0000000000 */
.L_x_2616:
[----:B------:R-:W-:Y:S05]  /*4380*/  BSYNC.RECONVERGENT B0 ;  /* 0x0000000000007941 */ /* 0x000fea0003800200 */
.L_x_2615:
[----:B------:R0:W-:Y:S01]  /*4390*/  STG.E.U8 desc[UR36][R2.64], R0 ;  /* 0x0000000002007986 */ /* 0x0001e2000c101124 */
[----:B------:R-:W-:Y:S05]  /*43a0*/  BRA `(.L_x_2596) ;  /* 0x0000000400507947 */ /* 0x000fea0003800000 */
.L_x_2613:
        /* <DEDUP_REMOVED lines=21> */
.L_x_2621:
[----:B------:R-:W-:-:S04]  /*4500*/  SHF.R.U32.HI R0, RZ, 0x15, R7 ;  /* 0x00000015ff007819 */ /* 0x000fc80000011607 */
[----:B------:R-:W-:-:S04]  /*4510*/  LOP3.LUT R0, R0, 0x1, RZ, 0xc0, !PT ;  /* 0x0000000100007812 */ /* 0x000fc800078ec0ff */
[----:B------:R-:W-:-:S04]  /*4520*/  IADD3 R0, PT, PT, R7, 0x88fffff, R0 ;  /* 0x088fffff07007810 */ /* 0x000fc80007ffe000 */
[----:B------:R-:W-:-:S04]  /*4530*/  SHF.R.U32.HI R0, RZ, 0x15, R0 ;  /* 0x00000015ff007819 */ /* 0x000fc80000011600 */
[----:B------:R-:W-:-:S07]  /*4540*/  LOP3.LUT R4, R0, 0xff, RZ, 0xc0, !PT ;  /* 0x000000ff00047812 */ /* 0x000fce00078ec0ff */
.L_x_2622:
[----:B------:R-:W-:-:S04]  /*4550*/  SHF.R.U32.HI R5, RZ, 0x18, R7 ;  /* 0x00000018ff057819 */ /* 0x000fc80000011607 */
[----:B------:R-:W-:-:S04]  /*4560*/  LOP3.LUT R4, R4, 0x80, R5, 0xf8, !PT ;  /* 0x0000008004047812 */ /* 0x000fc800078ef805 */
[----:B------:R-:W-:-:S07]  /*4570*/  PRMT R0, R4, 0x7610, R0 ;  /* 0x0000761004007816 */ /* 0x000fce0000000000 */
.L_x_2620:
[----:B------:R-:W-:Y:S05]  /*4580*/  BSYNC.RECONVERGENT B0 ;  /* 0x0000000000007941 */ /* 0x000fea0003800200 */
.L_x_2619:
[----:B------:R0:W-:Y:S01]  /*4590*/  STG.E.U8 desc[UR36][R2.64], R0 ;  /* 0x0000000002007986 */ /* 0x0001e2000c101124 */
[----:B------:R-:W-:Y:S05]  /*45a0*/  BRA `(.L_x_2596) ;  /* 0x0000000000d07947 */ /* 0x000fea0003800000 */
.L_x_2612:
[----:B------:R-:W-:-:S09]  /*45b0*/  UISETP.NE.AND UP0, UPT, UR4, 0x1c, UPT ;  /* 0x0000001c0400788c */ /* 0x000fd2000bf05270 */
[----:B------:R-:W-:Y:S05]  /*45c0*/  BRA.U !UP0, `(.L_x_2623) ;  /* 0x0000000108c07547 */ /* 0x000fea000b800000 */
[----:B------:R-:W-:-:S09]  /*45d0*/  UISETP.NE.AND UP0, UPT, UR4, 0x1d, UPT ;  /* 0x0000001d0400788c */ /* 0x000fd2000bf05270 */
[----:B------:R-:W-:Y:S05]  /*45e0*/  BRA.U !UP0, `(.L_x_2624) ;  /* 0x0000000108ac7547 */ /* 0x000fea000b800000 */
[----:B------:R-:W-:-:S09]  /*45f0*/  UISETP.NE.AND UP0, UPT, UR4, 0x2c, UPT ;  /* 0x0000002c0400788c */ /* 0x000fd2000bf05270 */
[----:B------:R-:W-:Y:S05]  /*4600*/  BRA.U !UP0, `(.L_x_2625) ;  /* 0x0000000108447547 */ /* 0x000fea000b800000 */
.L_x_2595:
[----:B------:R-:W-:Y:S01]  /*4610*/  MOV R0, 0x0 ;  /* 0x0000000000007802 */ /* 0x000fe20000000f00 */
[----:B------:R-:W0:Y:S01]  /*4620*/  LDCU.64 UR6, c[0x4][0x128] ;  /* 0x01002500ff0677ac */ /* 0x000e220008000a00 */
[----:B------:R-:W-:Y:S02]  /*4630*/  HFMA2 R13, -RZ, RZ, 0, 0 ;  /* 0x00000000ff0d7431 */ /* 0x000fe400000001ff */
[----:B------:R-:W-:Y:S01]  /*4640*/  IMAD.MOV.U32 R8, RZ, RZ, 0x65 ;  /* 0x00000065ff087424 */ /* 0x000fe200078e00ff */
[----:B------:R1:W4:Y:S01]  /*4650*/  LDC.64 R2, c[0x4][R0] ;  /* 0x0100000000027b82 */ /* 0x0003220000000a00 */
[----:B------:R-:W5:Y:S01]  /*4660*/  LDCU.64 UR8, c[0x4][0x130] ;  /* 0x01002600ff0877ac */ /* 0x000f620008000a00 */
[----:B------:R-:W-:Y:S01]  /*4670*/  IMAD.MOV.U32 R12, RZ, RZ, 0x1 ;  /* 0x00000001ff0c7424 */ /* 0x000fe200078e00ff */
[----:B------:R-:W2:Y:S01]  /*4680*/  LDCU.64 UR4, c[0x4][0x10] ;  /* 0x01000200ff0477ac */ /* 0x000ea20008000a00 */
[----:B0-----:R-:W-:Y:S02]  /*4690*/  IMAD.U32 R4, RZ, RZ, UR6 ;  /* 0x00000006ff047e24 */ /* 0x001fe4000f8e00ff */
[----:B------:R-:W-:Y:S01]  /*46a0*/  IMAD.U32 R5, RZ, RZ, UR7 ;  /* 0x00000007ff057e24 */ /* 0x000fe2000f8e00ff */
[----:B-----5:R-:W-:Y:S01]  /*46b0*/  MOV R6, UR8 ;  /* 0x0000000800067c02 */ /* 0x020fe20008000f00 */
[----:B------:R-:W-:-:S02]  /*46c0*/  IMAD.U32 R7, RZ, RZ, UR9 ;  /* 0x00000009ff077e24 */ /* 0x000fc4000f8e00ff */
[----:B--2---:R-:W-:Y:S01]  /*46d0*/  IMAD.U32 R10, RZ, RZ, UR4 ;  /* 0x00000004ff0a7e24 */ /* 0x004fe2000f8e00ff */
[----:B-1----:R-:W-:-:S07]  /*46e0*/  MOV R11, UR5 ;  /* 0x00000005000b7c02 */ /* 0x002fce0008000f00 */
[----:B------:R-:W-:-:S07]  /*46f0*/  LEPC R20, `(.L_x_2626) ;  /* 0x000000001014794e */ /* 0x000fce0000000000 */
[----:B---34-:R-:W-:Y:S05]  /*4700*/  CALL.ABS.NOINC R2 ;  /* 0x0000000002007343 */ /* 0x018fea0003c00000 */
.L_x_2626:
[----:B------:R-:W-:Y:S05]  /*4710*/  BRA `(.L_x_2596) ;  /* 0x0000000000747947 */ /* 0x000fea0003800000 */
.L_x_2625:
        /* <DEDUP_REMOVED lines=8> */
[----:B0-----:R-:W-:Y:S01]  /*47a0*/  @!P0 FMUL R8, R8, 1.175494350822287508e-38 ;  /* 0x0080000008088820 */ /* 0x001fe20000400000 */
[----:B------:R-:W-:-:S04]  /*47b0*/  IMAD.MOV.U32 R5, RZ, RZ, 0xff ;  /* 0x000000ffff057424 */ /* 0x000fc800078e00ff */
        /* <DEDUP_REMOVED lines=14> */
.L_x_2624:
[----:B------:R-:W0:Y:S02]  /*48a0*/  F2I.U64.F64.TRUNC R4, R4 ;  /* 0x0000000400047311 */ /* 0x000e24000030d800 */
[----:B0-----:R0:W-:Y:S01]  /*48b0*/  STG.E.64 desc[UR36][R2.64], R4 ;  /* 0x0000000402007986 */ /* 0x0011e2000c101b24 */
[----:B------:R-:W-:Y:S05]  /*48c0*/  BRA `(.L_x_2596) ;  /* 0x0000000000087947 */ /* 0x000fea0003800000 */
.L_x_2623:
[----:B------:R-:W0:Y:S02]  /*48d0*/  F2I.U32.F64.TRUNC R5, R4 ;  /* 0x0000000400057311 */ /* 0x000e24000030d000 */
[----:B0-----:R0:W-:Y:S02]  /*48e0*/  STG.E desc[UR36][R2.64], R5 ;  /* 0x0000000502007986 */ /* 0x0011e4000c101924 */
.L_x_2596:
[----:B------:R-:W-:-:S07]  /*48f0*/  VIADD R19, R19, 0x80 ;  /* 0x0000008013137836 */ /* 0x000fce0000000000 */
.L_x_2531:
[----:B------:R-:W-:Y:S05]  /*4900*/  BSYNC.RECONVERGENT B7 ;  /* 0x0000000000077941 */ /* 0x000fea0003800200 */
.L_x_2530:
[----:B------:R-:W5:Y:S01]  /*4910*/  LDCU UR4, c[0x0][0x380] ;  /* 0x00007000ff0477ac */ /* 0x000f620008000800 */
[----:B------:R-:W-:Y:S01]  /*4920*/  BSSY.RECONVERGENT B7, `(.L_x_2627) ;  /* 0x0000480000077945 */ /* 0x000fe20003800200 */
[----:B-----5:R-:W-:-:S13]  /*4930*/  ISETP.GE.AND P0, PT, R19, UR4, PT ;  /* 0x0000000413007c0c */ /* 0x020fda000bf06270 */
[----:B------:R-:W-:Y:S05]  /*4940*/  @P0 BRA `(.L_x_2628) ;  /* 0x0000004400f40947 */ /* 0x000fea0003800000 */
[----:B------:R-:W5:Y:S01]  /*4950*/  LDCU UR4, c[0x0][0x388] ;  /* 0x00007100ff0477ac */ /* 0x000f620008000800 */
[----:B--23--:R-:W-:Y:S02]  /*4960*/  HFMA2 R22, -RZ, RZ, 0, 0 ;  /* 0x00000000ff167431 */ /* 0x00cfe400000001ff */
[----:B0-----:R-:W-:Y:S02]  /*4970*/  IMAD.MOV.U32 R0, RZ, RZ, RZ ;  /* 0x000000ffff007224 */ /* 0x001fe400078e00ff */
[----:B------:R-:W-:Y:S01]  /*4980*/  IMAD.MOV.U32 R18, RZ, RZ, RZ ;  /* 0x000000ffff127224 */ /* 0x000fe200078e00ff */
[----:B-----5:R-:W-:-:S09]  /*4990*/  UISETP.NE.AND UP0, UPT, UR4, URZ, UPT ;  /* 0x000000ff0400728c */ /* 0x020fd2000bf05270 */
[----:B------:R-:W-:Y:S05]  /*49a0*/  BRA.U !UP0, `(.L_x_2629) ;  /* 0x0000001508707547 */ /* 0x000fea000b800000 */
[----:B------:R-:W1:Y:S01]  /*49b0*/  LDCU.64 UR4, c[0x0][0x390] ;  /* 0x00007200ff0477ac */ /* 0x000e620008000a00 */
[----:B------:R-:W-:Y:S01]  /*49c0*/  MOV R18, RZ ;  /* 0x000000ff00127202 */ /* 0x000fe20000000f00 */
[----:B------:R-:W0:Y:S01]  /*49d0*/  LDCU UR6, c[0x0][0x38c] ;  /* 0x00007180ff0677ac */ /* 0x000e220008000800 */
[----:B------:R-:W2:Y:S01]  /*49e0*/  LDCU.64 UR8, c[0x0][0x4b8] ;  /* 0x00009700ff0877ac */ /* 0x000ea20008000a00 */
[----:B------:R-:W-:Y:S02]  /*49f0*/  UISETP.NE.AND UP0, UPT, UR39, URZ, UPT ;  /* 0x000000ff2700728c */ /* 0x000fe4000bf05270 */
[----:B-1--4-:R-:W-:Y:S01]  /*4a00*/  IMAD.HI.U32 R2, R19, UR4, R18 ;  /* 0x0000000413027c27 */ /* 0x012fe2000f8e0012 */
[----:B------:R-:W1:Y:S04]  /*4a10*/  LDCU UR4, c[0x0][0x4c0] ;  /* 0x00009800ff0477ac */ /* 0x000e680008000800 */
[----:B------:R-:W-:-:S05]  /*4a20*/  SHF.R.U32.HI R3, RZ, UR5, R2 ;  /* 0x00000005ff037c19 */ /* 0x000fca0008011602 */
[----:B------:R-:W-:-:S04]  /*4a30*/  IMAD.MOV R22, RZ, RZ, -R3 ;  /* 0x000000ffff167224 */ /* 0x000fc800078e0a03 */
[----:B0-----:R-:W-:-:S04]  /*4a40*/  IMAD R22, R22, UR6, R19 ;  /* 0x0000000616167c24 */ /* 0x001fc8000f8e0213 */
[C---:B--2---:R-:W-:Y:S02]  /*4a50*/  IMAD R18, R22.reuse, UR8, RZ ;  /* 0x0000000816127c24 */ /* 0x044fe4000f8e02ff */
        /* <DEDUP_REMOVED lines=337> */
.L_x_2629:
[----:B------:R-:W1:Y:S01]  /*5f70*/  LDCU.64 UR6, c[0x0][0x5f0] ;  /* 0x0000be00ff0677ac */ /* 0x000e620008000a00 */
[----:B------:R-:W-:Y:S01]  /*5f80*/  BSSY.RECONVERGENT B6, `(.L_x_2630) ;  /* 0x00000ec000067945 */ /* 0x000fe20003800200 */
[----:B------:R-:W-:-:S04]  /*5f90*/  UPRMT UR4, UR40, 0x7771, URZ ;  /* 0x0000777128047896 */ /* 0x000fc800080000ff */
[----:B------:R-:W-:Y:S01]  /*5fa0*/  UISETP.GT.AND UP0, UPT, UR4, 0x9, UPT ;  /* 0x000000090400788c */ /* 0x000fe2000bf04270 */
[----:B-1--4-:R-:W-:-:S05]  /*5fb0*/  IADD3 R2, P0, PT, R0, UR6, RZ ;  /* 0x0000000600027c10 */ /* 0x012fca000ff1e0ff */
        /* <DEDUP_REMOVED lines=11> */
[----:B--2---:R0:W1:Y:S02]  /*6070*/  I2F.F64.S16 R16, R2 ;  /* 0x0000000200107312 */ /* 0x0040640000101c00 */
[----:B01----:R-:W-:Y:S05]  /*6080*/  BRA `(.L_x_2636) ;  /* 0x0000000c006c7947 */ /* 0x003fea0003800000 */
.L_x_2634:
[----:B------:R-:W2:Y:S02]  /*6090*/  LDG.E.U8 R2, desc[UR36][R2.64] ;  /* 0x0000002402027981 */ /* 0x000ea4000c1e1100 */
[----:B--2---:R0:W1:Y:S02]  /*60a0*/  I2F.F64.U16 R16, R2 ;  /* 0x0000000200107312 */ /* 0x0040640000101800 */
[----:B01----:R-:W-:Y:S05]  /*60b0*/  BRA `(.L_x_2636) ;  /* 0x0000000c00607947 */ /* 0x003fea0003800000 */
.L_x_2633:
[----:B------:R-:W-:-:S09]  /*60c0*/  UISETP.NE.AND UP0, UPT, UR4, 0x2, UPT ;  /* 0x000000020400788c */ /* 0x000fd2000bf05270 */
[----:B------:R-:W-:Y:S05]  /*60d0*/  BRA.U !UP0, `(.L_x_2637) ;  /* 0x0000000108287547 */ /* 0x000fea000b800000 */
[----:B------:R-:W-:-:S09]  /*60e0*/  UISETP.NE.AND UP0, UPT, UR4, 0x3, UPT ;  /* 0x000000030400788c */ /* 0x000fd2000bf05270 */
[----:B------:R-:W-:Y:S05]  /*60f0*/  BRA.U !UP0, `(.L_x_2638) ;  /* 0x0000000108147547 */ /* 0x000fea000b800000 */
[----:B------:R-:W-:-:S09]  /*6100*/  UISETP.NE.AND UP0, UPT, UR4, 0x4, UPT ;  /* 0x000000040400788c */ /* 0x000fd2000bf05270 */
[----:B------:R-:W-:Y:S05]  /*6110*/  BRA.U UP0, `(.L_x_2635) ;  /* 0x0000000900ec7547 */ /* 0x000fea000b800000 */
[----:B------:R-:W2:Y:S02]  /*6120*/  LDG.E.64 R16, desc[UR36][R2.64] ;  /* 0x0000002402107981 */ /* 0x000ea4000c1e1b00 */
[----:B--2---:R-:W0:Y:S02]  /*6130*/  I2F.F64.S64 R16, R16 ;  /* 0x0000001000107312 */ /* 0x004e240000301c00 */
[----:B0-----:R-:W-:Y:S05]  /*6140*/  BRA `(.L_x_2636) ;  /* 0x0000000c003c7947 */ /* 0x001fea0003800000 */
.L_x_2638:
[----:B------:R-:W2:Y:S02]  /*6150*/  LDG.E R2, desc[UR36][R2.64] ;  /* 0x0000002402027981 */ /* 0x000ea4000c1e1900 */
[----:B--2---:R0:W1:Y:S02]  /*6160*/  I2F.F64 R16, R2 ;  /* 0x0000000200107312 */ /* 0x0040640000201c00 */
[----:B01----:R-:W-:Y:S05]  /*6170*/  BRA `(.L_x_2636) ;  /* 0x0000000c00307947 */ /* 0x003fea0003800000 */
.L_x_2637:
[----:B------:R-:W2:Y:S02]  /*6180*/  LDG.E.U16 R2, desc[UR36][R2.64] ;  /* 0x0000002402027981 */ /* 0x000ea4000c1e1500 */
[----:B--2---:R0:W1:Y:S02]  /*6190*/  I2F.F64.S16 R16, R2 ;  /* 0x0000000200107312 */ /* 0x0040640000101c00 */
[----:B01----:R-:W-:Y:S05]  /*61a0*/  BRA `(.L_x_2636) ;  /* 0x0000000c00247947 */ /* 0x003fea0003800000 */
.L_x_2632:
        /* <DEDUP_REMOVED lines=8> */
[----:B------:R-:W0:Y:S02]  /*6230*/  F2F.F64.F32 R16, R16 ;  /* 0x0000001000107310 */ /* 0x000e240000201800 */
[----:B0-----:R-:W-:Y:S05]  /*6240*/  BRA `(.L_x_2636) ;  /* 0x0000000800fc7947 */ /* 0x001fea0003800000 */
.L_x_2640:
[----:B------:R-:W2:Y:S02]  /*6250*/  LDG.E.U16 R0, desc[UR36][R2.64] ;  /* 0x0000002402007981 */ /* 0x000ea4000c1e1500 */
[----:B--2---:R-:W-:-:S05]  /*6260*/  HADD2.F32 R0, -RZ, R0.H0_H0 ;  /* 0x20000000ff007230 */ /* 0x004fca0000004100 */
[----:B------:R-:W-:-:S04]  /*6270*/  FMUL.FTZ R0, R0, 1 ;  /* 0x3f80000000007820 */ /* 0x000fc80000410000 */
[----:B------:R0:W1:Y:S02]  /*6280*/  F2F.F64.F32 R16, R0 ;  /* 0x0000000000107310 */ /* 0x0000640000201800 */
[----:B01----:R-:W-:Y:S05]  /*6290*/  BRA `(.L_x_2636) ;  /* 0x0000000800e87947 */ /* 0x003fea0003800000 */
.L_x_2639:
        /* <DEDUP_REMOVED lines=8> */
[----:B------:R-:W1:Y:S02]  /*6320*/  F2F.F64.F32 R16, R16 ;  /* 0x0000001000107310 */ /* 0x000e640000201800 */
[----:B-1----:R-:W-:Y:S05]  /*6330*/  BRA `(.L_x_2636) ;  /* 0x0000000800c07947 */ /* 0x002fea0003800000 */
.L_x_2642:
[----:B------:R-:W2:Y:S02]  /*6340*/  LDG.E.U16 R2, desc[UR36][R2.64] ;  /* 0x0000002402027981 */ /* 0x000ea4000c1e1500 */
[----:B--2---:R-:W-:-:S05]  /*6350*/  HADD2.F32 R0, -RZ, R2.H0_H0 ;  /* 0x20000002ff007230 */ /* 0x004fca0000004100 */
[----:B------:R-:W-:-:S04]  /*6360*/  FMUL.FTZ R0, R0, 1 ;  /* 0x3f80000000007820 */ /* 0x000fc80000410000 */
[----:B------:R1:W2:Y:S02]  /*6370*/  F2F.F64.F32 R16, R0 ;  /* 0x0000000000107310 */ /* 0x0002a40000201800 */
[----:B-12---:R-:W-:Y:S05]  /*6380*/  BRA `(.L_x_2636) ;  /* 0x0000000800ac7947 */ /* 0x006fea0003800000 */
.L_x_2641:
[----:B------:R0:W5:Y:S01]  /*6390*/  LDG.E.64 R16, desc[UR36][R2.64] ;  /* 0x0000002402107981 */ /* 0x000162000c1e1b00 */
[----:B------:R-:W-:Y:S05]  /*63a0*/  BRA `(.L_x_2636) ;  /* 0x0000000800a47947 */ /* 0x000fea0003800000 */
.L_x_2631:
        /* <DEDUP_REMOVED lines=9> */
[----:B------:R-:W-:Y:S02]  /*6440*/  MOV R16, RZ ;  /* 0x000000ff00107202 */ /* 0x000fe40000000f00 */
[----:B--2---:R-:W-:-:S04]  /*6450*/  ISETP.NE.AND P0, PT, R2, RZ, PT ;  /* 0x000000ff0200720c */ /* 0x004fc80003f05270 */
[----:B------:R-:W-:Y:S01]  /*6460*/  FSEL R17, RZ, 1.875, !P0 ;  /* 0x3ff00000ff117808 */ /* 0x000fe20004000000 */
[----:B------:R-:W-:Y:S08]  /*6470*/  BRA `(.L_x_2636) ;  /* 0x0000000800707947 */ /* 0x000ff00003800000 */
.L_x_2645:
[----:B------:R1:W5:Y:S01]  /*6480*/  LDG.E.64 R16, desc[UR36][R2.64] ;  /* 0x0000002402107981 */ /* 0x000362000c1e1b00 */
[----:B------:R-:W-:Y:S05]  /*6490*/  BRA `(.L_x_2636) ;  /* 0x0000000800687947 */ /* 0x000fea0003800000 */
.L_x_2644:
        /* <DEDUP_REMOVED lines=23> */
[----:B------:R-:W-:-:S05]  /*6610*/  LOP3.LUT R5, R5, 0x80000000, R0, 0xf8, !PT ;  /* 0x8000000005057812 */ /* 0x000fca00078ef800 */
[----:B------:R-:W-:-:S04]  /*6620*/  FMUL.FTZ R5, R5, 1 ;  /* 0x3f80000005057820 */ /* 0x000fc80000410000 */
[----:B------:R1:W2:Y:S02]  /*6630*/  F2F.F64.F32 R16, R5 ;  /* 0x0000000500107310 */ /* 0x0002a40000201800 */
[----:B-12---:R-:W-:Y:S05]  /*6640*/  BRA `(.L_x_2636) ;  /* 0x0000000400fc7947 */ /* 0x006fea0003800000 */
.L_x_2647:
        /* <DEDUP_REMOVED lines=10> */
[----:B------:R-:W-:-:S05]  /*66f0*/  LOP3.LUT R0, R0, 0x80000000, R5, 0xf8, !PT ;  /* 0x8000000000007812 */ /* 0x000fca00078ef805 */
[----:B------:R-:W-:-:S04]  /*6700*/  FMUL.FTZ R0, R0, 1 ;  /* 0x3f80000000007820 */ /* 0x000fc80000410000 */
[----:B------:R1:W2:Y:S02]  /*6710*/  F2F.F64.F32 R16, R0 ;  /* 0x0000000000107310 */ /* 0x0002a40000201800 */
[----:B-12---:R-:W-:Y:S05]  /*6720*/  BRA `(.L_x_2636) ;  /* 0x0000000400c47947 */ /* 0x006fea0003800000 */
.L_x_2646:
[----:B------:R-:W2:Y:S02]  /*6730*/  LDG.E.U16 R0, desc[UR36][R2.64] ;  /* 0x0000002402007981 */ /* 0x000ea4000c1e1500 */
[----:B--2---:R-:W-:-:S04]  /*6740*/  IMAD.U32 R0, R0, 0x10000, RZ ;  /* 0x0001000000007824 */ /* 0x004fc800078e00ff */
[----:B------:R-:W-:-:S04]  /*6750*/  FMUL.FTZ R0, R0, 1 ;  /* 0x3f80000000007820 */ /* 0x000fc80000410000 */
[----:B------:R1:W2:Y:S02]  /*6760*/  F2F.F64.F32 R16, R0 ;  /* 0x0000000000107310 */ /* 0x0002a40000201800 */
[----:B-12---:R-:W-:Y:S05]  /*6770*/  BRA `(.L_x_2636) ;  /* 0x0000000400b07947 */ /* 0x006fea0003800000 */
.L_x_2643:
        /* <DEDUP_REMOVED lines=9> */
[----:B--2---:R4:W0:Y:S02]  /*6810*/  I2F.F64.U16 R16, R2 ;  /* 0x0000000200107312 */ /* 0x0048240000101800 */
[----:B0---4-:R-:W-:Y:S05]  /*6820*/  BRA `(.L_x_2636) ;  /* 0x0000000400847947 */ /* 0x011fea0003800000 */
.L_x_2650:
        /* <DEDUP_REMOVED lines=21> */
.L_x_2652:
[----:B------:R-:W-:Y:S05]  /*6980*/  BSYNC.RECONVERGENT B0 ;  /* 0x0000000000007941 */ /* 0x000fea0003800200 */
.L_x_2651:
[----:B------:R-:W-:Y:S02]  /*6990*/  SHF.L.U32 R0, R0, 0x14, RZ ;  /* 0x0000001400007819 */ /* 0x000fe400000006ff */
[----:B------:R-:W-:-:S04]  /*69a0*/  LEA R2, R2, 0x3b800000, 0x17 ;  /* 0x3b80000002027811 */ /* 0x000fc800078eb8ff */
[----:B------:R-:W-:-:S05]  /*69b0*/  LOP3.LUT R0, R2, R0, R7, 0xfe, !PT ;  /* 0x0000000002007212 */ /* 0x000fca00078efe07 */
[----:B------:R-:W-:-:S04]  /*69c0*/  FMUL.FTZ R0, R0, 1 ;  /* 0x3f80000000007820 */ /* 0x000fc80000410000 */
[----:B------:R4:W0:Y:S02]  /*69d0*/  F2F.F64.F32 R16, R0 ;  /* 0x0000000000107310 */ /* 0x0008240000201800 */
[----:B0---4-:R-:W-:Y:S05]  /*69e0*/  BRA `(.L_x_2636) ;  /* 0x0000000400147947 */ /* 0x011fea0003800000 */
.L_x_2649:
[----:B------:R-:W2:Y:S01]  /*69f0*/  LDG.E.U8 R3, desc[UR36][R2.64] ;  /* 0x0000002402037981 */ /* 0x000ea2000c1e1100 */
[----:B------:R-:W-:Y:S02]  /*6a00*/  CS2R R16, SRZ ;  /* 0x0000000000107805 */ /* 0x000fe4000001ff00 */
[----:B--2---:R-:W-:-:S13]  /*6a10*/  ISETP.NE.AND P0, PT, R3, RZ, PT ;  /* 0x000000ff0300720c */ /* 0x004fda0003f05270 */
[----:B------:R-:W-:Y:S05]  /*6a20*/  @!P0 BRA `(.L_x_2636) ;  /* 0x0000000400048947 */ /* 0x000fea0003800000 */
[----:B------:R-:W-:-:S13]  /*6a30*/  ISETP.NE.AND P0, PT, R3, 0x80, PT ;  /* 0x000000800300780c */ /* 0x000fda0003f05270 */
[----:B------:R-:W-:Y:S02]  /*6a40*/  @!P0 IMAD.MOV.U32 R16, RZ, RZ, 0x20000000 ;  /* 0x20000000ff108424 */ /* 0x000fe400078e00ff */
        /* <DEDUP_REMOVED lines=15> */
.L_x_2654:
[----:B------:R-:W-:Y:S05]  /*6b40*/  BSYNC.RECONVERGENT B0 ;  /* 0x0000000000007941 */ /* 0x000fea0003800200 */
.L_x_2653:
[----:B------:R-:W-:Y:S01]  /*6b50*/  IMAD.SHL.U32 R0, R0, 0x200000, RZ ;  /* 0x0020000000007824 */ /* 0x000fe200078e00ff */
[----:B------:R-:W-:-:S04]  /*6b60*/  LEA R2, R2, 0x37800000, 0x17 ;  /* 0x3780000002027811 */ /* 0x000fc800078eb8ff */
[----:B------:R-:W-:-:S05]  /*6b70*/  LOP3.LUT R0, R2, R0, R7, 0xfe, !PT ;  /* 0x0000000002007212 */ /* 0x000fca00078efe07 */
[----:B------:R-:W-:-:S04]  /*6b80*/  FMUL.FTZ R0, R0, 1 ;  /* 0x3f80000000007820 */ /* 0x000fc80000410000 */
[----:B------:R4:W0:Y:S02]  /*6b90*/  F2F.F64.F32 R16, R0 ;  /* 0x0000000000107310 */ /* 0x0008240000201800 */
[----:B0---4-:R-:W-:Y:S05]  /*6ba0*/  BRA `(.L_x_2636) ;  /* 0x0000000000a47947 */ /* 0x011fea0003800000 */
.L_x_2648:
[----:B------:R-:W-:-:S09]  /*6bb0*/  UISETP.NE.AND UP0, UPT, UR4, 0x1c, UPT ;  /* 0x0000001c0400788c */ /* 0x000fd2000bf05270 */
[----:B------:R-:W-:Y:S05]  /*6bc0*/  BRA.U !UP0, `(.L_x_2655) ;  /* 0x0000000108947547 */ /* 0x000fea000b800000 */
[----:B------:R-:W-:-:S09]  /*6bd0*/  UISETP.NE.AND UP0, UPT, UR4, 0x1d, UPT ;  /* 0x0000001d0400788c */ /* 0x000fd2000bf05270 */
[----:B------:R-:W-:Y:S05]  /*6be0*/  BRA.U !UP0, `(.L_x_2656) ;  /* 0x0000000108807547 */ /* 0x000fea000b800000 */
[----:B------:R-:W-:-:S09]  /*6bf0*/  UISETP.NE.AND UP0, UPT, UR4, 0x2c, UPT ;  /* 0x0000002c0400788c */ /* 0x000fd2000bf05270 */
[----:B------:R-:W-:Y:S05]  /*6c00*/  BRA.U UP0, `(.L_x_2635) ;  /* 0x0000000100307547 */ /* 0x000fea000b800000 */
[----:B------:R-:W2:Y:S01]  /*6c10*/  LDG.E.U8 R0, desc[UR36][R2.64] ;  /* 0x0000002402007981 */ /* 0x000ea2000c1e1100 */
[----:B------:R-:W-:Y:S02]  /*6c20*/  HFMA2 R16, -RZ, RZ, 0, 0 ;  /* 0x00000000ff107431 */ /* 0x000fe400000001ff */
[----:B------:R-:W-:Y:S01]  /*6c30*/  IMAD.MOV.U32 R17, RZ, RZ, 0x38000000 ;  /* 0x38000000ff117424 */ /* 0x000fe200078e00ff */
[----:B--2---:R-:W-:-:S13]  /*6c40*/  ISETP.NE.AND P0, PT, R0, RZ, PT ;  /* 0x000000ff0000720c */ /* 0x004fda0003f05270 */
[----:B------:R-:W-:Y:S05]  /*6c50*/  @!P0 BRA `(.L_x_2636) ;  /* 0x0000000000788947 */ /* 0x000fea0003800000 */
[----:B------:R-:W-:-:S13]  /*6c60*/  ISETP.NE.AND P0, PT, R0, 0xff, PT ;  /* 0x000000ff0000780c */ /* 0x000fda0003f05270 */
[----:B------:R-:W-:Y:S01]  /*6c70*/  @P0 IMAD.SHL.U32 R0, R0, 0x800000, RZ ;  /* 0x0080000000000824 */ /* 0x000fe200078e00ff */
[----:B------:R-:W-:Y:S01]  /*6c80*/  @!P0 MOV R16, 0x20000000 ;  /* 0x2000000000108802 */ /* 0x000fe20000000f00 */
[----:B------:R-:W-:Y:S02]  /*6c90*/  @!P0 IMAD.MOV.U32 R17, RZ, RZ, 0x7ff80000 ;  /* 0x7ff80000ff118424 */ /* 0x000fe400078e00ff */
[----:B------:R-:W-:-:S04]  /*6ca0*/  @P0 FMUL.FTZ R0, R0, 1 ;  /* 0x3f80000000000820 */ /* 0x000fc80000410000 */
[----:B------:R2:W3:Y:S02]  /*6cb0*/  @P0 F2F.F64.F32 R16, R0 ;  /* 0x0000000000100310 */ /* 0x0004e40000201800 */
[----:B--23--:R-:W-:Y:S05]  /*6cc0*/  BRA `(.L_x_2636) ;  /* 0x00000000005c7947 */ /* 0x00cfea0003800000 */
.L_x_2635:
        /* <DEDUP_REMOVED lines=16> */
.L_x_2657:
[----:B------:R-:W-:Y:S01]  /*6dd0*/  CS2R R16, SRZ ;  /* 0x0000000000107805 */ /* 0x000fe2000001ff00 */
[----:B------:R-:W-:Y:S06]  /*6de0*/  BRA `(.L_x_2636) ;  /* 0x0000000000147947 */ /* 0x000fec0003800000 */
.L_x_2656:
[----:B------:R-:W2:Y:S02]  /*6df0*/  LDG.E.64 R16, desc[UR36][R2.64] ;  /* 0x0000002402107981 */ /* 0x000ea4000c1e1b00 */
[----:B--2---:R-:W2:Y:S02]  /*6e00*/  I2F.F64.U64 R16, R16 ;  /* 0x0000001000107312 */ /* 0x004ea40000301800 */
[----:B--2---:R-:W-:Y:S05]  /*6e10*/  BRA `(.L_x_2636) ;  /* 0x0000000000087947 */ /* 0x004fea0003800000 */
.L_x_2655:
[----:B------:R-:W2:Y:S02]  /*6e20*/  LDG.E R2, desc[UR36][R2.64] ;  /* 0x0000002402027981 */ /* 0x000ea4000c1e1900 */
[----:B--2---:R2:W3:Y:S02]  /*6e30*/  I2F.F64.U32 R16, R2 ;  /* 0x0000000200107312 */ /* 0x0044e40000201800 */
.L_x_2636:
[----:B------:R-:W-:Y:S05]  /*6e40*/  BSYNC.RECONVERGENT B6 ;  /* 0x0000000000067941 */ /* 0x000fea0003800200 */
.L_x_2630:
[----:B------:R-:W4:Y:S01]  /*6e50*/  LDCU.64 UR6, c[0x0][0x5f8] ;  /* 0x0000bf00ff0677ac */ /* 0x000f220008000a00 */
[----:B------:R-:W-:Y:S01]  /*6e60*/  BSSY.RECONVERGENT B6, `(.L_x_2658) ;  /* 0x00000ec000067945 */ /* 0x000fe20003800200 */
[----:B------:R-:W-:-:S04]  /*6e70*/  UPRMT UR4, UR40, 0x7772, URZ ;  /* 0x0000777228047896 */ /* 0x000fc800080000ff */
[----:B------:R-:W-:Y:S01]  /*6e80*/  UISETP.GT.AND UP0, UPT, UR4, 0x9, UPT ;  /* 0x000000090400788c */ /* 0x000fe2000bf04270 */
[----:B----4-:R-:W-:-:S05]  /*6e90*/  IADD3 R22, P0, PT, R22, UR6, RZ ;  /* 0x0000000616167c10 */ /* 0x010fca000ff1e0ff */
        /* <DEDUP_REMOVED lines=10> */
[----:B012---:R-:W2:Y:S02]  /*6f40*/  LDG.E.S8 R2, desc[UR36][R22.64] ;  /* 0x0000002416027981 */ /* 0x007ea4000c1e1300 */
[----:B--2---:R-:W4:Y:S02]  /*6f50*/  I2F.F64.S16 R2, R2 ;  /* 0x0000000200027312 */ /* 0x004f240000101c00 */
[----:B----4-:R-:W-:Y:S05]  /*6f60*/  BRA `(.L_x_2664) ;  /* 0x0000000c006c7947 */ /* 0x010fea0003800000 */
.L_x_2662:
[----:B012---:R-:W2:Y:S02]  /*6f70*/  LDG.E.U8 R2, desc[UR36][R22.64] ;  /* 0x0000002416027981 */ /* 0x007ea4000c1e1100 */
[----:B--2---:R-:W4:Y:S02]  /*6f80*/  I2F.F64.U16 R2, R2 ;  /* 0x0000000200027312 */ /* 0x004f240000101800 */
[----:B----4-:R-:W-:Y:S05]  /*6f90*/  BRA `(.L_x_2664) ;  /* 0x0000000c00607947 */ /* 0x010fea0003800000 */
.L_x_2661:
[----:B------:R-:W-:-:S09]  /*6fa0*/  UISETP.NE.AND UP0, UPT, UR4, 0x2, UPT ;  /* 0x000000020400788c */ /* 0x000fd2000bf05270 */
[----:B------:R-:W-:Y:S05]  /*6fb0*/  BRA.U !UP0, `(.L_x_2665) ;  /* 0x0000000108287547 */ /* 0x000fea000b800000 */
[----:B------:R-:W-:-:S09]  /*6fc0*/  UISETP.NE.AND UP0, UPT, UR4, 0x3, UPT ;  /* 0x000000030400788c */ /* 0x000fd2000bf05270 */
[----:B------:R-:W-:Y:S05]  /*6fd0*/  BRA.U !UP0, `(.L_x_2666) ;  /* 0x0000000108147547 */ /* 0x000fea000b800000 */
[----:B------:R-:W-:-:S09]  /*6fe0*/  UISETP.NE.AND UP0, UPT, UR4, 0x4, UPT ;  /* 0x000000040400788c */ /* 0x000fd2000bf05270 */
[----:B------:R-:W-:Y:S05]  /*6ff0*/  BRA.U UP0, `(.L_x_2663) ;  /* 0x0000000900ec7547 */ /* 0x000fea000b800000 */
[----:B012---:R-:W2:Y:S02]  /*7000*/  LDG.E.64 R2, desc[UR36][R22.64] ;  /* 0x0000002416027981 */ /* 0x007ea4000c1e1b00 */
[----:B--2---:R-:W4:Y:S02]  /*7010*/  I2F.F64.S64 R2, R2 ;  /* 0x0000000200027312 */ /* 0x004f240000301c00 */
[----:B----4-:R-:W-:Y:S05]  /*7020*/  BRA `(.L_x_2664) ;  /* 0x0000000c003c7947 */ /* 0x010fea0003800000 */
.L_x_2666:
[----:B012---:R-:W2:Y:S02]  /*7030*/  LDG.E R2, desc[UR36][R22.64] ;  /* 0x0000002416027981 */ /* 0x007ea4000c1e1900 */
[----:B--2---:R-:W4:Y:S02]  /*7040*/  I2F.F64 R2, R2 ;  /* 0x0000000200027312 */ /* 0x004f240000201c00 */
[----:B----4-:R-:W-:Y:S05]  /*7050*/  BRA `(.L_x_2664) ;  /* 0x0000000c00307947 */ /* 0x010fea0003800000 */
.L_x_2665:
[----:B012---:R-:W2:Y:S02]  /*7060*/  LDG.E.U16 R2, desc[UR36][R22.64] ;  /* 0x0000002416027981 */ /* 0x007ea4000c1e1500 */
[----:B--2---:R-:W4:Y:S02]  /*7070*/  I2F.F64.S16 R2, R2 ;  /* 0x0000000200027312 */ /* 0x004f240000101c00 */
[----:B----4-:R-:W-:Y:S05]  /*7080*/  BRA `(.L_x_2664) ;  /* 0x0000000c00247947 */ /* 0x010fea0003800000 */
.L_x_2660:
[----:B------:R-:W-:-:S09]  /*7090*/  UISETP.GT.AND UP0, UPT, UR4, 0x6, UPT ;  /* 0x000000060400788c */ /* 0x000fd2000bf04270 */
[----:B------:R-:W-:Y:S05]  /*70a0*/  BRA.U UP0, `(.L_x_2667) ;  /* 0x0000000100347547 */ /* 0x000fea000b800000 */
[----:B------:R-:W-:-:S09]  /*70b0*/  UISETP.NE.AND UP0, UPT, UR4, 0x5, UPT ;  /* 0x000000050400788c */ /* 0x000fd2000bf05270 */
[----:B------:R-:W-:Y:S05]  /*70c0*/  BRA.U !UP0, `(.L_x_2668) ;  /* 0x0000000108187547 */ /* 0x000fea000b800000 */
[----:B------:R-:W-:-:S09]  /*70d0*/  UISETP.NE.AND UP0, UPT, UR4, 0x6, UPT ;  /* 0x000000060400788c */ /* 0x000fd2000bf05270 */
[----:B------:R-:W-:Y:S05]  /*70e0*/  BRA.U UP0, `(.L_x_2663) ;  /* 0x0000000900b07547 */ /* 0x000fea000b800000 */
[----:B012---:R-:W2:Y:S02]  /*70f0*/  LDG.E R2, desc[UR36][R22.64] ;  /* 0x0000002416027981 */ /* 0x007ea4000c1e1900 */
[----:B--2---:R-:W-:-:S06]  /*7100*/  FMUL.FTZ R2, R2, 1 ;  /* 0x3f80000002027820 */ /* 0x004fcc0000410000 */
[----:B------:R-:W2:Y:S02]  /*7110*/  F2F.F64.F32 R2, R2 ;  /* 0x0000000200027310 */ /* 0x000ea40000201800 */
[----:B--2---:R-:W-:Y:S05]  /*7120*/  BRA `(.L_x_2664) ;  /* 0x0000000800fc7947 */ /* 0x004fea0003800000 */
.L_x_2668:
[----:B------:R-:W4:Y:S02]  /*7130*/  LDG.E.U16 R0, desc[UR36][R22.64] ;  /* 0x0000002416007981 */ /* 0x000f24000c1e1500 */
[----:B----4-:R-:W-:-:S05]  /*7140*/  HADD2.F32 R0, -RZ, R0.H0_H0 ;  /* 0x20000000ff007230 */ /* 0x010fca0000004100 */
[----:B------:R-:W-:-:S04]  /*7150*/  FMUL.FTZ R0, R0, 1 ;  /* 0x3f80000000007820 */ /* 0x000fc80000410000 */
[----:B012---:R2:W4:Y:S02]  /*7160*/  F2F.F64.F32 R2, R0 ;  /* 0x0000000000027310 */ /* 0x0075240000201800 */
[----:B--2-4-:R-:W-:Y:S05]  /*7170*/  BRA `(.L_x_2664) ;  /* 0x0000000800e87947 */ /* 0x014fea0003800000 */
.L_x_2667:
[----:B------:R-:W-:-:S09]  /*7180*/  UISETP.NE.AND UP0, UPT, UR4, 0x7, UPT ;  /* 0x000000070400788c */ /* 0x000fd2000bf05270 */
[----:B------:R-:W-:Y:S05]  /*7190*/  BRA.U !UP0, `(.L_x_2669) ;  /* 0x0000000108347547 */ /* 0x000fea000b800000 */
[----:B------:R-:W-:-:S09]  /*71a0*/  UISETP.NE.AND UP0, UPT, UR4, 0x8, UPT ;  /* 0x000000080400788c */ /* 0x000fd2000bf05270 */
[----:B------:R-:W-:Y:S05]  /*71b0*/  BRA.U !UP0, `(.L_x_2670) ;  /* 0x0000000108187547 */ /* 0x000fea000b800000 */
[----:B------:R-:W-:-:S09]  /*71c0*/  UISETP.NE.AND UP0, UPT, UR4, 0x9, UPT ;  /* 0x000000090400788c */ /* 0x000fd2000bf05270 */
[----:B------:R-:W-:Y:S05]  /*71d0*/  BRA.U UP0, `(.L_x_2663) ;  /* 0x0000000900747547 */ /* 0x000fea000b800000 */
[----:B------:R-:W0:Y:S02]  /*71e0*/  LDG.E R22, desc[UR36][R22.64] ;  /* 0x0000002416167981 */ /* 0x000e24000c1e1900 */
[----:B012---:R-:W-:-:S06]  /*71f0*/  FMUL.FTZ R2, R22, 1 ;  /* 0x3f80000016027820 */ /* 0x007fcc0000410000 */
[----:B------:R-:W2:Y:S02]  /*7200*/  F2F.F64.F32 R2, R2 ;  /* 0x0000000200027310 */ /* 0x000ea40000201800 */
[----:B--2---:R-:W-:Y:S05]  /*7210*/  BRA `(.L_x_2664) ;  /* 0x0000000800c07947 */ /* 0x004fea0003800000 */
.L_x_2670:
[----:B------:R-:W4:Y:S02]  /*7220*/  LDG.E.U16 R22, desc[UR36][R22.64] ;  /* 0x0000002416167981 */ /* 0x000f24000c1e1500 */
[----:B----4-:R-:W-:-:S05]  /*7230*/  HADD2.F32 R0, -RZ, R22.H0_H0 ;  /* 0x20000016ff007230 */ /* 0x010fca0000004100 */
[----:B------:R-:W-:-:S04]  /*7240*/  FMUL.FTZ R0, R0, 1 ;  /* 0x3f80000000007820 */ /* 0x000fc80000410000 */
[----:B012---:R2:W4:Y:S02]  /*7250*/  F2F.F64.F32 R2, R0 ;  /* 0x0000000000027310 */ /* 0x0075240000201800 */
[----:B--2-4-:R-:W-:Y:S05]  /*7260*/  BRA `(.L_x_2664) ;  /* 0x0000000800ac7947 */ /* 0x014fea0003800000 */
.L_x_2669:
[----:B012---:R2:W5:Y:S01]  /*7270*/  LDG.E.64 R2, desc[UR36][R22.64] ;  /* 0x0000002416027981 */ /* 0x007562000c1e1b00 */
[----:B------:R-:W-:Y:S05]  /*7280*/  BRA `(.L_x_2664) ;  /* 0x0000000800a47947 */ /* 0x000fea0003800000 */
.L_x_2659:
        /* <DEDUP_REMOVED lines=9> */
[----:B012---:R-:W-:Y:S02]  /*7320*/  MOV R2, RZ ;  /* 0x000000ff00027202 */ /* 0x007fe40000000f00 */
[----:B----4-:R-:W-:-:S04]  /*7330*/  ISETP.NE.AND P0, PT, R22, RZ, PT ;  /* 0x000000ff1600720c */ /* 0x010fc80003f05270 */
[----:B------:R-:W-:Y:S01]  /*7340*/  FSEL R3, RZ, 1.875, !P0 ;  /* 0x3ff00000ff037808 */ /* 0x000fe20004000000 */
[----:B------:R-:W-:Y:S08]  /*7350*/  BRA `(.L_x_2664) ;  /* 0x0000000800707947 */ /* 0x000ff00003800000 */
.L_x_2673:
[----:B012---:R0:W5:Y:S01]  /*7360*/  LDG.E.64 R2, desc[UR36][R22.64] ;  /* 0x0000002416027981 */ /* 0x007162000c1e1b00 */
[----:B------:R-:W-:Y:S05]  /*7370*/  BRA `(.L_x_2664) ;  /* 0x0000000800687947 */ /* 0x000fea0003800000 */
.L_x_2672:
[----:B------:R-:W-:-:S09]  /*7380*/  UISETP.NE.AND UP0, UPT, UR4, 0xf, UPT ;  /* 0x0000000f0400788c */ /* 0x000fd2000bf05270 */
[----:B------:R-:W-:Y:S05]  /*7390*/  BRA.U !UP0, `(.L_x_2674) ;  /* 0x00000001089c7547 */ /* 0x000fea000b800000 */
[----:B------:R-:W-:-:S09]  /*73a0*/  UISETP.NE.AND UP0, UPT, UR4, 0x17, UPT ;  /* 0x000000170400788c */ /* 0x000fd2000bf05270 */
[----:B------:R-:W-:Y:S05]  /*73b0*/  BRA.U !UP0, `(.L_x_2675) ;  /* 0x00000001085c7547 */ /* 0x000fea000b800000 */
[----:B------:R-:W-:-:S09]  /*73c0*/  UISETP.NE.AND UP0, UPT, UR4, 0x18, UPT ;  /* 0x000000180400788c */ /* 0x000fd2000bf05270 */
[----:B------:R-:W-:Y:S05]  /*73d0*/  BRA.U UP0, `(.L_x_2663) ;  /* 0x0000000500f47547 */ /* 0x000fea000b800000 */
[----:B------:R-:W4:Y:S01]  /*73e0*/  LDG.E.U8 R0, desc[UR36][R22.64] ;  /* 0x0000002416007981 */ /* 0x000f22000c1e1100 */
[----:B------:R-:W-:Y:S02]  /*73f0*/  IMAD.MOV.U32 R4, RZ, RZ, 0x1f ;  /* 0x0000001fff047424 */ /* 0x000fe400078e00ff */
[----:B----4-:R-:W-:-:S05]  /*7400*/  IMAD.SHL.U32 R0, R0, 0x1000000, RZ ;  /* 0x0100000000007824 */ /* 0x010fca00078e00ff */
[C---:B012---:R-:W-:Y:S02]  /*7410*/  LOP3.LUT R2, R0.reuse, 0x7f000000, RZ, 0xc0, !PT ;  /* 0x7f00000000027812 */ /* 0x047fe400078ec0ff */
        /* <DEDUP_REMOVED lines=14> */
[----:B------:R-:W-:-:S06]  /*7500*/  FMUL.FTZ R3, R3, 1 ;  /* 0x3f80000003037820 */ /* 0x000fcc0000410000 */
[----:B------:R-:W0:Y:S02]  /*7510*/  F2F.F64.F32 R2, R3 ;  /* 0x0000000300027310 */ /* 0x000e240000201800 */
[----:B0-----:R-:W-:Y:S05]  /*7520*/  BRA `(.L_x_2664) ;  /* 0x0000000400fc7947 */ /* 0x001fea0003800000 */
.L_x_2675:
[----:B01----:R-:W4:Y:S02]  /*7530*/  LDG.E.U8 R3, desc[UR36][R22.64] ;  /* 0x0000002416037981 */ /* 0x003f24000c1e1100 */
[C---:B----4-:R-:W-:Y:S01]  /*7540*/  IMAD.SHL.U32 R0, R3.reuse, 0x2000000, RZ ;  /* 0x0200000003007824 */ /* 0x050fe200078e00ff */
[----:B------:R-:W-:-:S04]  /*7550*/  SHF.L.U32 R3, R3, 0x8, RZ ;  /* 0x0000000803037819 */ /* 0x000fc800000006ff */
[----:B------:R-:W-:-:S13]  /*7560*/  ISETP.GE.U32.AND P0, PT, R0, 0x8000000, PT ;  /* 0x080000000000780c */ /* 0x000fda0003f06070 */
[C---:B--2---:R-:W-:Y:S02]  /*7570*/  @!P0 LOP3.LUT R2, R3.reuse, 0x7f00, RZ, 0xc0, !PT ;  /* 0x00007f0003028812 */ /* 0x044fe400078ec0ff */
[----:B------:R-:W-:Y:S02]  /*7580*/  @P0 LEA.HI R0, R0, 0x70000000, RZ, 0x1c ;  /* 0x7000000000000811 */ /* 0x000fe400078fe0ff */
[----:B------:R-:W-:Y:S02]  /*7590*/  @!P0 LOP3.LUT R2, R2, 0x3f000000, RZ, 0xfc, !PT ;  /* 0x3f00000002028812 */ /* 0x000fe400078efcff */
[----:B------:R-:W-:Y:S01]  /*75a0*/  PRMT R3, R3, 0x9910, RZ ;  /* 0x0000991003037816 */ /* 0x000fe200000000ff */
[----:B------:R-:W-:Y:S02]  /*75b0*/  @P0 FMUL.FTZ R0, R0, 1.9259299443872358531e-34 ;  /* 0x0780000000000820 */ /* 0x000fe40000410000 */
[----:B------:R-:W-:-:S05]  /*75c0*/  @!P0 FADD.FTZ R0, R2, -0.5 ;  /* 0xbf00000002008421 */ /* 0x000fca0000010000 */
[----:B------:R-:W-:-:S05]  /*75d0*/  LOP3.LUT R0, R0, 0x80000000, R3, 0xf8, !PT ;  /* 0x8000000000007812 */ /* 0x000fca00078ef803 */
[----:B------:R-:W-:-:S04]  /*75e0*/  FMUL.FTZ R0, R0, 1 ;  /* 0x3f80000000007820 */ /* 0x000fc80000410000 */
[----:B------:R0:W1:Y:S02]  /*75f0*/  F2F.F64.F32 R2, R0 ;  /* 0x0000000000027310 */ /* 0x0000640000201800 */
[----:B01----:R-:W-:Y:S05]  /*7600*/  BRA `(.L_x_2664) ;  /* 0x0000000400c47947 */ /* 0x003fea0003800000 */
.L_x_2674:
[----:B------:R-:W4:Y:S02]  /*7610*/  LDG.E.U16 R0, desc[UR36][R22.64] ;  /* 0x0000002416007981 */ /* 0x000f24000c1e1500 */
[----:B----4-:R-:W-:-:S04]  /*7620*/  IMAD.U32 R0, R0, 0x10000, RZ ;  /* 0x0001000000007824 */ /* 0x010fc800078e00ff */
[----:B------:R-:W-:-:S04]  /*7630*/  FMUL.FTZ R0, R0, 1 ;  /* 0x3f80000000007820 */ /* 0x000fc80000410000 */
[----:B012---:R0:W1:Y:S02]  /*7640*/  F2F.F64.F32 R2, R0 ;  /* 0x0000000000027310 */ /* 0x0070640000201800 */
[----:B01----:R-:W-:Y:S05]  /*7650*/  BRA `(.L_x_2664) ;  /* 0x0000000400b07947 */ /* 0x003fea0003800000 */
.L_x_2671:
        /* <DEDUP_REMOVED lines=8> */
[----:B012---:R-:W2:Y:S02]  /*76e0*/  LDG.E.U16 R2, desc[UR36][R22.64] ;  /* 0x0000002416027981 */ /* 0x007ea4000c1e1500 */
[----:B--2---:R-:W2:Y:S02]  /*76f0*/  I2F.F64.U16 R2, R2 ;  /* 0x0000000200027312 */ /* 0x004ea40000101800 */
[----:B--2---:R-:W-:Y:S05]  /*7700*/  BRA `(.L_x_2664) ;  /* 0x0000000400847947 */ /* 0x004fea0003800000 */
.L_x_2678:
[----:B------:R-:W4:Y:S01]  /*7710*/  LDG.E.U8 R22, desc[UR36][R22.64] ;  /* 0x0000002416167981 */ /* 0x000f22000c1e1100 */
[----:B012---:R-:W-:Y:S02]  /*7720*/  CS2R R2, SRZ ;  /* 0x0000000000027805 */ /* 0x007fe4000001ff00 */
        /* <DEDUP_REMOVED lines=19> */
.L_x_2680:
[----:B------:R-:W-:Y:S05]  /*7860*/  BSYNC.RECONVERGENT B0 ;  /* 0x0000000000007941 */ /* 0x000fea0003800200 */
.L_x_2679:
[----:B------:R-:W-:Y:S02]  /*7870*/  SHF.L.U32 R0, R0, 0x14, RZ ;  /* 0x0000001400007819 */ /* 0x000fe400000006ff */
[----:B------:R-:W-:-:S04]  /*7880*/  LEA R2, R2, 0x3b800000, 0x17 ;  /* 0x3b80000002027811 */ /* 0x000fc800078eb8ff */
[----:B------:R-:W-:-:S05]  /*7890*/  LOP3.LUT R0, R2, R0, R7, 0xfe, !PT ;  /* 0x0000000002007212 */ /* 0x000fca00078efe07 */
[----:B------:R-:W-:-:S04]  /*78a0*/  FMUL.FTZ R0, R0, 1 ;  /* 0x3f80000000007820 */ /* 0x000fc80000410000 */
[----:B------:R2:W4:Y:S02]  /*78b0*/  F2F.F64.F32 R2, R0 ;  /* 0x0000000000027310 */ /* 0x0005240000201800 */
[----:B--2-4-:R-:W-:Y:S05]  /*78c0*/  BRA `(.L_x_2664) ;  /* 0x0000000400147947 */ /* 0x014fea0003800000 */
.L_x_2677:
[----:B------:R-:W4:Y:S01]  /*78d0*/  LDG.E.U8 R22, desc[UR36][R22.64] ;  /* 0x0000002416167981 */ /* 0x000f22000c1e1100 */
[----:B012---:R-:W-:Y:S02]  /*78e0*/  CS2R R2, SRZ ;  /* 0x0000000000027805 */ /* 0x007fe4000001ff00 */
[----:B----4-:R-:W-:-:S13]  /*78f0*/  ISETP.NE.AND P0, PT, R22, RZ, PT ;  /* 0x000000ff1600720c */ /* 0x010fda0003f05270 */
        /* <DEDUP_REMOVED lines=18> */
.L_x_2682:
[----:B------:R-:W-:Y:S05]  /*7a20*/  BSYNC.RECONVERGENT B0 ;  /* 0x0000000000007941 */ /* 0x000fea0003800200 */
.L_x_2681:
[----:B------:R-:W-:Y:S01]  /*7a30*/  IMAD.SHL.U32 R0, R0, 0x200000, RZ ;  /* 0x0020000000007824 */ /* 0x000fe200078e00ff */
[----:B------:R-:W-:-:S04]  /*7a40*/  LEA R2, R2, 0x37800000, 0x17 ;  /* 0x3780000002027811 */ /* 0x000fc800078eb8ff */
[----:B------:R-:W-:-:S05]  /*7a50*/  LOP3.LUT R0, R2, R0, R7, 0xfe, !PT ;  /* 0x0000000002007212 */ /* 0x000fca00078efe07 */
[----:B------:R-:W-:-:S04]  /*7a60*/  FMUL.FTZ R0, R0, 1 ;  /* 0x3f80000000007820 */ /* 0x000fc80000410000 */
[----:B------:R2:W4:Y:S02]  /*7a70*/  F2F.F64.F32 R2, R0 ;  /* 0x0000000000027310 */ /* 0x0005240000201800 */
[----:B--2-4-:R-:W-:Y:S05]  /*7a80*/  BRA `(.L_x_2664) ;  /* 0x0000000000a47947 */ /* 0x014fea0003800000 */
.L_x_2676:
[----:B------:R-:W-:-:S09]  /*7a90*/  UISETP.NE.AND UP0, UPT, UR4, 0x1c, UPT ;  /* 0x0000001c0400788c */ /* 0x000fd2000bf05270 */
[----:B------:R-:W-:Y:S05]  /*7aa0*/  BRA.U !UP0, `(.L_x_2683) ;  /* 0x0000000108947547 */ /* 0x000fea000b800000 */
[----:B------:R-:W-:-:S09]  /*7ab0*/  UISETP.NE.AND UP0, UPT, UR4, 0x1d, UPT ;  /* 0x0000001d0400788c */ /* 0x000fd2000bf05270 */
[----:B------:R-:W-:Y:S05]  /*7ac0*/  BRA.U !UP0, `(.L_x_2684) ;  /* 0x0000000108807547 */ /* 0x000fea000b800000 */
[----:B------:R-:W-:-:S09]  /*7ad0*/  UISETP.NE.AND UP0, UPT, UR4, 0x2c, UPT ;  /* 0x0000002c0400788c */ /* 0x000fd2000bf05270 */
[----:B------:R-:W-:Y:S05]  /*7ae0*/  BRA.U UP0, `(.L_x_2663) ;  /* 0x0000000100307547 */ /* 0x000fea000b800000 */
[----:B------:R-:W4:Y:S01]  /*7af0*/  LDG.E.U8 R0, desc[UR36][R22.64] ;  /* 0x0000002416007981 */ /* 0x000f22000c1e1100 */
[----:B012---:R-:W-:Y:S02]  /*7b00*/  HFMA2 R2, -RZ, RZ, 0, 0 ;  /* 0x00000000ff027431 */ /* 0x007fe400000001ff */
[----:B------:R-:W-:Y:S01]  /*7b10*/  IMAD.MOV.U32 R3, RZ, RZ, 0x38000000 ;  /* 0x38000000ff037424 */ /* 0x000fe200078e00ff */
[----:B----4-:R-:W-:-:S13]  /*7b20*/  ISETP.NE.AND P0, PT, R0, RZ, PT ;  /* 0x000000ff0000720c */ /* 0x010fda0003f05270 */
[----:B------:R-:W-:Y:S05]  /*7b30*/  @!P0 BRA `(.L_x_2664) ;  /* 0x0000000000788947 */ /* 0x000fea0003800000 */
[----:B------:R-:W-:-:S13]  /*7b40*/  ISETP.NE.AND P0, PT, R0, 0xff, PT ;  /* 0x000000ff0000780c */ /* 0x000fda0003f05270 */
[----:B------:R-:W-:Y:S01]  /*7b50*/  @P0 IMAD.SHL.U32 R0, R0, 0x800000, RZ ;  /* 0x0080000000000824 */ /* 0x000fe200078e00ff */
[----:B------:R-:W-:Y:S01]  /*7b60*/  @!P0 MOV R2, 0x20000000 ;  /* 0x2000000000028802 */ /* 0x000fe20000000f00 */
[----:B------:R-:W-:Y:S02]  /*7b70*/  @!P0 IMAD.MOV.U32 R3, RZ, RZ, 0x7ff80000 ;  /* 0x7ff80000ff038424 */ /* 0x000fe400078e00ff */
[----:B------:R-:W-:-:S04]  /*7b80*/  @P0 FMUL.FTZ R0, R0, 1 ;  /* 0x3f80000000000820 */ /* 0x000fc80000410000 */
[----:B------:R1:W2:Y:S02]  /*7b90*/  @P0 F2F.F64.F32 R2, R0 ;  /* 0x0000000000020310 */ /* 0x0002a40000201800 */
[----:B-12---:R-:W-:Y:S05]  /*7ba0*/  BRA `(.L_x_2664) ;  /* 0x00000000005c7947 */ /* 0x006fea0003800000 */
.L_x_2663:
[----:B012---:R-:W-:Y:S01]  /*7bb0*/  MOV R2, 0x0 ;  /* 0x0000000000027802 */ /* 0x007fe20000000f00 */
[----:B------:R-:W0:Y:S01]  /*7bc0*/  LDCU.64 UR4, c[0x4][0x128] ;  /* 0x01002500ff0477ac */ /* 0x000e220008000a00 */
[----:B------:R-:W-:Y:S02]  /*7bd0*/  HFMA2 R8, -RZ, RZ, 0, 4.64916229248046875e-06 ;  /* 0x0000004eff087431 */ /* 0x000fe400000001ff */
[----:B------:R-:W-:Y:S01]  /*7be0*/  IMAD.MOV.U32 R12, RZ, RZ, 0x1 ;  /* 0x00000001ff0c7424 */ /* 0x000fe200078e00ff */
[----:B------:R-:W-:Y:S01]  /*7bf0*/  MOV R13, RZ ;  /* 0x000000ff000d7202 */ /* 0x000fe20000000f00 */
[----:B------:R-:W1:Y:S01]  /*7c00*/  LDCU.64 UR6, c[0x4][0x130] ;  /* 0x01002600ff0677ac */ /* 0x000e620008000a00 */
[----:B------:R-:W2:Y:S01]  /*7c10*/  LDC.64 R2, c[0x4][R2] ;  /* 0x0100000002027b82 */ /* 0x000ea20000000a00 */
[----:B------:R-:W4:Y:S01]  /*7c20*/  LDCU.64 UR8, c[0x4][0x8] ;  /* 0x01000100ff0877ac */ /* 0x000f220008000a00 */
[----:B0-----:R-:W-:Y:S01]  /*7c30*/  MOV R4, UR4 ;  /* 0x0000000400047c02 */ /* 0x001fe20008000f00 */
[----:B------:R-:W-:Y:S01]  /*7c40*/  IMAD.U32 R5, RZ, RZ, UR5 ;  /* 0x00000005ff057e24 */ /* 0x000fe2000f8e00ff */
[----:B-1----:R-:W-:Y:S01]  /*7c50*/  MOV R6, UR6 ;  /* 0x0000000600067c02 */ /* 0x002fe20008000f00 */
[----:B------:R-:W-:Y:S01]  /*7c60*/  IMAD.U32 R7, RZ, RZ, UR7 ;  /* 0x00000007ff077e24 */ /* 0x000fe2000f8e00ff */
[----:B----4-:R-:W-:Y:S01]  /*7c70*/  MOV R10, UR8 ;  /* 0x00000008000a7c02 */ /* 0x010fe20008000f00 */
[----:B------:R-:W-:-:S07]  /*7c80*/  IMAD.U32 R11, RZ, RZ, UR9 ;  /* 0x00000009ff0b7e24 */ /* 0x000fce000f8e00ff */
[----:B------:R-:W-:-:S07]  /*7c90*/  LEPC R20, `(.L_x_2685) ;  /* 0x000000001014794e */ /* 0x000fce0000000000 */
[----:B--23-5:R-:W-:Y:S05]  /*7ca0*/  CALL.ABS.NOINC R2 ;  /* 0x0000000002007343 */ /* 0x02cfea0003c00000 */
.L_x_2685:
[----:B------:R-:W-:Y:S01]  /*7cb0*/  CS2R R2, SRZ ;  /* 0x0000000000027805 */ /* 0x000fe2000001ff00 */
[----:B------:R-:W-:Y:S06]  /*7cc0*/  BRA `(.L_x_2664) ;  /* 0x0000000000147947 */ /* 0x000fec0003800000 */
.L_x_2684:
[----:B012---:R-:W2:Y:S02]  /*7cd0*/  LDG.E.64 R2, desc[UR36][R22.64] ;  /* 0x0000002416027981 */ /* 0x007ea4000c1e1b00 */
[----:B--2---:R-:W1:Y:S02]  /*7ce0*/  I2F.F64.U64 R2, R2 ;  /* 0x0000000200027312 */ /* 0x004e640000301800 */
[----:B-1----:R-:W-:Y:S05]  /*7cf0*/  BRA `(.L_x_2664) ;  /* 0x0000000000087947 */ /* 0x002fea0003800000 */
.L_x_2683:
[----:B012---:R-:W2:Y:S02]  /*7d00*/  LDG.E R2, desc[UR36][R22.64] ;  /* 0x0000002416027981 */ /* 0x007ea4000c1e1900 */
[----:B--2---:R-:W1:Y:S02]  /*7d10*/  I2F.F64.U32 R2, R2 ;  /* 0x0000000200027312 */ /* 0x004e640000201800 */
.L_x_2664:
[----:B------:R-:W-:Y:S05]  /*7d20*/  BSYNC.RECONVERGENT B6 ;  /* 0x0000000000067941 */ /* 0x000fea0003800200 */
.L_x_2658:
[----:B------:R-:W4:Y:S01]  /*7d30*/  LDCU.64 UR4, c[0x0][0x5e8] ;  /* 0x0000bd00ff0477ac */ /* 0x000f220008000a00 */
[----:B-1---5:R4:W-:Y:S01]  /*7d40*/  DSETP.GEU.AND P0, PT, |R2|, 3, PT ;  /* 0x400800000200742a */ /* 0x0229e20003f0e200 */
[----:B------:R-:W-:Y:S01]  /*7d50*/  UMOV UR6, 0x60000000 ;  /* 0x6000000000067882 */ /* 0x000fe20000000000 */
[----:B------:R-:W-:Y:S01]  /*7d60*/  UMOV UR7, 0x3fc55555 ;  /* 0x3fc5555500077882 */ /* 0x000fe20000000000 */
[----:B----4-:R-:W-:Y:S01]  /*7d70*/  IADD3 R2, P1, PT, R18, UR4, RZ ;  /* 0x0000000412027c10 */ /* 0x010fe2000ff3e0ff */
[----:B------:R-:W-:-:S04]  /*7d80*/  ULOP3.LUT UR4, UR40, 0xff, URZ, 0xc0, !UPT ;  /* 0x000000ff28047892 */ /* 0x000fc8000f8ec0ff */
[----:B------:R-:W-:Y:S01]  /*7d90*/  UISETP.GT.AND UP0, UPT, UR4, 0x9, UPT ;  /* 0x000000090400788c */ /* 0x000fe2000bf04270 */
[----:B------:R-:W-:-:S15]  /*7da0*/  IMAD.X R3, RZ, RZ, UR5, P1 ;  /* 0x00000005ff037e24 */ /* 0x000fde00088e06ff */
[----:B------:R-:W-:-:S15]  /*7db0*/  NOP ;  /* 0x0000000000007918 */ /* 0x000fde0000000000 */
[----:B------:R-:W-:-:S15]  /*7dc0*/  NOP ;  /* 0x0000000000007918 */ /* 0x000fde0000000000 */
[----:B------:R-:W-:-:S10]  /*7dd0*/  NOP ;  /* 0x0000000000007918 */ /* 0x000fd40000000000 */
[----:B---3--:R-:W1:Y:S02]  /*7de0*/  DMUL R16, R16, UR6 ;  /* 0x0000000610107c28 */ /* 0x008e640008000000 */
[----:B-1----:R-:W-:Y:S02]  /*7df0*/  FSEL R4, R16, RZ, !P0 ;  /* 0x000000ff10047208 */ /* 0x002fe40004000000 */
        /* <DEDUP_REMOVED lines=10> */
[----:B------:R-:W1:Y:S02]  /*7ea0*/  F2I.F64.TRUNC R5, R4 ;  /* 0x0000000400057311 */ /* 0x000e64000030d100 */
[----:B-1----:R1:W-:Y:S01]  /*7eb0*/  STG.E.U8 desc[UR36][R2.64], R5 ;  /* 0x0000000502007986 */ /* 0x0023e2000c101124 */
[----:B------:R-:W-:Y:S05]  /*7ec0*/  BRA `(.L_x_2691) ;  /* 0x0000001000907947 */ /* 0x000fea0003800000 */
.L_x_2689:
[----:B------:R-:W1:Y:S02]  /*7ed0*/  F2I.S64.F64.TRUNC R4, R4 ;  /* 0x0000000400047311 */ /* 0x000e64000030d900 */
[----:B-1----:R-:W-:-:S05]  /*7ee0*/  MOV R7, R4 ;  /* 0x0000000400077202 */ /* 0x002fca0000000f00 */
[----:B------:R1:W-:Y:S01]  /*7ef0*/  STG.E.U8 desc[UR36][R2.64], R7 ;  /* 0x0000000702007986 */ /* 0x0003e2000c101124 */
[----:B------:R-:W-:Y:S05]  /*7f00*/  BRA `(.L_x_2691) ;  /* 0x0000001000807947 */ /* 0x000fea0003800000 */
.L_x_2688:
[----:B------:R-:W-:-:S09]  /*7f10*/  UISETP.NE.AND UP0, UPT, UR4, 0x2, UPT ;  /* 0x000000020400788c */ /* 0x000fd2000bf05270 */
[----:B------:R-:W-:Y:S05]  /*7f20*/  BRA.U !UP0, `(.L_x_2692) ;  /* 0x0000000108287547 */ /* 0x000fea000b800000 */
[----:B------:R-:W-:-:S09]  /*7f30*/  UISETP.NE.AND UP0, UPT, UR4, 0x3, UPT ;  /* 0x000000030400788c */ /* 0x000fd2000bf05270 */
[----:B------:R-:W-:Y:S05]  /*7f40*/  BRA.U !UP0, `(.L_x_2693) ;  /* 0x0000000108147547 */ /* 0x000fea000b800000 */
[----:B------:R-:W-:-:S09]  /*7f50*/  UISETP.NE.AND UP0, UPT, UR4, 0x4, UPT ;  /* 0x000000040400788c */ /* 0x000fd2000bf05270 */
[----:B------:R-:W-:Y:S05]  /*7f60*/  BRA.U UP0, `(.L_x_2690) ;  /* 0x0000000d00247547 */ /* 0x000fea000b800000 */
[----:B------:R-:W1:Y:S02]  /*7f70*/  F2I.S64.F64.TRUNC R4, R4 ;  /* 0x0000000400047311 */ /* 0x000e64000030d900 */
[----:B-1----:R1:W-:Y:S01]  /*7f80*/  STG.E.64 desc[UR36][R2.64], R4 ;  /* 0x0000000402007986 */ /* 0x0023e2000c101b24 */
[----:B------:R-:W-:Y:S05]  /*7f90*/  BRA `(.L_x_2691) ;  /* 0x00000010005c7947 */ /* 0x000fea0003800000 */
.L_x_2693:
[----:B------:R-:W1:Y:S02]  /*7fa0*/  F2I.F64.TRUNC R5, R4 ;  /* 0x0000000400057311 */ /* 0x000e64000030d100 */
[----:B-1----:R1:W-:Y:S01]  /*7fb0*/  STG.E desc[UR36][R2.64], R5 ;  /* 0x0000000502007986 */ /* 0x0023e2000c101924 */
[----:B------:R-:W-:Y:S05]  /*7fc0*/  BRA `(.L_x_2691) ;  /* 0x0000001000507947 */ /* 0x000fea0003800000 */
.L_x_2692:
[----:B------:R-:W1:Y:S02]  /*7fd0*/  F2I.F64.TRUNC R5, R4 ;  /* 0x0000000400057311 */ /* 0x000e64000030d100 */
[----:B-1----:R1:W-:Y:S01]  /*7fe0*/  STG.E.U16 desc[UR36][R2.64], R5 ;  /* 0x0000000502007986 */ /* 0x0023e2000c101524 */
[----:B------:R-:W-:Y:S05]  /*7ff0*/  BRA `(.L_x_2691) ;  /* 0x0000001000447947 */ /* 0x000fea0003800000 */
.L_x_2687:
        /* <DEDUP_REMOVED lines=8> */
[----:B------:R-:W1:-:S15]  /*8080*/  F2F.F32.F64 R7, R4 ;  /* 0x0000000400077310 */ /* 0x000e5e0000301000 */
[----:B------:R-:W-:-:S15]  /*8090*/  NOP ;  /* 0x0000000000007918 */ /* 0x000fde0000000000 */
[----:B------:R-:W-:-:S15]  /*80a0*/  NOP ;  /* 0x0000000000007918 */ /* 0x000fde0000000000 */
[----:B------:R-:W-:-:S15]  /*80b0*/  NOP ;  /* 0x0000000000007918 */ /* 0x000fde0000000000 */
[----:B------:R-:W-:-:S04]  /*80c0*/  NOP ;  /* 0x0000000000007918 */ /* 0x000fc80000000000 */
[----:B------:R-:W1:Y:S02]  /*80d0*/  DSETP.GEU.AND P0, PT, |R4|, UR4, PT ;  /* 0x0000000404007e2a */ /* 0x000e64000bf0e200 */
[----:B-1----:R-:W-:-:S05]  /*80e0*/  @!P0 FMUL R7, R7, 1.175494350822287508e-38 ;  /* 0x0080000007078820 */ /* 0x002fca0000400000 */
[----:B------:R1:W-:Y:S01]  /*80f0*/  STG.E desc[UR36][R2.64], R7 ;  /* 0x0000000702007986 */ /* 0x0003e2000c101924 */
[----:B------:R-:W-:Y:S05]  /*8100*/  BRA `(.L_x_2691) ;  /* 0x0000001000007947 */ /* 0x000fea0003800000 */
.L_x_2695:
        /* <DEDUP_REMOVED lines=9> */
[----:B------:R-:W-:-:S05]  /*81a0*/  F2FP.F16.F32.PACK_AB R0, RZ, R0 ;  /* 0x00000000ff00723e */ /* 0x000fca00000000ff */
[----:B------:R1:W-:Y:S01]  /*81b0*/  STG.E.U16 desc[UR36][R2.64], R0 ;  /* 0x0000000002007986 */ /* 0x0003e2000c101524 */
[----:B------:R-:W-:Y:S05]  /*81c0*/  BRA `(.L_x_2691) ;  /* 0x0000000c00d07947 */ /* 0x000fea0003800000 */
.L_x_2694:
        /* <DEDUP_REMOVED lines=13> */
[----:B------:R-:W1:Y:S01]  /*82a0*/  DSETP.GEU.AND P0, PT, |R4|, UR4, PT ;  /* 0x0000000404007e2a */ /* 0x000e62000bf0e200 */
[----:B------:R-:W-:Y:S02]  /*82b0*/  IMAD.MOV.U32 R7, RZ, RZ, RZ ;  /* 0x000000ffff077224 */ /* 0x000fe400078e00ff */
[----:B-1----:R-:W-:-:S05]  /*82c0*/  @!P0 FMUL R6, R6, 1.175494350822287508e-38 ;  /* 0x0080000006068820 */ /* 0x002fca0000400000 */
[----:B------:R1:W-:Y:S01]  /*82d0*/  STG.E.64 desc[UR36][R2.64], R6 ;  /* 0x0000000602007986 */ /* 0x0003e2000c101b24 */
[----:B------:R-:W-:Y:S05]  /*82e0*/  BRA `(.L_x_2691) ;  /* 0x0000000c00887947 */ /* 0x000fea0003800000 */
.L_x_2697:
        /* <DEDUP_REMOVED lines=9> */
[----:B------:R-:W-:-:S04]  /*8380*/  F2FP.F16.F32.PACK_AB R5, RZ, R0 ;  /* 0x00000000ff05723e */ /* 0x000fc800000000ff */
[----:B------:R-:W-:-:S05]  /*8390*/  PRMT R5, R5, 0x5410, RZ ;  /* 0x0000541005057816 */ /* 0x000fca00000000ff */
[----:B------:R1:W-:Y:S01]  /*83a0*/  STG.E desc[UR36][R2.64], R5 ;  /* 0x0000000502007986 */ /* 0x0003e2000c101924 */
[----:B------:R-:W-:Y:S05]  /*83b0*/  BRA `(.L_x_2691) ;  /* 0x0000000c00547947 */ /* 0x000fea0003800000 */
.L_x_2696:
[----:B------:R1:W-:Y:S01]  /*83c0*/  STG.E.64 desc[UR36][R2.64], R4 ;  /* 0x0000000402007986 */ /* 0x0003e2000c101b24 */
[----:B------:R-:W-:Y:S05]  /*83d0*/  BRA `(.L_x_2691) ;  /* 0x0000000c004c7947 */ /* 0x000fea0003800000 */
.L_x_2686:
        /* <DEDUP_REMOVED lines=10> */
[----:B------:R-:W1:Y:S02]  /*8480*/  F2I.U32.F64.TRUNC R5, R4 ;  /* 0x0000000400057311 */ /* 0x000e64000030d000 */
[----:B-1----:R1:W-:Y:S01]  /*8490*/  STG.E.U16 desc[UR36][R2.64], R5 ;  /* 0x0000000502007986 */ /* 0x0023e2000c101524 */
[----:B------:R-:W-:Y:S05]  /*84a0*/  BRA `(.L_x_2691) ;  /* 0x0000000c00187947 */ /* 0x000fea0003800000 */
.L_x_2701:
        /* <DEDUP_REMOVED lines=8> */
[----:B------:R-:W-:Y:S01]  /*8530*/  BSSY.RECONVERGENT B0, `(.L_x_2702) ;  /* 0x0000014000007945 */ /* 0x000fe20003800200 */
[----:B-1----:R-:W-:Y:S01]  /*8540*/  @!P0 FMUL R7, R7, 1.175494350822287508e-38 ;  /* 0x0080000007078820 */ /* 0x002fe20000400000 */
[----:B------:R-:W-:-:S04]  /*8550*/  MOV R0, 0x80 ;  /* 0x0000008000007802 */ /* 0x000fc80000000f00 */
        /* <DEDUP_REMOVED lines=15> */
.L_x_2704:
[----:B------:R-:W-:-:S04]  /*8650*/  SHF.R.U32.HI R5, RZ, 0x18, R7 ;  /* 0x00000018ff057819 */ /* 0x000fc80000011607 */
[----:B------:R-:W-:-:S07]  /*8660*/  LOP3.LUT R0, R0, 0x80, R5, 0xf8, !PT ;  /* 0x0000008000007812 */ /* 0x000fce00078ef805 */
.L_x_2703:
[----:B------:R-:W-:Y:S05]  /*8670*/  BSYNC.RECONVERGENT B0 ;  /* 0x0000000000007941 */ /* 0x000fea0003800200 */
.L_x_2702:
[----:B------:R1:W-:Y:S01]  /*8680*/  STG.E.U8 desc[UR36][R2.64], R0 ;  /* 0x0000000002007986 */ /* 0x0003e2000c101124 */
[----:B------:R-:W-:Y:S05]  /*8690*/  BRA `(.L_x_2691) ;  /* 0x00000008009c7947 */ /* 0x000fea0003800000 */
.L_x_2700:
        /* <DEDUP_REMOVED lines=26> */
.L_x_2707:
[----:B------:R-:W-:-:S04]  /*8840*/  SHF.R.U32.HI R5, RZ, 0x18, R7 ;  /* 0x00000018ff057819 */ /* 0x000fc80000011607 */
[----:B------:R-:W-:-:S07]  /*8850*/  LOP3.LUT R0, R0, 0x80, R5, 0xf8, !PT ;  /* 0x0000008000007812 */ /* 0x000fce00078ef805 */
.L_x_2706:
[----:B------:R-:W-:Y:S05]  /*8860*/  BSYNC.RECONVERGENT B0 ;  /* 0x0000000000007941 */ /* 0x000fea0003800200 */
.L_x_2705:
[----:B------:R1:W-:Y:S01]  /*8870*/  STG.E.U8 desc[UR36][R2.64], R0 ;  /* 0x0000000002007986 */ /* 0x0003e2000c101124 */
[----:B------:R-:W-:Y:S05]  /*8880*/  BRA `(.L_x_2691) ;  /* 0x0000000800207947 */ /* 0x000fea0003800000 */
.L_x_2699:
        /* <DEDUP_REMOVED lines=14> */
[----:B-1----:R-:W-:Y:S01]  /*8970*/  @!P0 FMUL R8, R8, 1.175494350822287508e-38 ;  /* 0x0080000008088820 */ /* 0x002fe20000400000 */
[----:B------:R-:W-:-:S04]  /*8980*/  HFMA2 R5, -RZ, RZ, 0, 1.5199184417724609375e-05 ;  /* 0x000000ffff057431 */ /* 0x000fc800000001ff */
        /* <DEDUP_REMOVED lines=14> */
.L_x_2709:
[----:B------:R-:W1:Y:S02]  /*8a70*/  F2I.U64.F64.TRUNC R4, R4 ;  /* 0x0000000400047311 */ /* 0x000e64000030d800 */
[----:B-1----:R1:W-:Y:S01]  /*8a80*/  STG.E.64 desc[UR36][R2.64], R4 ;  /* 0x0000000402007986 */ /* 0x0023e2000c101b24 */
[----:B------:R-:W-:Y:S05]  /*8a90*/  BRA `(.L_x_2691) ;  /* 0x00000004009c7947 */ /* 0x000fea0003800000 */
.L_x_2708:
[----:B------:R-:W1:Y:S02]  /*8aa0*/  F2I.U32.F64.TRUNC R5, R4 ;  /* 0x0000000400057311 */ /* 0x000e64000030d000 */
[----:B-1----:R1:W-:Y:S01]  /*8ab0*/  STG.E desc[UR36][R2.64], R5 ;  /* 0x0000000502007986 */ /* 0x0023e2000c101924 */
[----:B------:R-:W-:Y:S05]  /*8ac0*/  BRA `(.L_x_2691) ;  /* 0x0000000400907947 */ /* 0x000fea0003800000 */
.L_x_2698:
[----:B------:R-:W-:-:S09]  /*8ad0*/  UISETP.GT.AND UP0, UPT, UR4, 0xe, UPT ;  /* 0x0000000e0400788c */ /* 0x000fd2000bf04270 */
[----:B------:R-:W-:Y:S05]  /*8ae0*/  BRA.U UP0, `(.L_x_2710) ;  /* 0x00000001002c7547 */ /* 0x000fea000b800000 */
[----:B------:R-:W-:-:S09]  /*8af0*/  UISETP.NE.AND UP0, UPT, UR4, 0xa, UPT ;  /* 0x0000000a0400788c */ /* 0x000fd2000bf05270 */
[----:B------:R-:W-:Y:S05]  /*8b00*/  BRA.U !UP0, `(.L_x_2711) ;  /* 0x0000000108187547 */ /* 0x000fea000b800000 */
[----:B------:R-:W-:-:S09]  /*8b10*/  UISETP.NE.AND UP0, UPT, UR4, 0xb, UPT ;  /* 0x0000000b0400788c */ /* 0x000fd2000bf05270 */
[----:B------:R-:W-:Y:S05]  /*8b20*/  BRA.U UP0, `(.L_x_2690) ;  /* 0x0000000100347547 */ /* 0x000fea000b800000 */
[----:B------:R-:W1:Y:S02]  /*8b30*/  DSETP.NEU.AND P0, PT, R4, RZ, PT ;  /* 0x000000ff0400722a */ /* 0x000e640003f0d000 */
[----:B-1----:R-:W-:-:S05]  /*8b40*/  SEL R5, RZ, 0x1, !P0 ;  /* 0x00000001ff057807 */ /* 0x002fca0004000000 */
[----:B------:R1:W-:Y:S01]  /*8b50*/  STG.E.U8 desc[UR36][R2.64], R5 ;  /* 0x0000000502007986 */ /* 0x0003e2000c101124 */
[----:B------:R-:W-:Y:S05]  /*8b60*/  BRA `(.L_x_2691) ;  /* 0x0000000400687947 */ /* 0x000fea0003800000 */
.L_x_2711:
[----:B------:R-:W-:-:S05]  /*8b70*/  CS2R R6, SRZ ;  /* 0x0000000000067805 */ /* 0x000fca000001ff00 */
[----:B------:R1:W-:Y:S01]  /*8b80*/  STG.E.128 desc[UR36][R2.64], R4 ;  /* 0x0000000402007986 */ /* 0x0003e2000c101d24 */
[----:B------:R-:W-:Y:S05]  /*8b90*/  BRA `(.L_x_2691) ;  /* 0x00000004005c7947 */ /* 0x000fea0003800000 */
.L_x_2710:
[----:B------:R-:W-:-:S09]  /*8ba0*/  UISETP.NE.AND UP0, UPT, UR4, 0xf, UPT ;  /* 0x0000000f0400788c */ /* 0x000fd2000bf05270 */
[----:B------:R-:W-:Y:S05]  /*8bb0*/  BRA.U !UP0, `(.L_x_2712) ;  /* 0x0000000508287547 */ /* 0x000fea000b800000 */
[----:B------:R-:W-:-:S09]  /*8bc0*/  UISETP.NE.AND UP0, UPT, UR4, 0x17, UPT ;  /* 0x000000170400788c */ /* 0x000fd2000bf05270 */
[----:B------:R-:W-:Y:S05]  /*8bd0*/  BRA.U !UP0, `(.L_x_2713) ;  /* 0x0000000108b07547 */ /* 0x000fea000b800000 */
[----:B------:R-:W-:-:S09]  /*8be0*/  UISETP.NE.AND UP0, UPT, UR4, 0x18, UPT ;  /* 0x000000180400788c */ /* 0x000fd2000bf05270 */
[----:B------:R-:W-:Y:S05]  /*8bf0*/  BRA.U !UP0, `(.L_x_2714) ;  /* 0x0000000108447547 */ /* 0x000fea000b800000 */
.L_x_2690:
[----:B------:R-:W-:Y:S01]  /*8c00*/  MOV R0, 0x0 ;  /* 0x0000000000007802 */ /* 0x000fe20000000f00 */
[----:B------:R-:W1:Y:S01]  /*8c10*/  LDCU.64 UR4, c[0x4][0x128] ;  /* 0x01002500ff0477ac */ /* 0x000e620008000a00 */
[----:B------:R-:W-:Y:S02]  /*8c20*/  HFMA2 R8, -RZ, RZ, 0, 6.020069122314453125e-06 ;  /* 0x00000065ff087431 */ /* 0x000fe400000001ff */
[----:B------:R-:W-:Y:S01]  /*8c30*/  IMAD.MOV.U32 R12, RZ, RZ, 0x1 ;  /* 0x00000001ff0c7424 */ /* 0x000fe200078e00ff */
[----:B------:R3:W4:Y:S01]  /*8c40*/  LDC.64 R2, c[0x4][R0] ;  /* 0x0100000000027b82 */ /* 0x0007220000000a00 */
[----:B------:R-:W5:Y:S01]  /*8c50*/  LDCU.64 UR6, c[0x4][0x130] ;  /* 0x01002600ff0677ac */ /* 0x000f620008000a00 */
[----:B------:R-:W-:Y:S01]  /*8c60*/  MOV R13, RZ ;  /* 0x000000ff000d7202 */ /* 0x000fe20000000f00 */
[----:B------:R-:W0:Y:S01]  /*8c70*/  LDCU.64 UR8, c[0x4][0x10] ;  /* 0x01000200ff0877ac */ /* 0x000e220008000a00 */
[----:B-1----:R-:W-:Y:S01]  /*8c80*/  MOV R4, UR4 ;  /* 0x0000000400047c02 */ /* 0x002fe20008000f00 */
[----:B------:R-:W-:Y:S01]  /*8c90*/  IMAD.U32 R5, RZ, RZ, UR5 ;  /* 0x00000005ff057e24 */ /* 0x000fe2000f8e00ff */
[----:B-----5:R-:W-:Y:S01]  /*8ca0*/  MOV R6, UR6 ;  /* 0x0000000600067c02 */ /* 0x020fe20008000f00 */
[----:B------:R-:W-:Y:S01]  /*8cb0*/  IMAD.U32 R7, RZ, RZ, UR7 ;  /* 0x00000007ff077e24 */ /* 0x000fe2000f8e00ff */
[----:B0-----:R-:W-:Y:S01]  /*8cc0*/  MOV R10, UR8 ;  /* 0x00000008000a7c02 */ /* 0x001fe20008000f00 */
[----:B---3--:R-:W-:-:S07]  /*8cd0*/  IMAD.U32 R11, RZ, RZ, UR9 ;  /* 0x00000009ff0b7e24 */ /* 0x008fce000f8e00ff */
[----:B------:R-:W-:-:S07]  /*8ce0*/  LEPC R20, `(.L_x_2715) ;  /* 0x000000001014794e */ /* 0x000fce0000000000 */
[----:B--2-4-:R-:W-:Y:S05]  /*8cf0*/  CALL.ABS.NOINC R2 ;  /* 0x0000000002007343 */ /* 0x014fea0003c00000 */
.L_x_2715:
[----:B------:R-:W-:Y:S05]  /*8d00*/  BRA `(.L_x_2691) ;  /* 0x0000000400007947 */ /* 0x000fea0003800000 */
.L_x_2714:
        /* <DEDUP_REMOVED lines=10> */
[----:B------:R-:W-:-:S04]  /*8db0*/  IMAD.MOV.U32 R0, RZ, RZ, 0x7f ;  /* 0x0000007fff007424 */ /* 0x000fc800078e00ff */
        /* <DEDUP_REMOVED lines=10> */
.L_x_2717:
[----:B------:R-:W-:Y:S05]  /*8e60*/  BSYNC.RECONVERGENT B0 ;  /* 0x0000000000007941 */ /* 0x000fea0003800200 */
.L_x_2716:
[----:B------:R-:W-:-:S05]  /*8e70*/  LOP3.LUT R7, R0, 0x80, R7, 0xf8, !PT ;  /* 0x0000008000077812 */ /* 0x000fca00078ef807 */
[----:B------:R4:W-:Y:S01]  /*8e80*/  STG.E.U8 desc[UR36][R2.64], R7 ;  /* 0x0000000702007986 */ /* 0x0009e2000c101124 */
[----:B------:R-:W-:Y:S05]  /*8e90*/  BRA `(.L_x_2691) ;  /* 0x00000000009c7947 */ /* 0x000fea0003800000 */
.L_x_2713:
        /* <DEDUP_REMOVED lines=9> */
[----:B-1----:R-:W-:-:S05]  /*8f30*/  @!P0 FMUL R7, R7, 1.175494350822287508e-38 ;  /* 0x0080000007078820 */ /* 0x002fca0000400000 */
        /* <DEDUP_REMOVED lines=10> */
.L_x_2719:
[----:B------:R-:W-:Y:S02]  /*8fe0*/  ISETP.GT.U32.AND P0, PT, R6, 0x7f800000, PT ;  /* 0x7f8000000600780c */ /* 0x000fe40003f04070 */
[----:B------:R-:W-:-:S04]  /*8ff0*/  MOV R0, 0x7f ;  /* 0x0000007f00007802 */ /* 0x000fc80000000f00 */
[----:B------:R-:W-:-:S07]  /*9000*/  SEL R0, R0, 0x7c, P0 ;  /* 0x0000007c00007807 */ /* 0x000fce0000000000 */
.L_x_2720:
[----:B------:R-:W-:Y:S05]  /*9010*/  BSYNC.RECONVERGENT B0 ;  /* 0x0000000000007941 */ /* 0x000fea0003800200 */
.L_x_2718:
[----:B------:R-:W-:-:S04]  /*9020*/  SHF.R.U32.HI R5, RZ, 0x18, R7 ;  /* 0x00000018ff057819 */ /* 0x000fc80000011607 */
[----:B------:R-:W-:-:S05]  /*9030*/  LOP3.LUT R5, R0, 0x80, R5, 0xf8, !PT ;  /* 0x0000008000057812 */ /* 0x000fca00078ef805 */
[----:B------:R3:W-:Y:S01]  /*9040*/  STG.E.U8 desc[UR36][R2.64], R5 ;  /* 0x0000000502007986 */ /* 0x0007e2000c101124 */
[----:B------:R-:W-:Y:S05]  /*9050*/  BRA `(.L_x_2691) ;  /* 0x00000000002c7947 */ /* 0x000fea0003800000 */
.L_x_2712:
        /* <DEDUP_REMOVED lines=9> */
[----:B------:R-:W-:-:S05]  /*90f0*/  F2FP.BF16.F32.PACK_AB R0, RZ, R0 ;  /* 0x00000000ff00723e */ /* 0x000fca00000010ff */
[----:B------:R1:W-:Y:S02]  /*9100*/  STG.E.U16 desc[UR36][R2.64], R0 ;  /* 0x0000000002007986 */ /* 0x0003e4000c101524 */
.L_x_2691:
[----:B------:R-:W-:-:S07]  /*9110*/  VIADD R19, R19, 0x80 ;  /* 0x0000008013137836 */ /* 0x000fce0000000000 */
.L_x_2628:
[----:B------:R-:W-:Y:S05]  /*9120*/  BSYNC.RECONVERGENT B7 ;  /* 0x0000000000077941 */ /* 0x000fea0003800200 */
.L_x_2627:
[----:B------:R-:W5:Y:S01]  /*9130*/  LDCU UR4, c[0x0][0x380] ;  /* 0x00007000ff0477ac */ /* 0x000f620008000800 */
[----:B------:R-:W-:Y:S01]  /*9140*/  BSSY.RECONVERGENT B7, `(.L_x_2721) ;  /* 0x0000480000077945 */ /* 0x000fe20003800200 */
[----:B-----5:R-:W-:-:S13]  /*9150*/  ISETP.GE.AND P0, PT, R19, UR4, PT ;  /* 0x0000000413007c0c */ /* 0x020fda000bf06270 */
[----:B------:R-:W-:Y:S05]  /*9160*/  @P0 BRA `(.L_x_2722) ;  /* 0x0000004400f40947 */ /* 0x000fea0003800000 */
[----:B------:R-:W5:Y:S01]  /*9170*/  LDCU UR4, c[0x0][0x388] ;  /* 0x00007100ff0477ac */ /* 0x000f620008000800 */
[----:B------:R-:W-:Y:S01]  /*9180*/  HFMA2 R18, -RZ, RZ, 0, 0 ;  /* 0x00000000ff127431 */ /* 0x000fe200000001ff */
[----:B0-23--:R-:W-:Y:S01]  /*9190*/  MOV R22, RZ ;  /* 0x000000ff00167202 */ /* 0x00dfe20000000f00 */
[----:B-1----:R-:W-:Y:S01]  /*91a0*/  IMAD.MOV.U32 R0, RZ, RZ, RZ ;  /* 0x000000ffff007224 */ /* 0x002fe200078e00ff */
[----:B-----5:R-:W-:-:S09]  /*91b0*/  UISETP.NE.AND UP0, UPT, UR4, URZ, UPT ;  /* 0x000000ff0400728c */ /* 0x020fd2000bf05270 */
[----:B------:R-:W-:Y:S05]  /*91c0*/  BRA.U !UP0, `(.L_x_2723) ;  /* 0x0000001508707547 */ /* 0x000fea000b800000 */
[----:B------:R-:W4:Y:S01]  /*91d0*/  LDCU.64 UR4, c[0x0][0x390] ;  /* 0x00007200ff0477ac */ /* 0x000f220008000a00 */
[----:B------:R-:W-:Y:S01]  /*91e0*/  IMAD.MOV.U32 R18, RZ, RZ, RZ ;  /* 0x000000ffff127224 */ /* 0x000fe200078e00ff */
[----:B------:R-:W0:Y:S01]  /*91f0*/  LDCU UR6, c[0x0][0x38c] ;  /* 0x00007180ff0677ac */ /* 0x000e220008000800 */
[----:B------:R-:W1:Y:S01]  /*9200*/  LDCU.64 UR8, c[0x0][0x4b8] ;  /* 0x00009700ff0877ac */ /* 0x000e620008000a00 */
[----:B------:R-:W-:Y:S01]  /*9210*/  UISETP.NE.AND UP0, UPT, UR39, URZ, UPT ;  /* 0x000000ff2700728c */ /* 0x000fe2000bf05270 */
[----:B----4-:R-:W-:Y:S01]  /*9220*/  IMAD.HI.U32 R2, R19, UR4, R18 ;  /* 0x0000000413027c27 */ /* 0x010fe2000f8e0012 */
[----:B------:R-:W2:Y:S04]  /*9230*/  LDCU UR4, c[0x0][0x4c0] ;  /* 0x00009800ff0477ac */ /* 0x000ea80008000800 */
[----:B------:R-:W-:-:S04]  /*9240*/  SHF.R.U32.HI R3, RZ, UR5, R2 ;  /* 0x00000005ff037c19 */ /* 0x000fc80008011602 */
[----:B------:R-:W-:-:S05]  /*9250*/  IADD3 R22, PT, PT, -R3, RZ, RZ ;  /* 0x000000ff03167210 */ /* 0x000fca0007ffe1ff */
[----:B0-----:R-:W-:-:S04]  /*9260*/  IMAD R22, R22, UR6, R19 ;  /* 0x0000000616167c24 */ /* 0x001fc8000f8e0213 */
[C---:B-1----:R-:W-:Y:S02]  /*9270*/  IMAD R18, R22.reuse, UR8, RZ ;  /* 0x0000000816127c24 */ /* 0x042fe4000f8e02ff */
[C---:B------:R-:W-:Y:S02]  /*9280*/  IMAD R0, R22.reuse, UR9, RZ ;  /* 0x0000000916007c24 */ /* 0x040fe4000f8e02ff */
[----:B--2---:R-:W-:Y:S01]  /*9290*/  IMAD R22, R22, UR4, RZ ;  /* 0x0000000416167c24 */ /* 0x004fe2000f8e02ff */
        /* <DEDUP_REMOVED lines=335> */
.L_x_2723:
        /* <DEDUP_REMOVED lines=16> */
[----:B--2---:R3:W4:Y:S02]  /*a890*/  I2F.F64.S16 R16, R2 ;  /* 0x0000000200107312 */ /* 0x0047240000101c00 */
[----:B---34-:R-:W-:Y:S05]  /*a8a0*/  BRA `(.L_x_2730) ;  /* 0x0000000c006c7947 */ /* 0x018fea0003800000 */
.L_x_2728:
[----:B------:R-:W2:Y:S02]  /*a8b0*/  LDG.E.U8 R2, desc[UR36][R2.64] ;  /* 0x0000002402027981 */ /* 0x000ea4000c1e1100 */
[----:B--2---:R3:W4:Y:S02]  /*a8c0*/  I2F.F64.U16 R16, R2 ;  /* 0x0000000200107312 */ /* 0x0047240000101800 */
[----:B---34-:R-:W-:Y:S05]  /*a8d0*/  BRA `(.L_x_2730) ;  /* 0x0000000c00607947 */ /* 0x018fea0003800000 */
.L_x_2727:
[----:B------:R-:W-:-:S09]  /*a8e0*/  UISETP.NE.AND UP0, UPT, UR4, 0x2, UPT ;  /* 0x000000020400788c */ /* 0x000fd2000bf05270 */
[----:B------:R-:W-:Y:S05]  /*a8f0*/  BRA.U !UP0, `(.L_x_2731) ;  /* 0x0000000108287547 */ /* 0x000fea000b800000 */
[----:B------:R-:W-:-:S09]  /*a900*/  UISETP.NE.AND UP0, UPT, UR4, 0x3, UPT ;  /* 0x000000030400788c */ /* 0x000fd2000bf05270 */
[----:B------:R-:W-:Y:S05]  /*a910*/  BRA.U !UP0, `(.L_x_2732) ;  /* 0x0000000108147547 */ /* 0x000fea000b800000 */
[----:B------:R-:W-:-:S09]  /*a920*/  UISETP.NE.AND UP0, UPT, UR4, 0x4, UPT ;  /* 0x000000040400788c */ /* 0x000fd2000bf05270 */
[----:B------:R-:W-:Y:S05]  /*a930*/  BRA.U UP0, `(.L_x_2729) ;  /* 0x0000000900ec7547 */ /* 0x000fea000b800000 */
[----:B------:R-:W2:Y:S02]  /*a940*/  LDG.E.64 R16, desc[UR36][R2.64] ;  /* 0x0000002402107981 */ /* 0x000ea4000c1e1b00 */
[----:B--2---:R-:W3:Y:S02]  /*a950*/  I2F.F64.S64 R16, R16 ;  /* 0x0000001000107312 */ /* 0x004ee40000301c00 */
[----:B---3--:R-:W-:Y:S05]  /*a960*/  BRA `(.L_x_2730) ;  /* 0x0000000c003c7947 */ /* 0x008fea0003800000 */
.L_x_2732:
[----:B------:R-:W2:Y:S02]  /*a970*/  LDG.E R2, desc[UR36][R2.64] ;  /* 0x0000002402027981 */ /* 0x000ea4000c1e1900 */
[----:B--2---:R3:W4:Y:S02]  /*a980*/  I2F.F64 R16, R2 ;  /* 0x0000000200107312 */ /* 0x0047240000201c00 */
[----:B---34-:R-:W-:Y:S05]  /*a990*/  BRA `(.L_x_2730) ;  /* 0x0000000c00307947 */ /* 0x018fea0003800000 */
.L_x_2731:
[----:B------:R-:W2:Y:S02]  /*a9a0*/  LDG.E.U16 R2, desc[UR36][R2.64] ;  /* 0x0000002402027981 */ /* 0x000ea4000c1e1500 */
[----:B--2---:R3:W4:Y:S02]  /*a9b0*/  I2F.F64.S16 R16, R2 ;  /* 0x0000000200107312 */ /* 0x0047240000101c00 */
[----:B---34-:R-:W-:Y:S05]  /*a9c0*/  BRA `(.L_x_2730) ;  /* 0x0000000c00247947 */ /* 0x018fea0003800000 */
.L_x_2726:
        /* <DEDUP_REMOVED lines=10> */
.L_x_2734:
[----:B------:R-:W2:Y:S02]  /*aa70*/  LDG.E.U16 R0, desc[UR36][R2.64] ;  /* 0x0000002402007981 */ /* 0x000ea4000c1e1500 */
[----:B--2---:R-:W-:-:S05]  /*aa80*/  HADD2.F32 R0, -RZ, R0.H0_H0 ;  /* 0x20000000ff007230 */ /* 0x004fca0000004100 */
[----:B------:R-:W-:-:S04]  /*aa90*/  FMUL.FTZ R0, R0, 1 ;  /* 0x3f80000000007820 */ /* 0x000fc80000410000 */
[----:B------:R4:W0:Y:S02]  /*aaa0*/  F2F.F64.F32 R16, R0 ;  /* 0x0000000000107310 */ /* 0x0008240000201800 */
[----:B0---4-:R-:W-:Y:S05]  /*aab0*/  BRA `(.L_x_2730) ;  /* 0x0000000800e87947 */ /* 0x011fea0003800000 */
.L_x_2733:
        /* <DEDUP_REMOVED lines=10> */
.L_x_2736:
[----:B------:R-:W2:Y:S02]  /*ab60*/  LDG.E.U16 R2, desc[UR36][R2.64] ;  /* 0x0000002402027981 */ /* 0x000ea4000c1e1500 */
[----:B--2---:R-:W-:-:S05]  /*ab70*/  HADD2.F32 R0, -RZ, R2.H0_H0 ;  /* 0x20000002ff007230 */ /* 0x004fca0000004100 */
[----:B------:R-:W-:-:S04]  /*ab80*/  FMUL.FTZ R0, R0, 1 ;  /* 0x3f80000000007820 */ /* 0x000fc80000410000 */
[----:B------:R3:W4:Y:S02]  /*ab90*/  F2F.F64.F32 R16, R0 ;  /* 0x0000000000107310 */ /* 0x0007240000201800 */
[----:B---34-:R-:W-:Y:S05]  /*aba0*/  BRA `(.L_x_2730) ;  /* 0x0000000800ac7947 */ /* 0x018fea0003800000 */
.L_x_2735:
[----:B------:R3:W5:Y:S01]  /*abb0*/  LDG.E.64 R16, desc[UR36][R2.64] ;  /* 0x0000002402107981 */ /* 0x000762000c1e1b00 */
[----:B------:R-:W-:Y:S05]  /*abc0*/  BRA `(.L_x_2730) ;  /* 0x0000000800a47947 */ /* 0x000fea0003800000 */
.L_x_2725:
        /* <DEDUP_REMOVED lines=13> */
.L_x_2739:
[----:B------:R2:W5:Y:S01]  /*aca0*/  LDG.E.64 R16, desc[UR36][R2.64] ;  /* 0x0000002402107981 */ /* 0x000562000c1e1b00 */
[----:B------:R-:W-:Y:S05]  /*acb0*/  BRA `(.L_x_2730) ;  /* 0x0000000800687947 */ /* 0x000fea0003800000 */
.L_x_2738:
[----:B------:R-:W-:-:S09]  /*acc0*/  UISETP.NE.AND UP0, UPT, UR4, 0xf, UPT ;  /* 0x0000000f0400788c */ /* 0x000fd2000bf05270 */
[----:B------:R-:W-:Y:S05]  /*acd0*/  BRA.U !UP0, `(.L_x_2740) ;  /* 0x00000001089c7547 */ /* 0x000fea000b800000 */
[----:B------:R-:W-:-:S09]  /*ace0*/  UISETP.NE.AND UP0, UPT, UR4, 0x17, UPT ;  /* 0x000000170400788c */ /* 0x000fd2000bf05270 */
[----:B------:R-:W-:Y:S05]  /*acf0*/  BRA.U !UP0, `(.L_x_2741) ;  /* 0x00000001085c7547 */ /* 0x000fea000b800000 */
[----:B------:R-:W-:-:S09]  /*ad00*/  UISETP.NE.AND UP0, UPT, UR4, 0x18, UPT ;  /* 0x000000180400788c */ /* 0x000fd2000bf05270 */
[----:B------:R-:W-:Y:S05]  /*ad10*/  BRA.U UP0, `(.L_x_2729) ;  /* 0x0000000500f47547 */ /* 0x000fea000b800000 */
[----:B------:R-:W2:Y:S01]  /*ad20*/  LDG.E.U8 R0, desc[UR36][R2.64] ;  /* 0x0000002402007981 */ /* 0x000ea2000c1e1100 */
[----:B------:R-:W-:Y:S02]  /*ad30*/  HFMA2 R6, -RZ, RZ, 0, 1.847743988037109375e-06 ;  /* 0x0000001fff067431 */ /* 0x000fe400000001ff */
        /* <DEDUP_REMOVED lines=8> */
[----:B------:R-:W-:Y:S01]  /*adc0*/  IMAD.SHL.U32 R7, R5, 0x800000, RZ ;  /* 0x0080000005077824 */ /* 0x000fe200078e00ff */
[----:B------:R-:W-:-:S04]  /*add0*/  IADD3 R5, PT, PT, R4, 0x1000000, RZ ;  /* 0x0100000004057810 */ /* 0x000fc80007ffe0ff */
        /* <DEDUP_REMOVED lines=9> */
.L_x_2741:
        /* <DEDUP_REMOVED lines=12> */
[----:B------:R2:W3:Y:S02]  /*af30*/  F2F.F64.F32 R16, R0 ;  /* 0x0000000000107310 */ /* 0x0004e40000201800 */
[----:B--23--:R-:W-:Y:S05]  /*af40*/  BRA `(.L_x_2730) ;  /* 0x0000000400c47947 */ /* 0x00cfea0003800000 */
.L_x_2740:
[----:B------:R-:W2:Y:S02]  /*af50*/  LDG.E.U16 R0, desc[UR36][R2.64] ;  /* 0x0000002402007981 */ /* 0x000ea4000c1e1500 */
[----:B--2---:R-:W-:-:S05]  /*af60*/  SHF.L.U32 R0, R0, 0x10, RZ ;  /* 0x0000001000007819 */ /* 0x004fca00000006ff */
[----:B------:R-:W-:-:S04]  /*af70*/  FMUL.FTZ R0, R0, 1 ;  /* 0x3f80000000007820 */ /* 0x000fc80000410000 */
[----:B------:R2:W3:Y:S02]  /*af80*/  F2F.F64.F32 R16, R0 ;  /* 0x0000000000107310 */ /* 0x0004e40000201800 */
[----:B--23--:R-:W-:Y:S05]  /*af90*/  BRA `(.L_x_2730) ;  /* 0x0000000400b07947 */ /* 0x00cfea0003800000 */
.L_x_2737:
        /* <DEDUP_REMOVED lines=11> */
.L_x_2744:
        /* <DEDUP_REMOVED lines=21> */
.L_x_2746:
[----:B------:R-:W-:Y:S05]  /*b1a0*/  BSYNC.RECONVERGENT B0 ;  /* 0x0000000000007941 */ /* 0x000fea0003800200 */
.L_x_2745:
[----:B------:R-:W-:Y:S01]  /*b1b0*/  IMAD.SHL.U32 R0, R0, 0x100000, RZ ;  /* 0x0010000000007824 */ /* 0x000fe200078e00ff */
[----:B------:R-:W-:-:S04]  /*b1c0*/  LEA R2, R2, 0x3b800000, 0x17 ;  /* 0x3b80000002027811 */ /* 0x000fc800078eb8ff */
[----:B------:R-:W-:-:S05]  /*b1d0*/  LOP3.LUT R0, R2, R0, R7, 0xfe, !PT ;  /* 0x0000000002007212 */ /* 0x000fca00078efe07 */
[----:B------:R-:W-:-:S04]  /*b1e0*/  FMUL.FTZ R0, R0, 1 ;  /* 0x3f80000000007820 */ /* 0x000fc80000410000 */
[----:B------:R2:W3:Y:S02]  /*b1f0*/  F2F.F64.F32 R16, R0 ;  /* 0x0000000000107310 */ /* 0x0004e40000201800 */
[----:B--23--:R-:W-:Y:S05]  /*b200*/  BRA `(.L_x_2730) ;  /* 0x0000000400147947 */ /* 0x00cfea0003800000 */
.L_x_2743:
        /* <DEDUP_REMOVED lines=21> */
.L_x_2748:
[----:B------:R-:W-:Y:S05]  /*b360*/  BSYNC.RECONVERGENT B0 ;  /* 0x0000000000007941 */ /* 0x000fea0003800200 */
.L_x_2747:
[----:B------:R-:W-:Y:S02]  /*b370*/  SHF.L.U32 R0, R0, 0x15, RZ ;  /* 0x0000001500007819 */ /* 0x000fe400000006ff */
[----:B------:R-:W-:-:S04]  /*b380*/  LEA R2, R2, 0x37800000, 0x17 ;  /* 0x3780000002027811 */ /* 0x000fc800078eb8ff */
[----:B------:R-:W-:-:S05]  /*b390*/  LOP3.LUT R0, R2, R0, R7, 0xfe, !PT ;  /* 0x0000000002007212 */ /* 0x000fca00078efe07 */
[----:B------:R-:W-:-:S04]  /*b3a0*/  FMUL.FTZ R0, R0, 1 ;  /* 0x3f80000000007820 */ /* 0x000fc80000410000 */
[----:B------:R2:W3:Y:S02]  /*b3b0*/  F2F.F64.F32 R16, R0 ;  /* 0x0000000000107310 */ /* 0x0004e40000201800 */
[----:B--23--:R-:W-:Y:S05]  /*b3c0*/  BRA `(.L_x_2730) ;  /* 0x0000000000a47947 */ /* 0x00cfea0003800000 */
.L_x_2742:
[----:B------:R-:W-:-:S09]  /*b3d0*/  UISETP.NE.AND UP0, UPT, UR4, 0x1c, UPT ;  /* 0x0000001c0400788c */ /* 0x000fd2000bf05270 */
[----:B------:R-:W-:Y:S05]  /*b3e0*/  BRA.U !UP0, `(.L_x_2749) ;  /* 0x0000000108947547 */ /* 0x000fea000b800000 */
[----:B------:R-:W-:-:S09]  /*b3f0*/  UISETP.NE.AND UP0, UPT, UR4, 0x1d, UPT ;  /* 0x0000001d0400788c */ /* 0x000fd2000bf05270 */
[----:B------:R-:W-:Y:S05]  /*b400*/  BRA.U !UP0, `(.L_x_2750) ;  /* 0x0000000108807547 */ /* 0x000fea000b800000 */
[----:B------:R-:W-:-:S09]  /*b410*/  UISETP.NE.AND UP0, UPT, UR4, 0x2c, UPT ;  /* 0x0000002c0400788c */ /* 0x000fd2000bf05270 */
[----:B------:R-:W-:Y:S05]  /*b420*/  BRA.U UP0, `(.L_x_2729) ;  /* 0x0000000100307547 */ /* 0x000fea000b800000 */
[----:B------:R-:W2:Y:S01]  /*b430*/  LDG.E.U8 R0, desc[UR36][R2.64] ;  /* 0x0000002402007981 */ /* 0x000ea2000c1e1100 */
[----:B------:R-:W-:Y:S02]  /*b440*/  HFMA2 R17, -RZ, RZ, 0.5, 0 ;  /* 0x38000000ff117431 */ /* 0x000fe400000001ff */
        /* <DEDUP_REMOVED lines=8> */
[----:B------:R0:W1:Y:S02]  /*b4d0*/  @P0 F2F.F64.F32 R16, R0 ;  /* 0x0000000000100310 */ /* 0x0000640000201800 */
[----:B01----:R-:W-:Y:S05]  /*b4e0*/  BRA `(.L_x_2730) ;  /* 0x00000000005c7947 */ /* 0x003fea0003800000 */
.L_x_2729:
[----:B------:R-:W-:Y:S01]  /*b4f0*/  MOV R2, 0x0 ;  /* 0x0000000000027802 */ /* 0x000fe20000000f00 */
[----:B------:R-:W0:Y:S01]  /*b500*/  LDCU.64 UR4, c[0x4][0x128] ;  /* 0x01002500ff0477ac */ /* 0x000e220008000a00 */
[----:B------:R-:W-:Y:S02]  /*b510*/  HFMA2 R8, -RZ, RZ, 0, 4.64916229248046875e-06 ;  /* 0x0000004eff087431 */ /* 0x000fe400000001ff */
[----:B------:R-:W-:Y:S01]  /*b520*/  IMAD.MOV.U32 R12, RZ, RZ, 0x1 ;  /* 0x00000001ff0c7424 */ /* 0x000fe200078e00ff */
[----:B------:R-:W-:Y:S01]  /*b530*/  MOV R13, RZ ;  /* 0x000000ff000d7202 */ /* 0x000fe20000000f00 */
[----:B------:R-:W1:Y:S01]  /*b540*/  LDCU.64 UR6, c[0x4][0x130] ;  /* 0x01002600ff0677ac */ /* 0x000e620008000a00 */
[----:B------:R-:W2:Y:S01]  /*b550*/  LDC.64 R2, c[0x4][R2] ;  /* 0x0100000002027b82 */ /* 0x000ea20000000a00 */
[----:B------:R-:W3:Y:S01]  /*b560*/  LDCU.64 UR8, c[0x4][0x8] ;  /* 0x01000100ff0877ac */ /* 0x000ee20008000a00 */
[----:B0-----:R-:W-:Y:S01]  /*b570*/  MOV R4, UR4 ;  /* 0x0000000400047c02 */ /* 0x001fe20008000f00 */
[----:B------:R-:W-:Y:S01]  /*b580*/  IMAD.U32 R5, RZ, RZ, UR5 ;  /* 0x00000005ff057e24 */ /* 0x000fe2000f8e00ff */
[----:B-1----:R-:W-:Y:S01]  /*b590*/  MOV R6, UR6 ;  /* 0x0000000600067c02 */ /* 0x002fe20008000f00 */
[----:B------:R-:W-:Y:S01]  /*b5a0*/  IMAD.U32 R7, RZ, RZ, UR7 ;  /* 0x00000007ff077e24 */ /* 0x000fe2000f8e00ff */
[----:B---3--:R-:W-:Y:S01]  /*b5b0*/  MOV R10, UR8 ;  /* 0x00000008000a7c02 */ /* 0x008fe20008000f00 */
[----:B------:R-:W-:-:S07]  /*b5c0*/  IMAD.U32 R11, RZ, RZ, UR9 ;  /* 0x00000009ff0b7e24 */ /* 0x000fce000f8e00ff */
[----:B------:R-:W-:-:S07]  /*b5d0*/  LEPC R20, `(.L_x_2751) ;  /* 0x000000001014794e */ /* 0x000fce0000000000 */
[----:B--2---:R-:W-:Y:S05]  /*b5e0*/  CALL.ABS.NOINC R2 ;  /* 0x0000000002007343 */ /* 0x004fea0003c00000 */
.L_x_2751:
[----:B------:R-:W-:Y:S01]  /*b5f0*/  CS2R R16, SRZ ;  /* 0x0000000000107805 */ /* 0x000fe2000001ff00 */
[----:B------:R-:W-:Y:S06]  /*b600*/  BRA `(.L_x_2730) ;  /* 0x0000000000147947 */ /* 0x000fec0003800000 */
.L_x_2750:
[----:B------:R-:W2:Y:S02]  /*b610*/  LDG.E.64 R16, desc[UR36][R2.64] ;  /* 0x0000002402107981 */ /* 0x000ea4000c1e1b00 */
[----:B--2---:R-:W0:Y:S02]  /*b620*/  I2F.F64.U64 R16, R16 ;  /* 0x0000001000107312 */ /* 0x004e240000301800 */
[----:B0-----:R-:W-:Y:S05]  /*b630*/  BRA `(.L_x_2730) ;  /* 0x0000000000087947 */ /* 0x001fea0003800000 */
.L_x_2749:
[----:B------:R-:W2:Y:S02]  /*b640*/  LDG.E R2, desc[UR36][R2.64] ;  /* 0x0000002402027981 */ /* 0x000ea4000c1e1900 */
[----:B--2---:R0:W1:Y:S02]  /*b650*/  I2F.F64.U32 R16, R2 ;  /* 0x0000000200107312 */ /* 0x0040640000201800 */
.L_x_2730:
[----:B------:R-:W-:Y:S05]  /*b660*/  BSYNC.RECONVERGENT B6 ;  /* 0x0000000000067941 */ /* 0x000fea0003800200 */
.L_x_2724:
        /* <DEDUP_REMOVED lines=16> */
[----:B--2---:R-:W2:Y:S02]  /*b770*/  I2F.F64.S16 R2, R2 ;  /* 0x0000000200027312 */ /* 0x004ea40000101c00 */
[----:B--2---:R-:W-:Y:S05]  /*b780*/  BRA `(.L_x_2758) ;  /* 0x0000000c006c7947 */ /* 0x004fea0003800000 */
.L_x_2756:
[----:B0-23--:R-:W2:Y:S02]  /*b790*/  LDG.E.U8 R2, desc[UR36][R22.64] ;  /* 0x0000002416027981 */ /* 0x00dea4000c1e1100 */
[----:B--2---:R-:W2:Y:S02]  /*b7a0*/  I2F.F64.U16 R2, R2 ;  /* 0x0000000200027312 */ /* 0x004ea40000101800 */
[----:B--2---:R-:W-:Y:S05]  /*b7b0*/  BRA `(.L_x_2758) ;  /* 0x0000000c00607947 */ /* 0x004fea0003800000 */
.L_x_2755:
[----:B------:R-:W-:-:S09]  /*b7c0*/  UISETP.NE.AND UP0, UPT, UR4, 0x2, UPT ;  /* 0x000000020400788c */ /* 0x000fd2000bf05270 */
[----:B------:R-:W-:Y:S05]  /*b7d0*/  BRA.U !UP0, `(.L_x_2759) ;  /* 0x0000000108287547 */ /* 0x000fea000b800000 */
[----:B------:R-:W-:-:S09]  /*b7e0*/  UISETP.NE.AND UP0, UPT, UR4, 0x3, UPT ;  /* 0x000000030400788c */ /* 0x000fd2000bf05270 */
[----:B------:R-:W-:Y:S05]  /*b7f0*/  BRA.U !UP0, `(.L_x_2760) ;  /* 0x0000000108147547 */ /* 0x000fea000b800000 */
[----:B------:R-:W-:-:S09]  /*b800*/  UISETP.NE.AND UP0, UPT, UR4, 0x4, UPT ;  /* 0x000000040400788c */ /* 0x000fd2000bf05270 */
[----:B------:R-:W-:Y:S05]  /*b810*/  BRA.U UP0, `(.L_x_2757) ;  /* 0x0000000900ec7547 */ /* 0x000fea000b800000 */
[----:B0-23--:R-:W2:Y:S02]  /*b820*/  LDG.E.64 R2, desc[UR36][R22.64] ;  /* 0x0000002416027981 */ /* 0x00dea4000c1e1b00 */
[----:B--2---:R-:W2:Y:S02]  /*b830*/  I2F.F64.S64 R2, R2 ;  /* 0x0000000200027312 */ /* 0x004ea40000301c00 */
[----:B--2---:R-:W-:Y:S05]  /*b840*/  BRA `(.L_x_2758) ;  /* 0x0000000c003c7947 */ /* 0x004fea0003800000 */
.L_x_2760:
[----:B0-23--:R-:W2:Y:S02]  /*b850*/  LDG.E R2, desc[UR36][R22.64] ;  /* 0x0000002416027981 */ /* 0x00dea4000c1e1900 */
[----:B--2---:R-:W2:Y:S02]  /*b860*/  I2F.F64 R2, R2 ;  /* 0x0000000200027312 */ /* 0x004ea40000201c00 */
[----:B--2---:R-:W-:Y:S05]  /*b870*/  BRA `(.L_x_2758) ;  /* 0x0000000c00307947 */ /* 0x004fea0003800000 */
.L_x_2759:
[----:B0-23--:R-:W2:Y:S02]  /*b880*/  LDG.E.U16 R2, desc[UR36][R22.64] ;  /* 0x0000002416027981 */ /* 0x00dea4000c1e1500 */
[----:B--2---:R-:W2:Y:S02]  /*b890*/  I2F.F64.S16 R2, R2 ;  /* 0x0000000200027312 */ /* 0x004ea40000101c00 */
[----:B--2---:R-:W-:Y:S05]  /*b8a0*/  BRA `(.L_x_2758) ;  /* 0x0000000c00247947 */ /* 0x004fea0003800000 */
.L_x_2754:
        /* <DEDUP_REMOVED lines=8> */
[----:B------:R-:W2:Y:S02]  /*b930*/  F2F.F64.F32 R2, R2 ;  /* 0x0000000200027310 */ /* 0x000ea40000201800 */
[----:B--2---:R-:W-:Y:S05]  /*b940*/  BRA `(.L_x_2758) ;  /* 0x0000000800fc7947 */ /* 0x004fea0003800000 */
.L_x_2762:
[----:B------:R-:W4:Y:S02]  /*b950*/  LDG.E.U16 R0, desc[UR36][R22.64] ;  /* 0x0000002416007981 */ /* 0x000f24000c1e1500 */
[----:B----4-:R-:W-:-:S05]  /*b960*/  HADD2.F32 R0, -RZ, R0.H0_H0 ;  /* 0x20000000ff007230 */ /* 0x010fca0000004100 */
[----:B------:R-:W-:-:S04]  /*b970*/  FMUL.FTZ R0, R0, 1 ;  /* 0x3f80000000007820 */ /* 0x000fc80000410000 */
[----:B0-23--:R2:W3:Y:S02]  /*b980*/  F2F.F64.F32 R2, R0 ;  /* 0x0000000000027310 */ /* 0x00d4e40000201800 */
[----:B--23--:R-:W-:Y:S05]  /*b990*/  BRA `(.L_x_2758) ;  /* 0x0000000800e87947 */ /* 0x00cfea0003800000 */
.L_x_2761:
        /* <DEDUP_REMOVED lines=8> */
[----:B------:R-:W2:Y:S02]  /*ba20*/  F2F.F64.F32 R2, R2 ;  /* 0x0000000200027310 */ /* 0x000ea40000201800 */
[----:B--2---:R-:W-:Y:S05]  /*ba30*/  BRA `(.L_x_2758) ;  /* 0x0000000800c07947 */ /* 0x004fea0003800000 */
.L_x_2764:
[----:B------:R-:W4:Y:S02]  /*ba40*/  LDG.E.U16 R22, desc[UR36][R22.64] ;  /* 0x0000002416167981 */ /* 0x000f24000c1e1500 */
[----:B----4-:R-:W-:-:S05]  /*ba50*/  HADD2.F32 R0, -RZ, R22.H0_H0 ;  /* 0x20000016ff007230 */ /* 0x010fca0000004100 */
[----:B------:R-:W-:-:S04]  /*ba60*/  FMUL.FTZ R0, R0, 1 ;  /* 0x3f80000000007820 */ /* 0x000fc80000410000 */
[----:B0-23--:R2:W3:Y:S02]  /*ba70*/  F2F.F64.F32 R2, R0 ;  /* 0x0000000000027310 */ /* 0x00d4e40000201800 */
[----:B--23--:R-:W-:Y:S05]  /*ba80*/  BRA `(.L_x_2758) ;  /* 0x0000000800ac7947 */ /* 0x00cfea0003800000 */
.L_x_2763:
[----:B0-23--:R0:W5:Y:S01]  /*ba90*/  LDG.E.64 R2, desc[UR36][R22.64] ;  /* 0x0000002416027981 */ /* 0x00d162000c1e1b00 */
[----:B------:R-:W-:Y:S05]  /*baa0*/  BRA `(.L_x_2758) ;  /* 0x0000000800a47947 */ /* 0x000fea0003800000 */
.L_x_2753:
        /* <DEDUP_REMOVED lines=9> */
[----:B0-23--:R-:W-:Y:S01]  /*bb40*/  HFMA2 R2, -RZ, RZ, 0, 0 ;  /* 0x00000000ff027431 */ /* 0x00dfe200000001ff */
[----:B----4-:R-:W-:-:S04]  /*bb50*/  ISETP.NE.AND P0, PT, R22, RZ, PT ;  /* 0x000000ff1600720c */ /* 0x010fc80003f05270 */
[----:B------:R-:W-:Y:S01]  /*bb60*/  FSEL R3, RZ, 1.875, !P0 ;  /* 0x3ff00000ff037808 */ /* 0x000fe20004000000 */
[----:B------:R-:W-:Y:S08]  /*bb70*/  BRA `(.L_x_2758) ;  /* 0x0000000800707947 */ /* 0x000ff00003800000 */
.L_x_2767:
[----:B0-23--:R3:W5:Y:S01]  /*bb80*/  LDG.E.64 R2, desc[UR36][R22.64] ;  /* 0x0000002416027981 */ /* 0x00d762000c1e1b00 */
[----:B------:R-:W-:Y:S05]  /*bb90*/  BRA `(.L_x_2758) ;  /* 0x0000000800687947 */ /* 0x000fea0003800000 */
.L_x_2766:
        /* <DEDUP_REMOVED lines=24> */
[----:B------:R-:W-:-:S06]  /*bd20*/  FMUL.FTZ R3, R3, 1 ;  /* 0x3f80000003037820 */ /* 0x000fcc0000410000 */
[----:B------:R-:W4:Y:S02]  /*bd30*/  F2F.F64.F32 R2, R3 ;  /* 0x0000000300027310 */ /* 0x000f240000201800 */
[----:B----4-:R-:W-:Y:S05]  /*bd40*/  BRA `(.L_x_2758) ;  /* 0x0000000400fc7947 */ /* 0x010fea0003800000 */
.L_x_2769:
[----:B--23--:R-:W2:Y:S02]  /*bd50*/  LDG.E.U8 R3, desc[UR36][R22.64] ;  /* 0x0000002416037981 */ /* 0x00cea4000c1e1100 */
[C---:B--2---:R-:W-:Y:S01]  /*bd60*/  SHF.L.U32 R0, R3.reuse, 0x19, RZ ;  /* 0x0000001903007819 */ /* 0x044fe200000006ff */
[----:B------:R-:W-:-:S03]  /*bd70*/  IMAD.SHL.U32 R3, R3, 0x100, RZ ;  /* 0x0000010003037824 */ /* 0x000fc600078e00ff */
[----:B------:R-:W-:-:S13]  /*bd80*/  ISETP.GE.U32.AND P0, PT, R0, 0x8000000, PT ;  /* 0x080000000000780c */ /* 0x000fda0003f06070 */
[C---:B0-----:R-:W-:Y:S02]  /*bd90*/  @!P0 LOP3.LUT R2, R3.reuse, 0x7f00, RZ, 0xc0, !PT ;  /* 0x00007f0003028812 */ /* 0x041fe400078ec0ff */
[----:B------:R-:W-:Y:S02]  /*bda0*/  @P0 LEA.HI R0, R0, 0x70000000, RZ, 0x1c ;  /* 0x7000000000000811 */ /* 0x000fe400078fe0ff */
[----:B------:R-:W-:Y:S02]  /*bdb0*/  @!P0 LOP3.LUT R2, R2, 0x3f000000, RZ, 0xfc, !PT ;  /* 0x3f00000002028812 */ /* 0x000fe400078efcff */
[----:B------:R-:W-:Y:S01]  /*bdc0*/  PRMT R3, R3, 0x9910, RZ ;  /* 0x0000991003037816 */ /* 0x000fe200000000ff */
[----:B------:R-:W-:Y:S02]  /*bdd0*/  @P0 FMUL.FTZ R0, R0, 1.9259299443872358531e-34 ;  /* 0x0780000000000820 */ /* 0x000fe40000410000 */
[----:B------:R-:W-:-:S05]  /*bde0*/  @!P0 FADD.FTZ R0, R2, -0.5 ;  /* 0xbf00000002008421 */ /* 0x000fca0000010000 */
[----:B------:R-:W-:-:S05]  /*bdf0*/  LOP3.LUT R0, R0, 0x80000000, R3, 0xf8, !PT ;  /* 0x8000000000007812 */ /* 0x000fca00078ef803 */
[----:B------:R-:W-:-:S04]  /*be00*/  FMUL.FTZ R0, R0, 1 ;  /* 0x3f80000000007820 */ /* 0x000fc80000410000 */
[----:B------:R4:W0:Y:S02]  /*be10*/  F2F.F64.F32 R2, R0 ;  /* 0x0000000000027310 */ /* 0x0008240000201800 */
[----:B0---4-:R-:W-:Y:S05]  /*be20*/  BRA `(.L_x_2758) ;  /* 0x0000000400c47947 */ /* 0x011fea0003800000 */
.L_x_2768:
[----:B------:R-:W4:Y:S02]  /*be30*/  LDG.E.U16 R0, desc[UR36][R22.64] ;  /* 0x0000002416007981 */ /* 0x000f24000c1e1500 */
[----:B----4-:R-:W-:-:S05]  /*be40*/  SHF.L.U32 R0, R0, 0x10, RZ ;  /* 0x0000001000007819 */ /* 0x010fca00000006ff */
[----:B------:R-:W-:-:S04]  /*be50*/  FMUL.FTZ R0, R0, 1 ;  /* 0x3f80000000007820 */ /* 0x000fc80000410000 */
[----:B0-23--:R4:W0:Y:S02]  /*be60*/  F2F.F64.F32 R2, R0 ;  /* 0x0000000000027310 */ /* 0x00d8240000201800 */
[----:B0---4-:R-:W-:Y:S05]  /*be70*/  BRA `(.L_x_2758) ;  /* 0x0000000400b07947 */ /* 0x011fea0003800000 */
.L_x_2765:
        /* <DEDUP_REMOVED lines=9> */
[----:B--2---:R-:W3:Y:S02]  /*bf10*/  I2F.F64.U16 R2, R2 ;  /* 0x0000000200027312 */ /* 0x004ee40000101800 */
[----:B---3--:R-:W-:Y:S05]  /*bf20*/  BRA `(.L_x_2758) ;  /* 0x0000000400847947 */ /* 0x008fea0003800000 */
.L_x_2772:
        /* <DEDUP_REMOVED lines=21> */
.L_x_2774:
[----:B------:R-:W-:Y:S05]  /*c080*/  BSYNC.RECONVERGENT B0 ;  /* 0x0000000000007941 */ /* 0x000fea0003800200 */
.L_x_2773:
[----:B------:R-:W-:Y:S01]  /*c090*/  IMAD.SHL.U32 R0, R0, 0x100000, RZ ;  /* 0x0010000000007824 */ /* 0x000fe200078e00ff */
[----:B------:R-:W-:-:S04]  /*c0a0*/  LEA R2, R2, 0x3b800000, 0x17 ;  /* 0x3b80000002027811 */ /* 0x000fc800078eb8ff */
[----:B------:R-:W-:-:S05]  /*c0b0*/  LOP3.LUT R0, R2, R0, R7, 0xfe, !PT ;  /* 0x0000000002007212 */ /* 0x000fca00078efe07 */
[----:B------:R-:W-:-:S04]  /*c0c0*/  FMUL.FTZ R0, R0, 1 ;  /* 0x3f80000000007820 */ /* 0x000fc80000410000 */
[----:B------:R3:W4:Y:S02]  /*c0d0*/  F2F.F64.F32 R2, R0 ;  /* 0x0000000000027310 */ /* 0x0007240000201800 */
[----:B---34-:R-:W-:Y:S05]  /*c0e0*/  BRA `(.L_x_2758) ;  /* 0x0000000400147947 */ /* 0x018fea0003800000 */
.L_x_2771:
        /* <DEDUP_REMOVED lines=21> */
.L_x_2776:
[----:B------:R-:W-:Y:S05]  /*c240*/  BSYNC.RECONVERGENT B0 ;  /* 0x0000000000007941 */ /* 0x000fea0003800200 */
.L_x_2775:
[----:B------:R-:W-:Y:S02]  /*c250*/  SHF.L.U32 R0, R0, 0x15, RZ ;  /* 0x0000001500007819 */ /* 0x000fe400000006ff */
[----:B------:R-:W-:-:S04]  /*c260*/  LEA R2, R2, 0x37800000, 0x17 ;  /* 0x3780000002027811 */ /* 0x000fc800078eb8ff */
[----:B------:R-:W-:-:S05]  /*c270*/  LOP3.LUT R0, R2, R0, R7, 0xfe, !PT ;  /* 0x0000000002007212 */ /* 0x000fca00078efe07 */
[----:B------:R-:W-:-:S04]  /*c280*/  FMUL.FTZ R0, R0, 1 ;  /* 0x3f80000000007820 */ /* 0x000fc80000410000 */
[----:B------:R3:W4:Y:S02]  /*c290*/  F2F.F64.F32 R2, R0 ;  /* 0x0000000000027310 */ /* 0x0007240000201800 */
[----:B---34-:R-:W-:Y:S05]  /*c2a0*/  BRA `(.L_x_2758) ;  /* 0x0000000000a47947 */ /* 0x018fea0003800000 */
.L_x_2770:
[----:B------:R-:W-:-:S09]  /*c2b0*/  UISETP.NE.AND UP0, UPT, UR4, 0x1c, UPT ;  /* 0x0000001c0400788c */ /* 0x000fd2000bf05270 */
[----:B------:R-:W-:Y:S05]  /*c2c0*/  BRA.U !UP0, `(.L_x_2777) ;  /* 0x0000000108947547 */ /* 0x000fea000b800000 */
[----:B------:R-:W-:-:S09]  /*c2d0*/  UISETP.NE.AND UP0, UPT, UR4, 0x1d, UPT ;  /* 0x0000001d0400788c */ /* 0x000fd2000bf05270 */
[----:B------:R-:W-:Y:S05]  /*c2e0*/  BRA.U !UP0, `(.L_x_2778) ;  /* 0x0000000108807547 */ /* 0x000fea000b800000 */
[----:B------:R-:W-:-:S09]  /*c2f0*/  UISETP.NE.AND UP0, UPT, UR4, 0x2c, UPT ;  /* 0x0000002c0400788c */ /* 0x000fd2000bf05270 */
[----:B------:R-:W-:Y:S05]  /*c300*/  BRA.U UP0, `(.L_x_2757) ;  /* 0x0000000100307547 */ /* 0x000fea000b800000 */
[----:B------:R-:W4:Y:S01]  /*c310*/  LDG.E.U8 R0, desc[UR36][R22.64] ;  /* 0x0000002416007981 */ /* 0x000f22000c1e1100 */
[----:B--23--:R-:W-:Y:S02]  /*c320*/  HFMA2 R3, -RZ, RZ, 0.5, 0 ;  /* 0x38000000ff037431 */ /* 0x00cfe400000001ff */
[----:B0-----:R-:W-:Y:S01]  /*c330*/  IMAD.MOV.U32 R2, RZ, RZ, 0x0 ;  /* 0x00000000ff027424 */ /* 0x001fe200078e00ff */
[----:B----4-:R-:W-:-:S13]  /*c340*/  ISETP.NE.AND P0, PT, R0, RZ, PT ;  /* 0x000000ff0000720c */ /* 0x010fda0003f05270 */
[----:B------:R-:W-:Y:S05]  /*c350*/  @!P0 BRA `(.L_x_2758) ;  /* 0x0000000000788947 */ /* 0x000fea0003800000 */
[----:B------:R-:W-:-:S13]  /*c360*/  ISETP.NE.AND P0, PT, R0, 0xff, PT ;  /* 0x000000ff0000780c */ /* 0x000fda0003f05270 */
[----:B------:R-:W-:Y:S01]  /*c370*/  @P0 IMAD.SHL.U32 R0, R0, 0x800000, RZ ;  /* 0x0080000000000824 */ /* 0x000fe200078e00ff */
[----:B------:R-:W-:Y:S01]  /*c380*/  @!P0 MOV R2, 0x20000000 ;  /* 0x2000000000028802 */ /* 0x000fe20000000f00 */
[----:B------:R-:W-:Y:S02]  /*c390*/  @!P0 IMAD.MOV.U32 R3, RZ, RZ, 0x7ff80000 ;  /* 0x7ff80000ff038424 */ /* 0x000fe400078e00ff */
[----:B------:R-:W-:-:S04]  /*c3a0*/  @P0 FMUL.FTZ R0, R0, 1 ;  /* 0x3f80000000000820 */ /* 0x000fc80000410000 */
[----:B------:R3:W4:Y:S02]  /*c3b0*/  @P0 F2F.F64.F32 R2, R0 ;  /* 0x0000000000020310 */ /* 0x0007240000201800 */
[----:B---34-:R-:W-:Y:S05]  /*c3c0*/  BRA `(.L_x_2758) ;  /* 0x00000000005c7947 */ /* 0x018fea0003800000 */
.L_x_2757:
[----:B0-23--:R-:W-:Y:S01]  /*c3d0*/  MOV R2, 0x0 ;  /* 0x0000000000027802 */ /* 0x00dfe20000000f00 */
[----:B------:R-:W0:Y:S01]  /*c3e0*/  LDCU.64 UR4, c[0x4][0x128] ;  /* 0x01002500ff0477ac */ /* 0x000e220008000a00 */
[----:B------:R-:W-:Y:S02]  /*c3f0*/  HFMA2 R8, -RZ, RZ, 0, 4.64916229248046875e-06 ;  /* 0x0000004eff087431 */ /* 0x000fe400000001ff */
[----:B------:R-:W-:Y:S01]  /*c400*/  IMAD.MOV.U32 R12, RZ, RZ, 0x1 ;  /* 0x00000001ff0c7424 */ /* 0x000fe200078e00ff */
[----:B------:R-:W-:Y:S01]  /*c410*/  MOV R13, RZ ;  /* 0x000000ff000d7202 */ /* 0x000fe20000000f00 */
[----:B------:R-:W2:Y:S01]  /*c420*/  LDCU.64 UR6, c[0x4][0x130] ;  /* 0x01002600ff0677ac */ /* 0x000ea20008000a00 */
[----:B------:R-:W3:Y:S01]  /*c430*/  LDC.64 R2, c[0x4][R2] ;  /* 0x0100000002027b82 */ /* 0x000ee20000000a00 */
[----:B------:R-:W4:Y:S01]  /*c440*/  LDCU.64 UR8, c[0x4][0x8] ;  /* 0x01000100ff0877ac */ /* 0x000f220008000a00 */
[----:B0-----:R-:W-:Y:S01]  /*c450*/  MOV R4, UR4 ;  /* 0x0000000400047c02 */ /* 0x001fe20008000f00 */
[----:B------:R-:W-:Y:S01]  /*c460*/  IMAD.U32 R5, RZ, RZ, UR5 ;  /* 0x00000005ff057e24 */ /* 0x000fe2000f8e00ff */
[----:B--2---:R-:W-:Y:S01]  /*c470*/  MOV R6, UR6 ;  /* 0x0000000600067c02 */ /* 0x004fe20008000f00 */
[----:B------:R-:W-:Y:S01]  /*c480*/  IMAD.U32 R7, RZ, RZ, UR7 ;  /* 0x00000007ff077e24 */ /* 0x000fe2000f8e00ff */
[----:B----4-:R-:W-:Y:S01]  /*c490*/  MOV R10, UR8 ;  /* 0x00000008000a7c02 */ /* 0x010fe20008000f00 */
[----:B------:R-:W-:-:S07]  /*c4a0*/  IMAD.U32 R11, RZ, RZ, UR9 ;  /* 0x00000009ff0b7e24 */ /* 0x000fce000f8e00ff */
[----:B------:R-:W-:-:S07]  /*c4b0*/  LEPC R20, `(.L_x_2779) ;  /* 0x000000001014794e */ /* 0x000fce0000000000 */
[----:B-1-3-5:R-:W-:Y:S05]  /*c4c0*/  CALL.ABS.NOINC R2 ;  /* 0x0000000002007343 */ /* 0x02afea0003c00000 */
.L_x_2779:
[----:B------:R-:W-:Y:S01]  /*c4d0*/  CS2R R2, SRZ ;  /* 0x0000000000027805 */ /* 0x000fe2000001ff00 */
[----:B------:R-:W-:Y:S06]  /*c4e0*/  BRA `(.L_x_2758) ;  /* 0x0000000000147947 */ /* 0x000fec0003800000 */
.L_x_2778:
[----:B0-23--:R-:W2:Y:S02]  /*c4f0*/  LDG.E.64 R2, desc[UR36][R22.64] ;  /* 0x0000002416027981 */ /* 0x00dea4000c1e1b00 */
[----:B--2---:R-:W3:Y:S02]  /*c500*/  I2F.F64.U64 R2, R2 ;  /* 0x0000000200027312 */ /* 0x004ee40000301800 */
[----:B---3--:R-:W-:Y:S05]  /*c510*/  BRA `(.L_x_2758) ;  /* 0x0000000000087947 */ /* 0x008fea0003800000 */
.L_x_2777:
[----:B0-23--:R-:W2:Y:S02]  /*c520*/  LDG.E R2, desc[UR36][R22.64] ;  /* 0x0000002416027981 */ /* 0x00dea4000c1e1900 */
[----:B--2---:R-:W2:Y:S02]  /*c530*/  I2F.F64.U32 R2, R2 ;  /* 0x0000000200027312 */ /* 0x004ea40000201800 */
.L_x_2758:
[----:B------:R-:W-:Y:S05]  /*c540*/  BSYNC.RECONVERGENT B6 ;  /* 0x0000000000067941 */ /* 0x000fea0003800200 */
.L_x_2752:
[----:B------:R-:W4:Y:S01]  /*c550*/  LDCU.64 UR4, c[0x0][0x5e8] ;  /* 0x0000bd00ff0477ac */ /* 0x000f220008000a00 */
[----:B--2--5:R4:W-:Y:S01]  /*c560*/  DSETP.GEU.AND P0, PT, |R2|, 3, PT ;  /* 0x400800000200742a */ /* 0x0249e20003f0e200 */
        /* <DEDUP_REMOVED lines=9> */
[----:B-1----:R-:W1:Y:S02]  /*c600*/  DMUL R16, R16, UR6 ;  /* 0x0000000610107c28 */ /* 0x002e640008000000 */
        /* <DEDUP_REMOVED lines=14> */
.L_x_2783:
[----:B------:R-:W1:Y:S02]  /*c6f0*/  F2I.S64.F64.TRUNC R4, R4 ;  /* 0x0000000400047311 */ /* 0x000e64000030d900 */
[----:B-1----:R-:W-:-:S05]  /*c700*/  MOV R7, R4 ;  /* 0x0000000400077202 */ /* 0x002fca0000000f00 */
[----:B------:R1:W-:Y:S01]  /*c710*/  STG.E.U8 desc[UR36][R2.64], R7 ;  /* 0x0000000702007986 */ /* 0x0003e2000c101124 */
[----:B------:R-:W-:Y:S05]  /*c720*/  BRA `(.L_x_2785) ;  /* 0x0000001000807947 */ /* 0x000fea0003800000 */
.L_x_2782:
        /* <DEDUP_REMOVED lines=9> */
.L_x_2787:
[----:B------:R-:W1:Y:S02]  /*c7c0*/  F2I.F64.TRUNC R5, R4 ;  /* 0x0000000400057311 */ /* 0x000e64000030d100 */
[----:B-1----:R1:W-:Y:S01]  /*c7d0*/  STG.E desc[UR36][R2.64], R5 ;  /* 0x0000000502007986 */ /* 0x0023e2000c101924 */
[----:B------:R-:W-:Y:S05]  /*c7e0*/  BRA `(.L_x_2785) ;  /* 0x0000001000507947 */ /* 0x000fea0003800000 */
.L_x_2786:
[----:B------:R-:W1:Y:S02]  /*c7f0*/  F2I.F64.TRUNC R5, R4 ;  /* 0x0000000400057311 */ /* 0x000e64000030d100 */
[----:B-1----:R1:W-:Y:S01]  /*c800*/  STG.E.U16 desc[UR36][R2.64], R5 ;  /* 0x0000000502007986 */ /* 0x0023e2000c101524 */
[----:B------:R-:W-:Y:S05]  /*c810*/  BRA `(.L_x_2785) ;  /* 0x0000001000447947 */ /* 0x000fea0003800000 */
.L_x_2781:
        /* <DEDUP_REMOVED lines=17> */
.L_x_2789:
        /* <DEDUP_REMOVED lines=12> */
.L_x_2788:
        /* <DEDUP_REMOVED lines=18> */
.L_x_2791:
        /* <DEDUP_REMOVED lines=13> */
.L_x_2790:
[----:B------:R1:W-:Y:S01]  /*cbe0*/  STG.E.64 desc[UR36][R2.64], R4 ;  /* 0x0000000402007986 */ /* 0x0003e2000c101b24 */
[----:B------:R-:W-:Y:S05]  /*cbf0*/  BRA `(.L_x_2785) ;  /* 0x0000000c004c7947 */ /* 0x000fea0003800000 */
.L_x_2780:
        /* <DEDUP_REMOVED lines=13> */
.L_x_2795:
        /* <DEDUP_REMOVED lines=26> */
.L_x_2798:
[----:B------:R-:W-:-:S04]  /*ce70*/  SHF.R.U32.HI R5, RZ, 0x18, R7 ;  /* 0x00000018ff057819 */ /* 0x000fc80000011607 */
[----:B------:R-:W-:-:S07]  /*ce80*/  LOP3.LUT R0, R0, 0x80, R5, 0xf8, !PT ;  /* 0x0000008000007812 */ /* 0x000fce00078ef805 */
.L_x_2797:
[----:B------:R-:W-:Y:S05]  /*ce90*/  BSYNC.RECONVERGENT B0 ;  /* 0x0000000000007941 */ /* 0x000fea0003800200 */
.L_x_2796:
[----:B------:R1:W-:Y:S01]  /*cea0*/  STG.E.U8 desc[UR36][R2.64], R0 ;  /* 0x0000000002007986 */ /* 0x0003e2000c101124 */
[----:B------:R-:W-:Y:S05]  /*ceb0*/  BRA `(.L_x_2785) ;  /* 0x00000008009c7947 */ /* 0x000fea0003800000 */
.L_x_2794:
        /* <DEDUP_REMOVED lines=26> */
.L_x_2801:
[----:B------:R-:W-:-:S04]  /*d060*/  SHF.R.U32.HI R5, RZ, 0x18, R7 ;  /* 0x00000018ff057819 */ /* 0x000fc80000011607 */
[----:B------:R-:W-:-:S07]  /*d070*/  LOP3.LUT R0, R0, 0x80, R5, 0xf8, !PT ;  /* 0x0000008000007812 */ /* 0x000fce00078ef805 */
.L_x_2800:
[----:B------:R-:W-:Y:S05]  /*d080*/  BSYNC.RECONVERGENT B0 ;  /* 0x0000000000007941 */ /* 0x000fea0003800200 */
.L_x_2799:
[----:B------:R1:W-:Y:S01]  /*d090*/  STG.E.U8 desc[UR36][R2.64], R0 ;  /* 0x0000000002007986 */ /* 0x0003e2000c101124 */
[----:B------:R-:W-:Y:S05]  /*d0a0*/  BRA `(.L_x_2785) ;  /* 0x0000000800207947 */ /* 0x000fea0003800000 */
.L_x_2793:
        /* <DEDUP_REMOVED lines=30> */
.L_x_2803:
[----:B------:R-:W1:Y:S02]  /*d290*/  F2I.U64.F64.TRUNC R4, R4 ;  /* 0x0000000400047311 */ /* 0x000e64000030d800 */
[----:B-1----:R1:W-:Y:S01]  /*d2a0*/  STG.E.64 desc[UR36][R2.64], R4 ;  /* 0x0000000402007986 */ /* 0x0023e2000c101b24 */
[----:B------:R-:W-:Y:S05]  /*d2b0*/  BRA `(.L_x_2785) ;  /* 0x00000004009c7947 */ /* 0x000fea0003800000 */
.L_x_2802:
[----:B------:R-:W1:Y:S02]  /*d2c0*/  F2I.U32.F64.TRUNC R5, R4 ;  /* 0x0000000400057311 */ /* 0x000e64000030d000 */
[----:B-1----:R1:W-:Y:S01]  /*d2d0*/  STG.E desc[UR36][R2.64], R5 ;  /* 0x0000000502007986 */ /* 0x0023e2000c101924 */
[----:B------:R-:W-:Y:S05]  /*d2e0*/  BRA `(.L_x_2785) ;  /* 0x0000000400907947 */ /* 0x000fea0003800000 */
.L_x_2792:
        /* <DEDUP_REMOVED lines=10> */
.L_x_2805:
[----:B------:R-:W-:-:S05]  /*d390*/  CS2R R6, SRZ ;  /* 0x0000000000067805 */ /* 0x000fca000001ff00 */
[----:B------:R1:W-:Y:S01]  /*d3a0*/  STG.E.128 desc[UR36][R2.64], R4 ;  /* 0x0000000402007986 */ /* 0x0003e2000c101d24 */
[----:B------:R-:W-:Y:S05]  /*d3b0*/  BRA `(.L_x_2785) ;  /* 0x00000004005c7947 */ /* 0x000fea0003800000 */
.L_x_2804:
[----:B------:R-:W-:-:S09]  /*d3c0*/  UISETP.NE.AND UP0, UPT, UR4, 0xf, UPT ;  /* 0x0000000f0400788c */ /* 0x000fd2000bf05270 */
[----:B------:R-:W-:Y:S05]  /*d3d0*/  BRA.U !UP0, `(.L_x_2806) ;  /* 0x0000000508287547 */ /* 0x000fea000b800000 */
[----:B------:R-:W-:-:S09]  /*d3e0*/  UISETP.NE.AND UP0, UPT, UR4, 0x17, UPT ;  /* 0x000000170400788c */ /* 0x000fd2000bf05270 */
[----:B------:R-:W-:Y:S05]  /*d3f0*/  BRA.U !UP0, `(.L_x_2807) ;  /* 0x0000000108b07547 */ /* 0x000fea000b800000 */
[----:B------:R-:W-:-:S09]  /*d400*/  UISETP.NE.AND UP0, UPT, UR4, 0x18, UPT ;  /* 0x000000180400788c */ /* 0x000fd2000bf05270 */
[----:B------:R-:W-:Y:S05]  /*d410*/  BRA.U !UP0, `(.L_x_2808) ;  /* 0x0000000108447547 */ /* 0x000fea000b800000 */
.L_x_2784:
        /* <DEDUP_REMOVED lines=13> */
[----:B--2---:R-:W-:-:S07]  /*d4f0*/  IMAD.U32 R11, RZ, RZ, UR9 ;  /* 0x00000009ff0b7e24 */ /* 0x004fce000f8e00ff */
[----:B------:R-:W-:-:S07]  /*d500*/  LEPC R20, `(.L_x_2809) ;  /* 0x000000001014794e */ /* 0x000fce0000000000 */
[----:B---34-:R-:W-:Y:S05]  /*d510*/  CALL.ABS.NOINC R2 ;  /* 0x0000000002007343 */ /* 0x018fea0003c00000 */
.L_x_2809:
[----:B------:R-:W-:Y:S05]  /*d520*/  BRA `(.L_x_2785) ;  /* 0x0000000400007947 */ /* 0x000fea0003800000 */
.L_x_2808:
        /* <DEDUP_REMOVED lines=21> */
.L_x_2811:
[----:B------:R-:W-:Y:S05]  /*d680*/  BSYNC.RECONVERGENT B0 ;  /* 0x0000000000007941 */ /* 0x000fea0003800200 */
.L_x_2810:
[----:B------:R-:W-:-:S05]  /*d690*/  LOP3.LUT R7, R0, 0x80, R7, 0xf8, !PT ;  /* 0x0000008000077812 */ /* 0x000fca00078ef807 */
[----:B------:R1:W-:Y:S01]  /*d6a0*/  STG.E.U8 desc[UR36][R2.64], R7 ;  /* 0x0000000702007986 */ /* 0x0003e2000c101124 */
[----:B------:R-:W-:Y:S05]  /*d6b0*/  BRA `(.L_x_2785) ;  /* 0x00000000009c7947 */ /* 0x000fea0003800000 */
.L_x_2807:
        /* <DEDUP_REMOVED lines=20> */
.L_x_2813:
[----:B------:R-:W-:Y:S02]  /*d800*/  ISETP.GT.U32.AND P0, PT, R6, 0x7f800000, PT ;  /* 0x7f8000000600780c */ /* 0x000fe40003f04070 */
[----:B------:R-:W-:-:S04]  /*d810*/  MOV R0, 0x7f ;  /* 0x0000007f00007802 */ /* 0x000fc80000000f00 */
[----:B------:R-:W-:-:S07]  /*d820*/  SEL R0, R0, 0x7c, P0 ;  /* 0x0000007c00007807 */ /* 0x000fce0000000000 */
.L_x_2814:
[----:B------:R-:W-:Y:S05]  /*d830*/  BSYNC.RECONVERGENT B0 ;  /* 0x0000000000007941 */ /* 0x000fea0003800200 */
.L_x_2812:
[----:B------:R-:W-:-:S04]  /*d840*/  SHF.R.U32.HI R5, RZ, 0x18, R7 ;  /* 0x00000018ff057819 */ /* 0x000fc80000011607 */
[----:B------:R-:W-:-:S05]  /*d850*/  LOP3.LUT R5, R0, 0x80, R5, 0xf8, !PT ;  /* 0x0000008000057812 */ /* 0x000fca00078ef805 */
[----:B------:R1:W-:Y:S01]  /*d860*/  STG.E.U8 desc[UR36][R2.64], R5 ;  /* 0x0000000502007986 */ /* 0x0003e2000c101124 */
[----:B------:R-:W-:Y:S05]  /*d870*/  BRA `(.L_x_2785) ;  /* 0x00000000002c7947 */ /* 0x000fea0003800000 */
.L_x_2806:
        /* <DEDUP_REMOVED lines=11> */
.L_x_2785:
[----:B------:R-:W-:-:S07]  /*d930*/  VIADD R19, R19, 0x80 ;  /* 0x0000008013137836 */ /* 0x000fce0000000000 */
.L_x_2722:
[----:B------:R-:W-:Y:S05]  /*d940*/  BSYNC.RECONVERGENT B7 ;  /* 0x0000000000077941 */ /* 0x000fea0003800200 */
.L_x_2721:
[----:B------:R-:W5:Y:S02]  /*d950*/  LDCU UR4, c[0x0][0x380] ;  /* 0x00007000ff0477ac */ /* 0x000f640008000800 */
[----:B-----5:R-:W-:-:S13]  /*d960*/  ISETP.GE.AND P0, PT, R19, UR4, PT ;  /* 0x0000000413007c0c */ /* 0x020fda000bf06270 */
[----:B------:R-:W-:Y:S05]  /*d970*/  @P0 EXIT ;  /* 0x000000000000094d */ /* 0x000fea0003800000 */
        /* <DEDUP_REMOVED lines=354> */
.L_x_2815:
[----:B------:R-:W0:Y:S01]  /*efa0*/  LDCU.64 UR6, c[0x0][0x5e8] ;  /* 0x0000bd00ff0677ac */ /* 0x000e220008000a00 */
[----:B------:R-:W-:Y:S01]  /*efb0*/  BSSY.RECONVERGENT B6, `(.L_x_2816) ;  /* 0x00000ef000067945 */ /* 0x000fe20003800200 */
[----:B------:R-:W4:Y:S01]  /*efc0*/  LDCU.64 UR8, c[0x0][0x5f0] ;  /* 0x0000be00ff0877ac */ /* 0x000f220008000a00 */
[----:B------:R-:W-:-:S04]  /*efd0*/  UPRMT UR4, UR40, 0x7771, URZ ;  /* 0x0000777128047896 */ /* 0x000fc800080000ff */
[----:B------:R-:W-:Y:S01]  /*efe0*/  UISETP.GT.AND UP0, UPT, UR4, 0x9, UPT ;  /* 0x000000090400788c */ /* 0x000fe2000bf04270 */
[----:B0-----:R-:W-:Y:S02]  /*eff0*/  IADD3 R16, P0, PT, R16, UR6, RZ ;  /* 0x0000000610107c10 */ /* 0x001fe4000ff1e0ff */
[----:B----4-:R-:W-:-:S03]  /*f000*/  IADD3 R2, P1, PT, R0, UR8, RZ ;  /* 0x0000000800027c10 */ /* 0x010fc6000ff3e0ff */
        /* <DEDUP_REMOVED lines=12> */
[----:B--2---:R1:W2:Y:S02]  /*f0d0*/  I2F.F64.S16 R18, R2 ;  /* 0x0000000200127312 */ /* 0x0042a40000101c00 */
[----:B-12---:R-:W-:Y:S05]  /*f0e0*/  BRA `(.L_x_2822) ;  /* 0x0000000c006c7947 */ /* 0x006fea0003800000 */
.L_x_2820:
[----:B------:R-:W2:Y:S02]  /*f0f0*/  LDG.E.U8 R2, desc[UR36][R2.64] ;  /* 0x0000002402027981 */ /* 0x000ea4000c1e1100 */
[----:B--2---:R1:W2:Y:S02]  /*f100*/  I2F.F64.U16 R18, R2 ;  /* 0x0000000200127312 */ /* 0x0042a40000101800 */
[----:B-12---:R-:W-:Y:S05]  /*f110*/  BRA `(.L_x_2822) ;  /* 0x0000000c00607947 */ /* 0x006fea0003800000 */
.L_x_2819:
[----:B------:R-:W-:-:S09]  /*f120*/  UISETP.NE.AND UP0, UPT, UR4, 0x2, UPT ;  /* 0x000000020400788c */ /* 0x000fd2000bf05270 */
[----:B------:R-:W-:Y:S05]  /*f130*/  BRA.U !UP0, `(.L_x_2823) ;  /* 0x0000000108287547 */ /* 0x000fea000b800000 */
[----:B------:R-:W-:-:S09]  /*f140*/  UISETP.NE.AND UP0, UPT, UR4, 0x3, UPT ;  /* 0x000000030400788c */ /* 0x000fd2000bf05270 */
[----:B------:R-:W-:Y:S05]  /*f150*/  BRA.U !UP0, `(.L_x_2824) ;  /* 0x0000000108147547 */ /* 0x000fea000b800000 */
[----:B------:R-:W-:-:S09]  /*f160*/  UISETP.NE.AND UP0, UPT, UR4, 0x4, UPT ;  /* 0x000000040400788c */ /* 0x000fd2000bf05270 */
[----:B------:R-:W-:Y:S05]  /*f170*/  BRA.U UP0, `(.L_x_2821) ;  /* 0x0000000900ec7547 */ /* 0x000fea000b800000 */
[----:B------:R-:W2:Y:S02]  /*f180*/  LDG.E.64 R18, desc[UR36][R2.64] ;  /* 0x0000002402127981 */ /* 0x000ea4000c1e1b00 */
[----:B--2---:R-:W1:Y:S02]  /*f190*/  I2F.F64.S64 R18, R18 ;  /* 0x0000001200127312 */ /* 0x004e640000301c00 */
[----:B-1----:R-:W-:Y:S05]  /*f1a0*/  BRA `(.L_x_2822) ;  /* 0x0000000c003c7947 */ /* 0x002fea0003800000 */
.L_x_2824:
[----:B------:R-:W2:Y:S02]  /*f1b0*/  LDG.E R2, desc[UR36][R2.64] ;  /* 0x0000002402027981 */ /* 0x000ea4000c1e1900 */
[----:B--2---:R1:W2:Y:S02]  /*f1c0*/  I2F.F64 R18, R2 ;  /* 0x0000000200127312 */ /* 0x0042a40000201c00 */
[----:B-12---:R-:W-:Y:S05]  /*f1d0*/  BRA `(.L_x_2822) ;  /* 0x0000000c00307947 */ /* 0x006fea0003800000 */
.L_x_2823:
[----:B------:R-:W2:Y:S02]  /*f1e0*/  LDG.E.U16 R2, desc[UR36][R2.64] ;  /* 0x0000002402027981 */ /* 0x000ea4000c1e1500 */
[----:B--2---:R1:W2:Y:S02]  /*f1f0*/  I2F.F64.S16 R18, R2 ;  /* 0x0000000200127312 */ /* 0x0042a40000101c00 */
[----:B-12---:R-:W-:Y:S05]  /*f200*/  BRA `(.L_x_2822) ;  /* 0x0000000c00247947 */ /* 0x006fea0003800000 */
.L_x_2818:
        /* <DEDUP_REMOVED lines=10> */
.L_x_2826:
[----:B------:R-:W2:Y:S02]  /*f2b0*/  LDG.E.U16 R0, desc[UR36][R2.64] ;  /* 0x0000002402007981 */ /* 0x000ea4000c1e1500 */
[----:B--2---:R-:W-:-:S05]  /*f2c0*/  HADD2.F32 R0, -RZ, R0.H0_H0 ;  /* 0x20000000ff007230 */ /* 0x004fca0000004100 */
[----:B------:R-:W-:-:S04]  /*f2d0*/  FMUL.FTZ R0, R0, 1 ;  /* 0x3f80000000007820 */ /* 0x000fc80000410000 */
[----:B------:R0:W1:Y:S02]  /*f2e0*/  F2F.F64.F32 R18, R0 ;  /* 0x0000000000127310 */ /* 0x0000640000201800 */
[----:B01----:R-:W-:Y:S05]  /*f2f0*/  BRA `(.L_x_2822) ;  /* 0x0000000800e87947 */ /* 0x003fea0003800000 */
.L_x_2825:
        /* <DEDUP_REMOVED lines=10> */
.L_x_2828:
[----:B------:R-:W2:Y:S02]  /*f3a0*/  LDG.E.U16 R2, desc[UR36][R2.64] ;  /* 0x0000002402027981 */ /* 0x000ea4000c1e1500 */
[----:B--2---:R-:W-:-:S05]  /*f3b0*/  HADD2.F32 R0, -RZ, R2.H0_H0 ;  /* 0x20000002ff007230 */ /* 0x004fca0000004100 */
[----:B------:R-:W-:-:S04]  /*f3c0*/  FMUL.FTZ R0, R0, 1 ;  /* 0x3f80000000007820 */ /* 0x000fc80000410000 */
[----:B------:R1:W2:Y:S02]  /*f3d0*/  F2F.F64.F32 R18, R0 ;  /* 0x0000000000127310 */ /* 0x0002a40000201800 */
[----:B-12---:R-:W-:Y:S05]  /*f3e0*/  BRA `(.L_x_2822) ;  /* 0x0000000800ac7947 */ /* 0x006fea0003800000 */
.L_x_2827:
[----:B------:R0:W5:Y:S01]  /*f3f0*/  LDG.E.64 R18, desc[UR36][R2.64] ;  /* 0x0000002402127981 */ /* 0x000162000c1e1b00 */
[----:B------:R-:W-:Y:S05]  /*f400*/  BRA `(.L_x_2822) ;  /* 0x0000000800a47947 */ /* 0x000fea0003800000 */
.L_x_2817:
        /* <DEDUP_REMOVED lines=13> */
.L_x_2831:
[----:B------:R3:W5:Y:S01]  /*f4e0*/  LDG.E.64 R18, desc[UR36][R2.64] ;  /* 0x0000002402127981 */ /* 0x000762000c1e1b00 */
[----:B------:R-:W-:Y:S05]  /*f4f0*/  BRA `(.L_x_2822) ;  /* 0x0000000800687947 */ /* 0x000fea0003800000 */
.L_x_2830:
        /* <DEDUP_REMOVED lines=12> */
[----:B0-----:R-:W-:-:S04]  /*f5c0*/  IADD3 R5, PT, PT, -R5, RZ, RZ ;  /* 0x000000ff05057210 */ /* 0x001fc80007ffe1ff */
[----:B------:R-:W-:-:S05]  /*f5d0*/  VIADDMNMX.U32 R5, R5, R6, 0x4, !PT ;  /* 0x0000000405057446 */ /* 0x000fca0007800006 */
[----:B------:R-:W-:-:S05]  /*f5e0*/  VIADD R5, R5, 0xfffffffc ;  /* 0xfffffffc05057836 */ /* 0x000fca0000000000 */
[C---:B------:R-:W-:Y:S02]  /*f5f0*/  SHF.L.U32 R6, R4.reuse, R5, RZ ;  /* 0x0000000504067219 */ /* 0x040fe400000006ff */
[----:B------:R-:W-:Y:S01]  /*f600*/  SHF.L.U32 R7, R5, 0x17, RZ ;  /* 0x0000001705077819 */ /* 0x000fe200000006ff */
[----:B------:R-:W-:-:S03]  /*f610*/  VIADD R5, R4, 0x1000000 ;  /* 0x0100000004057836 */ /* 0x000fc60000000000 */
[----:B------:R-:W-:Y:S02]  /*f620*/  LEA.HI R6, R6, -R7, RZ, 0x1c ;  /* 0x8000000706067211 */ /* 0x000fe400078fe0ff */
[----:B------:R-:W-:Y:S02]  /*f630*/  SHF.R.S32.HI R5, RZ, 0x8, R5 ;  /* 0x00000008ff057819 */ /* 0x000fe40000011405 */
[----:B------:R-:W-:-:S04]  /*f640*/  IADD3 R6, PT, PT, R6, 0x3c000000, RZ ;  /* 0x3c00000006067810 */ /* 0x000fc80007ffe0ff */
[----:B------:R-:W-:-:S04]  /*f650*/  LOP3.LUT R5, R6, 0x7f800000, R5, 0xf8, !PT ;  /* 0x7f80000006057812 */ /* 0x000fc800078ef805 */
[----:B------:R-:W-:-:S04]  /*f660*/  SEL R5, R5, RZ, P0 ;  /* 0x000000ff05057207 */ /* 0x000fc80000000000 */
[----:B------:R-:W-:-:S05]  /*f670*/  LOP3.LUT R5, R5, 0x80000000, R0, 0xf8, !PT ;  /* 0x8000000005057812 */ /* 0x000fca00078ef800 */
[----:B------:R-:W-:-:S04]  /*f680*/  FMUL.FTZ R5, R5, 1 ;  /* 0x3f80000005057820 */ /* 0x000fc80000410000 */
[----:B------:R3:W4:Y:S02]  /*f690*/  F2F.F64.F32 R18, R5 ;  /* 0x0000000500127310 */ /* 0x0007240000201800 */
[----:B---34-:R-:W-:Y:S05]  /*f6a0*/  BRA `(.L_x_2822) ;  /* 0x0000000400fc7947 */ /* 0x018fea0003800000 */
.L_x_2833:
        /* <DEDUP_REMOVED lines=12> */
[----:B------:R3:W4:Y:S02]  /*f770*/  F2F.F64.F32 R18, R0 ;  /* 0x0000000000127310 */ /* 0x0007240000201800 */
[----:B---34-:R-:W-:Y:S05]  /*f780*/  BRA `(.L_x_2822) ;  /* 0x0000000400c47947 */ /* 0x018fea0003800000 */
.L_x_2832:
[----:B------:R-:W2:Y:S02]  /*f790*/  LDG.E.U16 R0, desc[UR36][R2.64] ;  /* 0x0000002402007981 */ /* 0x000ea4000c1e1500 */
[----:B--2---:R-:W-:-:S04]  /*f7a0*/  IMAD.U32 R0, R0, 0x10000, RZ ;  /* 0x0001000000007824 */ /* 0x004fc800078e00ff */
[----:B------:R-:W-:-:S04]  /*f7b0*/  FMUL.FTZ R0, R0, 1 ;  /* 0x3f80000000007820 */ /* 0x000fc80000410000 */
[----:B------:R3:W4:Y:S02]  /*f7c0*/  F2F.F64.F32 R18, R0 ;  /* 0x0000000000127310 */ /* 0x0007240000201800 */
[----:B---34-:R-:W-:Y:S05]  /*f7d0*/  BRA `(.L_x_2822) ;  /* 0x0000000400b07947 */ /* 0x018fea0003800000 */
.L_x_2829:
        /* <DEDUP_REMOVED lines=9> */
[----:B--2---:R3:W4:Y:S02]  /*f870*/  I2F.F64.U16 R18, R2 ;  /* 0x0000000200127312 */ /* 0x0047240000101800 */
[----:B---34-:R-:W-:Y:S05]  /*f880*/  BRA `(.L_x_2822) ;  /* 0x0000000400847947 */ /* 0x018fea0003800000 */
.L_x_2836:
        /* <DEDUP_REMOVED lines=21> */
.L_x_2838:
[----:B------:R-:W-:Y:S05]  /*f9e0*/  BSYNC.RECONVERGENT B0 ;  /* 0x0000000000007941 */ /* 0x000fea0003800200 */
.L_x_2837:
[----:B------:R-:W-:Y:S02]  /*f9f0*/  SHF.L.U32 R0, R0, 0x14, RZ ;  /* 0x0000001400007819 */ /* 0x000fe400000006ff */
[----:B------:R-:W-:-:S04]  /*fa00*/  LEA R2, R2, 0x3b800000, 0x17 ;  /* 0x3b80000002027811 */ /* 0x000fc800078eb8ff */
[----:B------:R-:W-:-:S05]  /*fa10*/  LOP3.LUT R0, R2, R0, R7, 0xfe, !PT ;  /* 0x0000000002007212 */ /* 0x000fca00078efe07 */
[----:B------:R-:W-:-:S04]  /*fa20*/  FMUL.FTZ R0, R0, 1 ;  /* 0x3f80000000007820 */ /* 0x000fc80000410000 */
[----:B------:R3:W4:Y:S02]  /*fa30*/  F2F.F64.F32 R18, R0 ;  /* 0x0000000000127310 */ /* 0x0007240000201800 */
[----:B---34-:R-:W-:Y:S05]  /*fa40*/  BRA `(.L_x_2822) ;  /* 0x0000000400147947 */ /* 0x018fea0003800000 */
.L_x_2835:
        /* <DEDUP_REMOVED lines=21> */
.L_x_2840:
[----:B------:R-:W-:Y:S05]  /*fba0*/  BSYNC.RECONVERGENT B0 ;  /* 0x0000000000007941 */ /* 0x000fea0003800200 */
.L_x_2839:
[----:B------:R-:W-:Y:S01]  /*fbb0*/  IMAD.SHL.U32 R0, R0, 0x200000, RZ ;  /* 0x0020000000007824 */ /* 0x000fe200078e00ff */
[----:B------:R-:W-:-:S04]  /*fbc0*/  LEA R2, R2, 0x37800000, 0x17 ;  /* 0x3780000002027811 */ /* 0x000fc800078eb8ff */
[----:B------:R-:W-:-:S05]  /*fbd0*/  LOP3.LUT R0, R2, R0, R7, 0xfe, !PT ;  /* 0x0000000002007212 */ /* 0x000fca00078efe07 */
[----:B------:R-:W-:-:S04]  /*fbe0*/  FMUL.FTZ R0, R0, 1 ;  /* 0x3f80000000007820 */ /* 0x000fc80000410000 */
[----:B------:R3:W4:Y:S02]  /*fbf0*/  F2F.F64.F32 R18, R0 ;  /* 0x0000000000127310 */ /* 0x0007240000201800 */
[----:B---34-:R-:W-:Y:S05]  /*fc00*/  BRA `(.L_x_2822) ;  /* 0x0000000000a47947 */ /* 0x018fea0003800000 */
.L_x_2834:
        /* <DEDUP_REMOVED lines=12> */
[----:B------:R-:W-:Y:S01]  /*fcd0*/  @P0 SHF.L.U32 R0, R0, 0x17, RZ ;  /* 0x0000001700000819 */ /* 0x000fe200000006ff */
[----:B------:R-:W-:Y:S01]  /*fce0*/  @!P0 IMAD.MOV.U32 R18, RZ, RZ, 0x20000000 ;  /* 0x20000000ff128424 */ /* 0x000fe200078e00ff */
[----:B------:R-:W-:-:S03]  /*fcf0*/  @!P0 MOV R19, 0x7ff80000 ;  /* 0x7ff8000000138802 */ /* 0x000fc60000000f00 */
[----:B------:R-:W-:-:S04]  /*fd00*/  @P0 FMUL.FTZ R0, R0, 1 ;  /* 0x3f80000000000820 */ /* 0x000fc80000410000 */
[----:B------:R1:W2:Y:S02]  /*fd10*/  @P0 F2F.F64.F32 R18, R0 ;  /* 0x0000000000120310 */ /* 0x0002a40000201800 */
[----:B-12---:R-:W-:Y:S05]  /*fd20*/  BRA `(.L_x_2822) ;  /* 0x00000000005c7947 */ /* 0x006fea0003800000 */
.L_x_2821:
        /* <DEDUP_REMOVED lines=10> */
[----:B-1----:R-:W-:Y:S01]  /*fdd0*/  IMAD.U32 R6, RZ, RZ, UR6 ;  /* 0x00000006ff067e24 */ /* 0x002fe2000f8e00ff */
[----:B------:R-:W-:Y:S01]  /*fde0*/  MOV R7, UR7 ;  /* 0x0000000700077c02 */ /* 0x000fe20008000f00 */
[----:B---3--:R-:W-:Y:S01]  /*fdf0*/  IMAD.U32 R10, RZ, RZ, UR8 ;  /* 0x00000008ff0a7e24 */ /* 0x008fe2000f8e00ff */
[----:B------:R-:W-:-:S07]  /*fe00*/  MOV R11, UR9 ;  /* 0x00000009000b7c02 */ /* 0x000fce0008000f00 */
[----:B------:R-:W-:-:S07]  /*fe10*/  LEPC R20, `(.L_x_2843) ;  /* 0x000000001014794e */ /* 0x000fce0000000000 */
[----:B--2---:R-:W-:Y:S05]  /*fe20*/  CALL.ABS.NOINC R2 ;  /* 0x0000000002007343 */ /* 0x004fea0003c00000 */
.L_x_2843:
[----:B------:R-:W-:Y:S01]  /*fe30*/  CS2R R18, SRZ ;  /* 0x0000000000127805 */ /* 0x000fe2000001ff00 */
[----:B------:R-:W-:Y:S06]  /*fe40*/  BRA `(.L_x_2822) ;  /* 0x0000000000147947 */ /* 0x000fec0003800000 */
.L_x_2842:
[----:B------:R-:W2:Y:S02]  /*fe50*/  LDG.E.64 R18, desc[UR36][R2.64] ;  /* 0x0000002402127981 */ /* 0x000ea4000c1e1b00 */
[----:B--2---:R-:W1:Y:S02]  /*fe60*/  I2F.F64.U64 R18, R18 ;  /* 0x0000001200127312 */ /* 0x004e640000301800 */
[----:B-1----:R-:W-:Y:S05]  /*fe70*/  BRA `(.L_x_2822) ;  /* 0x0000000000087947 */ /* 0x002fea0003800000 */
.L_x_2841:
[----:B------:R-:W2:Y:S02]  /*fe80*/  LDG.E R2, desc[UR36][R2.64] ;  /* 0x0000002402027981 */ /* 0x000ea4000c1e1900 */
[----:B--2---:R1:W2:Y:S02]  /*fe90*/  I2F.F64.U32 R18, R2 ;  /* 0x0000000200127312 */ /* 0x0042a40000201800 */
.L_x_2822:
[----:B------:R-:W-:Y:S05]  /*fea0*/  BSYNC.RECONVERGENT B6 ;  /* 0x0000000000067941 */ /* 0x000fea0003800200 */
.L_x_2816:
        /* <DEDUP_REMOVED lines=15> */
[----:B01-3--:R-:W3:Y:S02]  /*ffa0*/  LDG.E.S8 R2, desc[UR36][R22.64] ;  /* 0x0000002416027981 */ /* 0x00bee4000c1e1300 */
[----:B---3--:R-:W1:Y:S02]  /*ffb0*/  I2F.F64.S16 R2, R2 ;  /* 0x0000000200027312 */ /* 0x008e640000101c00 */
[----:B-1----:R-:W-:Y:S05]  /*ffc0*/  BRA `(.L_x_2850) ;  /* 0x0000000c006c7947 */ /* 0x002fea0003800000 */
.L_x_2848:
[----:B01-3--:R-:W3:Y:S02]  /*ffd0*/  LDG.E.U8 R2, desc[UR36][R22.64] ;  /* 0x0000002416027981 */ /* 0x00bee4000c1e1100 */
[----:B---3--:R-:W1:Y:S02]  /*ffe0*/  I2F.F64.U16 R2, R2 ;  /* 0x0000000200027312 */ /* 0x008e640000101800 */
[----:B-1----:R-:W-:Y:S05]  /*fff0*/  BRA `(.L_x_2850) ;  /* 0x0000000c00607947 */ /* 0x002fea0003800000 */
.L_x_2847:
[----:B------:R-:W-:-:S09]  /*10000*/  UISETP.NE.AND UP0, UPT, UR4, 0x2, UPT ;  /* 0x000000020400788c */ /* 0x000fd2000bf05270 */
[----:B------:R-:W-:Y:S05]  /*10010*/  BRA.U !UP0, `(.L_x_2851) ;  /* 0x0000000108287547 */ /* 0x000fea000b800000 */
[----:B------:R-:W-:-:S09]  /*10020*/  UISETP.NE.AND UP0, UPT, UR4, 0x3, UPT ;  /* 0x000000030400788c */ /* 0x000fd2000bf05270 */
[----:B------:R-:W-:Y:S05]  /*10030*/  BRA.U !UP0, `(.L_x_2852) ;  /* 0x0000000108147547 */ /* 0x000fea000b800000 */
[----:B------:R-:W-:-:S09]  /*10040*/  UISETP.NE.AND UP0, UPT, UR4, 0x4, UPT ;  /* 0x000000040400788c */ /* 0x000fd2000bf05270 */
[----:B------:R-:W-:Y:S05]  /*10050*/  BRA.U UP0, `(.L_x_2849) ;  /* 0x0000000900ec7547 */ /* 0x000fea000b800000 */
[----:B01-3--:R-:W3:Y:S02]  /*10060*/  LDG.E.64 R2, desc[UR36][R22.64] ;  /* 0x0000002416027981 */ /* 0x00bee4000c1e1b00 */
[----:B---3--:R-:W1:Y:S02]  /*10070*/  I2F.F64.S64 R2, R2 ;  /* 0x0000000200027312 */ /* 0x008e640000301c00 */
[----:B-1----:R-:W-:Y:S05]  /*10080*/  BRA `(.L_x_2850) ;  /* 0x0000000c003c7947 */ /* 0x002fea0003800000 */
.L_x_2852:
[----:B01-3--:R-:W3:Y:S02]  /*10090*/  LDG.E R2, desc[UR36][R22.64] ;  /* 0x0000002416027981 */ /* 0x00bee4000c1e1900 */
[----:B---3--:R-:W1:Y:S02]  /*100a0*/  I2F.F64 R2, R2 ;  /* 0x0000000200027312 */ /* 0x008e640000201c00 */
[----:B-1----:R-:W-:Y:S05]  /*100b0*/  BRA `(.L_x_2850) ;  /* 0x0000000c00307947 */ /* 0x002fea0003800000 */
.L_x_2851:
[----:B01-3--:R-:W3:Y:S02]  /*100c0*/  LDG.E.U16 R2, desc[UR36][R22.64] ;  /* 0x0000002416027981 */ /* 0x00bee4000c1e1500 */
[----:B---3--:R-:W1:Y:S02]  /*100d0*/  I2F.F64.S16 R2, R2 ;  /* 0x0000000200027312 */ /* 0x008e640000101c00 */
[----:B-1----:R-:W-:Y:S05]  /*100e0*/  BRA `(.L_x_2850) ;  /* 0x0000000c00247947 */ /* 0x002fea0003800000 */
.L_x_2846:
[----:B------:R-:W-:-:S09]  /*100f0*/  UISETP.GT.AND UP0, UPT, UR4, 0x6, UPT ;  /* 0x000000060400788c */ /* 0x000fd2000bf04270 */
[----:B------:R-:W-:Y:S05]  /*10100*/  BRA.U UP0, `(.L_x_2853) ;  /* 0x0000000100347547 */ /* 0x000fea000b800000 */
[----:B------:R-:W-:-:S09]  /*10110*/  UISETP.NE.AND UP0, UPT, UR4, 0x5, UPT ;  /* 0x000000050400788c */ /* 0x000fd2000bf05270 */
[----:B------:R-:W-:Y:S05]  /*10120*/  BRA.U !UP0, `(.L_x_2854) ;  /* 0x0000000108187547 */ /* 0x000fea000b800000 */
[----:B------:R-:W-:-:S09]  /*10130*/  UISETP.NE.AND UP0, UPT, UR4, 0x6, UPT ;  /* 0x000000060400788c */ /* 0x000fd2000bf05270 */
[----:B------:R-:W-:Y:S05]  /*10140*/  BRA.U UP0, `(.L_x_2849) ;  /* 0x0000000900b07547 */ /* 0x000fea000b800000 */
[----:B01-3--:R-:W3:Y:S02]  /*10150*/  LDG.E R2, desc[UR36][R22.64] ;  /* 0x0000002416027981 */ /* 0x00bee4000c1e1900 */
[----:B---3--:R-:W-:-:S06]  /*10160*/  FMUL.FTZ R2, R2, 1 ;  /* 0x3f80000002027820 */ /* 0x008fcc0000410000 */
[----:B------:R-:W0:Y:S02]  /*10170*/  F2F.F64.F32 R2, R2 ;  /* 0x0000000200027310 */ /* 0x000e240000201800 */
[----:B0-----:R-:W-:Y:S05]  /*10180*/  BRA `(.L_x_2850) ;  /* 0x0000000800fc7947 */ /* 0x001fea0003800000 */
.L_x_2854:
[----:B------:R-:W4:Y:S02]  /*10190*/  LDG.E.U16 R0, desc[UR36][R22.64] ;  /* 0x0000002416007981 */ /* 0x000f24000c1e1500 */
[----:B----4-:R-:W-:-:S05]  /*101a0*/  HADD2.F32 R0, -RZ, R0.H0_H0 ;  /* 0x20000000ff007230 */ /* 0x010fca0000004100 */
[----:B------:R-:W-:-:S04]  /*101b0*/  FMUL.FTZ R0, R0, 1 ;  /* 0x3f80000000007820 */ /* 0x000fc80000410000 */
[----:B01-3--:R0:W1:Y:S02]  /*101c0*/  F2F.F64.F32 R2, R0 ;  /* 0x0000000000027310 */ /* 0x00b0640000201800 */
[----:B01----:R-:W-:Y:S05]  /*101d0*/  BRA `(.L_x_2850) ;  /* 0x0000000800e87947 */ /* 0x003fea0003800000 */
.L_x_2853:
        /* <DEDUP_REMOVED lines=8> */
[----:B------:R-:W1:Y:S02]  /*10260*/  F2F.F64.F32 R2, R2 ;  /* 0x0000000200027310 */ /* 0x000e640000201800 */
[----:B-1----:R-:W-:Y:S05]  /*10270*/  BRA `(.L_x_2850) ;  /* 0x0000000800c07947 */ /* 0x002fea0003800000 */
.L_x_2856:
[----:B------:R-:W4:Y:S02]  /*10280*/  LDG.E.U16 R22, desc[UR36][R22.64] ;  /* 0x0000002416167981 */ /* 0x000f24000c1e1500 */
[----:B----4-:R-:W-:-:S05]  /*10290*/  HADD2.F32 R0, -RZ, R22.H0_H0 ;  /* 0x20000016ff007230 */ /* 0x010fca0000004100 */
[----:B------:R-:W-:-:S04]  /*102a0*/  FMUL.FTZ R0, R0, 1 ;  /* 0x3f80000000007820 */ /* 0x000fc80000410000 */
[----:B01-3--:R1:W3:Y:S02]  /*102b0*/  F2F.F64.F32 R2, R0 ;  /* 0x0000000000027310 */ /* 0x00b2e40000201800 */
[----:B-1-3--:R-:W-:Y:S05]  /*102c0*/  BRA `(.L_x_2850) ;  /* 0x0000000800ac7947 */ /* 0x00afea0003800000 */
.L_x_2855:
[----:B01-3--:R0:W5:Y:S01]  /*102d0*/  LDG.E.64 R2, desc[UR36][R22.64] ;  /* 0x0000002416027981 */ /* 0x00b162000c1e1b00 */
[----:B------:R-:W-:Y:S05]  /*102e0*/  BRA `(.L_x_2850) ;  /* 0x0000000800a47947 */ /* 0x000fea0003800000 */
.L_x_2845:
        /* <DEDUP_REMOVED lines=13> */
.L_x_2859:
[----:B01-3--:R3:W5:Y:S01]  /*103c0*/  LDG.E.64 R2, desc[UR36][R22.64] ;  /* 0x0000002416027981 */ /* 0x00b762000c1e1b00 */
[----:B------:R-:W-:Y:S05]  /*103d0*/  BRA `(.L_x_2850) ;  /* 0x0000000800687947 */ /* 0x000fea0003800000 */
.L_x_2858:
[----:B------:R-:W-:-:S09]  /*103e0*/  UISETP.NE.AND UP0, UPT, UR4, 0xf, UPT ;  /* 0x0000000f0400788c */ /* 0x000fd2000bf05270 */
[----:B------:R-:W-:Y:S05]  /*103f0*/  BRA.U !UP0, `(.L_x_2860) ;  /* 0x00000001089c7547 */ /* 0x000fea000b800000 */
[----:B------:R-:W-:-:S09]  /*10400*/  UISETP.NE.AND UP0, UPT, UR4, 0x17, UPT ;  /* 0x000000170400788c */ /* 0x000fd2000bf05270 */
[----:B------:R-:W-:Y:S05]  /*10410*/  BRA.U !UP0, `(.L_x_2861) ;  /* 0x00000001085c7547 */ /* 0x000fea000b800000 */
[----:B------:R-:W-:-:S09]  /*10420*/  UISETP.NE.AND UP0, UPT, UR4, 0x18, UPT ;  /* 0x000000180400788c */ /* 0x000fd2000bf05270 */
[----:B------:R-:W-:Y:S05]  /*10430*/  BRA.U UP0, `(.L_x_2849) ;  /* 0x0000000500f47547 */ /* 0x000fea000b800000 */
[----:B------:R-:W4:Y:S01]  /*10440*/  LDG.E.U8 R0, desc[UR36][R22.64] ;  /* 0x0000002416007981 */ /* 0x000f22000c1e1100 */
[----:B------:R-:W-:Y:S01]  /*10450*/  IMAD.MOV.U32 R4, RZ, RZ, 0x1f ;  /* 0x0000001fff047424 */ /* 0x000fe200078e00ff */
[----:B----4-:R-:W-:-:S04]  /*10460*/  SHF.L.U32 R0, R0, 0x18, RZ ;  /* 0x0000001800007819 */ /* 0x010fc800000006ff */
[C---:B01-3--:R-:W-:Y:S02]  /*10470*/  LOP3.LUT R2, R0.reuse, 0x7f000000, RZ, 0xc0, !PT ;  /* 0x7f00000000027812 */ /* 0x04bfe400078ec0ff */
        /* <DEDUP_REMOVED lines=14> */
[----:B------:R-:W-:-:S06]  /*10560*/  FMUL.FTZ R3, R3, 1 ;  /* 0x3f80000003037820 */ /* 0x000fcc0000410000 */
[----:B------:R-:W3:Y:S02]  /*10570*/  F2F.F64.F32 R2, R3 ;  /* 0x0000000300027310 */ /* 0x000ee40000201800 */
[----:B---3--:R-:W-:Y:S05]  /*10580*/  BRA `(.L_x_2850) ;  /* 0x0000000400fc7947 */ /* 0x008fea0003800000 */
.L_x_2861:
[----:B0--3--:R-:W3:Y:S02]  /*10590*/  LDG.E.U8 R3, desc[UR36][R22.64] ;  /* 0x0000002416037981 */ /* 0x009ee4000c1e1100 */
[C---:B---3--:R-:W-:Y:S01]  /*105a0*/  IMAD.SHL.U32 R0, R3.reuse, 0x2000000, RZ ;  /* 0x0200000003007824 */ /* 0x048fe200078e00ff */
[----:B------:R-:W-:-:S04]  /*105b0*/  SHF.L.U32 R3, R3, 0x8, RZ ;  /* 0x0000000803037819 */ /* 0x000fc800000006ff */
[----:B------:R-:W-:-:S13]  /*105c0*/  ISETP.GE.U32.AND P0, PT, R0, 0x8000000, PT ;  /* 0x080000000000780c */ /* 0x000fda0003f06070 */
[C---:B-1----:R-:W-:Y:S02]  /*105d0*/  @!P0 LOP3.LUT R2, R3.reuse, 0x7f00, RZ, 0xc0, !PT ;  /* 0x00007f0003028812 */ /* 0x042fe400078ec0ff */
        /* <DEDUP_REMOVED lines=9> */
.L_x_2860:
[----:B------:R-:W4:Y:S02]  /*10670*/  LDG.E.U16 R0, desc[UR36][R22.64] ;  /* 0x0000002416007981 */ /* 0x000f24000c1e1500 */
[----:B----4-:R-:W-:-:S04]  /*10680*/  IMAD.U32 R0, R0, 0x10000, RZ ;  /* 0x0001000000007824 */ /* 0x010fc800078e00ff */
[----:B------:R-:W-:-:S04]  /*10690*/  FMUL.FTZ R0, R0, 1 ;  /* 0x3f80000000007820 */ /* 0x000fc80000410000 */
[----:B01-3--:R3:W4:Y:S02]  /*106a0*/  F2F.F64.F32 R2, R0 ;  /* 0x0000000000027310 */ /* 0x00b7240000201800 */
[----:B---34-:R-:W-:Y:S05]  /*106b0*/  BRA `(.L_x_2850) ;  /* 0x0000000400b07947 */ /* 0x018fea0003800000 */
.L_x_2857:
        /* <DEDUP_REMOVED lines=8> */
[----:B01-3--:R-:W3:Y:S02]  /*10740*/  LDG.E.U16 R2, desc[UR36][R22.64] ;  /* 0x0000002416027981 */ /* 0x00bee4000c1e1500 */
[----:B---3--:R-:W3:Y:S02]  /*10750*/  I2F.F64.U16 R2, R2 ;  /* 0x0000000200027312 */ /* 0x008ee40000101800 */
[----:B---3--:R-:W-:Y:S05]  /*10760*/  BRA `(.L_x_2850) ;  /* 0x0000000400847947 */ /* 0x008fea0003800000 */
.L_x_2864:
        /* <DEDUP_REMOVED lines=21> */
.L_x_2866:
[----:B------:R-:W-:Y:S05]  /*108c0*/  BSYNC.RECONVERGENT B0 ;  /* 0x0000000000007941 */ /* 0x000fea0003800200 */
.L_x_2865:
[----:B------:R-:W-:Y:S02]  /*108d0*/  SHF.L.U32 R0, R0, 0x14, RZ ;  /* 0x0000001400007819 */ /* 0x000fe400000006ff */
[----:B------:R-:W-:-:S04]  /*108e0*/  LEA R2, R2, 0x3b800000, 0x17 ;  /* 0x3b80000002027811 */ /* 0x000fc800078eb8ff */
[----:B------:R-:W-:-:S05]  /*108f0*/  LOP3.LUT R0, R2, R0, R7, 0xfe, !PT ;  /* 0x0000000002007212 */ /* 0x000fca00078efe07 */
[----:B------:R-:W-:-:S04]  /*10900*/  FMUL.FTZ R0, R0, 1 ;  /* 0x3f80000000007820 */ /* 0x000fc80000410000 */
[----:B------:R3:W4:Y:S02]  /*10910*/  F2F.F64.F32 R2, R0 ;  /* 0x0000000000027310 */ /* 0x0007240000201800 */
[----:B---34-:R-:W-:Y:S05]  /*10920*/  BRA `(.L_x_2850) ;  /* 0x0000000400147947 */ /* 0x018fea0003800000 */
.L_x_2863:
        /* <DEDUP_REMOVED lines=21> */
.L_x_2868:
[----:B------:R-:W-:Y:S05]  /*10a80*/  BSYNC.RECONVERGENT B0 ;  /* 0x0000000000007941 */ /* 0x000fea0003800200 */
.L_x_2867:
[----:B------:R-:W-:Y:S01]  /*10a90*/  IMAD.SHL.U32 R0, R0, 0x200000, RZ ;  /* 0x0020000000007824 */ /* 0x000fe200078e00ff */
[----:B------:R-:W-:-:S04]  /*10aa0*/  LEA R2, R2, 0x37800000, 0x17 ;  /* 0x3780000002027811 */ /* 0x000fc800078eb8ff */
[----:B------:R-:W-:-:S05]  /*10ab0*/  LOP3.LUT R0, R2, R0, R7, 0xfe, !PT ;  /* 0x0000000002007212 */ /* 0x000fca00078efe07 */
[----:B------:R-:W-:-:S04]  /*10ac0*/  FMUL.FTZ R0, R0, 1 ;  /* 0x3f80000000007820 */ /* 0x000fc80000410000 */
[----:B------:R3:W4:Y:S02]  /*10ad0*/  F2F.F64.F32 R2, R0 ;  /* 0x0000000000027310 */ /* 0x0007240000201800 */
[----:B---34-:R-:W-:Y:S05]  /*10ae0*/  BRA `(.L_x_2850) ;  /* 0x0000000000a47947 */ /* 0x018fea0003800000 */
.L_x_2862:
[----:B------:R-:W-:-:S09]  /*10af0*/  UISETP.NE.AND UP0, UPT, UR4, 0x1c, UPT ;  /* 0x0000001c0400788c */ /* 0x000fd2000bf05270 */
[----:B------:R-:W-:Y:S05]  /*10b00*/  BRA.U !UP0, `(.L_x_2869) ;  /* 0x0000000108947547 */ /* 0x000fea000b800000 */
[----:B------:R-:W-:-:S09]  /*10b10*/  UISETP.NE.AND UP0, UPT, UR4, 0x1d, UPT ;  /* 0x0000001d0400788c */ /* 0x000fd2000bf05270 */
[----:B------:R-:W-:Y:S05]  /*10b20*/  BRA.U !UP0, `(.L_x_2870) ;  /* 0x0000000108807547 */ /* 0x000fea000b800000 */
[----:B------:R-:W-:-:S09]  /*10b30*/  UISETP.NE.AND UP0, UPT, UR4, 0x2c, UPT ;  /* 0x0000002c0400788c */ /* 0x000fd2000bf05270 */
[----:B------:R-:W-:Y:S05]  /*10b40*/  BRA.U UP0, `(.L_x_2849) ;  /* 0x0000000100307547 */ /* 0x000fea000b800000 */
[----:B------:R-:W4:Y:S01]  /*10b50*/  LDG.E.U8 R0, desc[UR36][R22.64] ;  /* 0x0000002416007981 */ /* 0x000f22000c1e1100 */
[----:B01-3--:R-:W-:Y:S02]  /*10b60*/  HFMA2 R2, -RZ, RZ, 0, 0 ;  /* 0x00000000ff027431 */ /* 0x00bfe400000001ff */
[----:B------:R-:W-:Y:S01]  /*10b70*/  IMAD.MOV.U32 R3, RZ, RZ, 0x38000000 ;  /* 0x38000000ff037424 */ /* 0x000fe200078e00ff */
[----:B----4-:R-:W-:-:S13]  /*10b80*/  ISETP.NE.AND P0, PT, R0, RZ, PT ;  /* 0x000000ff0000720c */ /* 0x010fda0003f05270 */
[----:B------:R-:W-:Y:S05]  /*10b90*/  @!P0 BRA `(.L_x_2850) ;  /* 0x0000000000788947 */ /* 0x000fea0003800000 */
[----:B------:R-:W-:-:S13]  /*10ba0*/  ISETP.NE.AND P0, PT, R0, 0xff, PT ;  /* 0x000000ff0000780c */ /* 0x000fda0003f05270 */
[----:B------:R-:W-:Y:S01]  /*10bb0*/  @P0 SHF.L.U32 R0, R0, 0x17, RZ ;  /* 0x0000001700000819 */ /* 0x000fe200000006ff */
[----:B------:R-:W-:Y:S01]  /*10bc0*/  @!P0 IMAD.MOV.U32 R2, RZ, RZ, 0x20000000 ;  /* 0x20000000ff028424 */ /* 0x000fe200078e00ff */
[----:B------:R-:W-:-:S03]  /*10bd0*/  @!P0 MOV R3, 0x7ff80000 ;  /* 0x7ff8000000038802 */ /* 0x000fc60000000f00 */
[----:B------:R-:W-:-:S04]  /*10be0*/  @P0 FMUL.FTZ R0, R0, 1 ;  /* 0x3f80000000000820 */ /* 0x000fc80000410000 */
[----:B------:R3:W4:Y:S02]  /*10bf0*/  @P0 F2F.F64.F32 R2, R0 ;  /* 0x0000000000020310 */ /* 0x0007240000201800 */
[----:B---34-:R-:W-:Y:S05]  /*10c00*/  BRA `(.L_x_2850) ;  /* 0x00000000005c7947 */ /* 0x018fea0003800000 */
.L_x_2849:
[----:B01-3--:R-:W-:Y:S01]  /*10c10*/  MOV R2, 0x0 ;  /* 0x0000000000027802 */ /* 0x00bfe20000000f00 */
[----:B------:R-:W0:Y:S01]  /*10c20*/  LDCU.64 UR4, c[0x4][0x128] ;  /* 0x01002500ff0477ac */ /* 0x000e220008000a00 */
[----:B------:R-:W-:Y:S02]  /*10c30*/  HFMA2 R12, -RZ, RZ, 0, 5.9604644775390625e-08 ;  /* 0x00000001ff0c7431 */ /* 0x000fe400000001ff */
[----:B------:R-:W-:Y:S01]  /*10c40*/  IMAD.MOV.U32 R8, RZ, RZ, 0x4e ;  /* 0x0000004eff087424 */ /* 0x000fe200078e00ff */
[----:B------:R-:W1:Y:S01]  /*10c50*/  LDCU.64 UR6, c[0x4][0x130] ;  /* 0x01002600ff0677ac */ /* 0x000e620008000a00 */
[----:B------:R-:W3:Y:S01]  /*10c60*/  LDC.64 R2, c[0x4][R2] ;  /* 0x0100000002027b82 */ /* 0x000ee20000000a00 */
[----:B------:R-:W-:Y:S01]  /*10c70*/  IMAD.MOV.U32 R13, RZ, RZ, RZ ;  /* 0x000000ffff0d7224 */ /* 0x000fe200078e00ff */
[----:B------:R-:W4:Y:S01]  /*10c80*/  LDCU.64 UR8, c[0x4][0x8] ;  /* 0x01000100ff0877ac */ /* 0x000f220008000a00 */
[----:B0-----:R-:W-:Y:S01]  /*10c90*/  IMAD.U32 R4, RZ, RZ, UR4 ;  /* 0x00000004ff047e24 */ /* 0x001fe2000f8e00ff */
[----:B------:R-:W-:Y:S01]  /*10ca0*/  MOV R5, UR5 ;  /* 0x0000000500057c02 */ /* 0x000fe20008000f00 */
[----:B-1----:R-:W-:Y:S01]  /*10cb0*/  IMAD.U32 R6, RZ, RZ, UR6 ;  /* 0x00000006ff067e24 */ /* 0x002fe2000f8e00ff */
[----:B------:R-:W-:Y:S01]  /*10cc0*/  MOV R7, UR7 ;  /* 0x0000000700077c02 */ /* 0x000fe20008000f00 */
[----:B----4-:R-:W-:Y:S01]  /*10cd0*/  IMAD.U32 R10, RZ, RZ, UR8 ;  /* 0x00000008ff0a7e24 */ /* 0x010fe2000f8e00ff */
[----:B------:R-:W-:-:S07]  /*10ce0*/  MOV R11, UR9 ;  /* 0x00000009000b7c02 */ /* 0x000fce0008000f00 */
[----:B------:R-:W-:-:S07]  /*10cf0*/  LEPC R20, `(.L_x_2871) ;  /* 0x000000001014794e */ /* 0x000fce0000000000 */
[----:B--23-5:R-:W-:Y:S05]  /*10d00*/  CALL.ABS.NOINC R2 ;  /* 0x0000000002007343 */ /* 0x02cfea0003c00000 */
.L_x_2871:
[----:B------:R-:W-:Y:S01]  /*10d10*/  CS2R R2, SRZ ;  /* 0x0000000000027805 */ /* 0x000fe2000001ff00 */
[----:B------:R-:W-:Y:S06]  /*10d20*/  BRA `(.L_x_2850) ;  /* 0x0000000000147947 */ /* 0x000fec0003800000 */
.L_x_2870:
[----:B01-3--:R-:W3:Y:S02]  /*10d30*/  LDG.E.64 R2, desc[UR36][R22.64] ;  /* 0x0000002416027981 */ /* 0x00bee4000c1e1b00 */
[----:B---3--:R-:W3:Y:S02]  /*10d40*/  I2F.F64.U64 R2, R2 ;  /* 0x0000000200027312 */ /* 0x008ee40000301800 */
[----:B---3--:R-:W-:Y:S05]  /*10d50*/  BRA `(.L_x_2850) ;  /* 0x0000000000087947 */ /* 0x008fea0003800000 */
.L_x_2869:
[----:B01-3--:R-:W3:Y:S02]  /*10d60*/  LDG.E R2, desc[UR36][R22.64] ;  /* 0x0000002416027981 */ /* 0x00bee4000c1e1900 */
[----:B---3--:R-:W1:Y:S02]  /*10d70*/  I2F.F64.U32 R2, R2 ;  /* 0x0000000200027312 */ /* 0x008e640000201800 */
.L_x_2850:
[----:B------:R-:W-:Y:S05]  /*10d80*/  BSYNC.RECONVERGENT B6 ;  /* 0x0000000000067941 */ /* 0x000fea0003800200 */
.L_x_2844:
[----:B------:R-:W-:Y:S01]  /*10d90*/  ULOP3.LUT UR6, UR40, 0xff, URZ, 0xc0, !UPT ;  /* 0x000000ff28067892 */ /* 0x000fe2000f8ec0ff */
[----:B-1---5:R-:W-:Y:S01]  /*10da0*/  DSETP.GEU.AND P0, PT, |R2|, 3, PT ;  /* 0x400800000200742a */ /* 0x022fe20003f0e200 */
[----:B------:R-:W-:Y:S01]  /*10db0*/  UMOV UR4, 0x60000000 ;  /* 0x6000000000047882 */ /* 0x000fe20000000000 */
[----:B------:R-:W-:Y:S01]  /*10dc0*/  UMOV UR5, 0x3fc55555 ;  /* 0x3fc5555500057882 */ /* 0x000fe20000000000 */
[----:B------:R-:W-:-:S15]  /*10dd0*/  UISETP.GT.AND UP0, UPT, UR6, 0x9, UPT ;  /* 0x000000090600788c */ /* 0x000fde000bf04270 */
[----:B------:R-:W-:-:S15]  /*10de0*/  NOP ;  /* 0x0000000000007918 */ /* 0x000fde0000000000 */
[----:B------:R-:W-:-:S15]  /*10df0*/  NOP ;  /* 0x0000000000007918 */ /* 0x000fde0000000000 */
[----:B------:R-:W-:-:S15]  /*10e00*/  NOP ;  /* 0x0000000000007918 */ /* 0x000fde0000000000 */
[----:B------:R-:W-:-:S01]  /*10e10*/  NOP ;  /* 0x0000000000007918 */ /* 0x000fc20000000000 */
[----:B--2---:R-:W1:Y:S02]  /*10e20*/  DMUL R18, R18, UR4 ;  /* 0x0000000412127c28 */ /* 0x004e640008000000 */
        /* <DEDUP_REMOVED lines=12> */
[----:B-1----:R-:W-:Y:S01]  /*10ef0*/  STG.E.U8 desc[UR36][R16.64], R5 ;  /* 0x0000000510007986 */ /* 0x002fe2000c101124 */
[----:B------:R-:W-:Y:S05]  /*10f00*/  EXIT ;  /* 0x000000000000794d */ /* 0x000fea0003800000 */
.L_x_2875:
[----:B------:R-:W1:Y:S02]  /*10f10*/  F2I.S64.F64.TRUNC R4, R4 ;  /* 0x0000000400047311 */ /* 0x000e64000030d900 */
[----:B-1----:R-:W-:-:S05]  /*10f20*/  MOV R3, R4 ;  /* 0x0000000400037202 */ /* 0x002fca0000000f00 */
[----:B------:R-:W-:Y:S01]  /*10f30*/  STG.E.U8 desc[UR36][R16.64], R3 ;  /* 0x0000000310007986 */ /* 0x000fe2000c101124 */
[----:B------:R-:W-:Y:S05]  /*10f40*/  EXIT ;  /* 0x000000000000794d */ /* 0x000fea0003800000 */
.L_x_2874:
[----:B------:R-:W-:-:S09]  /*10f50*/  UISETP.NE.AND UP0, UPT, UR6, 0x2, UPT ;  /* 0x000000020600788c */ /* 0x000fd2000bf05270 */
[----:B------:R-:W-:Y:S05]  /*10f60*/  BRA.U !UP0, `(.L_x_2877) ;  /* 0x0000000108287547 */ /* 0x000fea000b800000 */
[----:B------:R-:W-:-:S09]  /*10f70*/  UISETP.NE.AND UP0, UPT, UR6, 0x3, UPT ;  /* 0x000000030600788c */ /* 0x000fd2000bf05270 */
[----:B------:R-:W-:Y:S05]  /*10f80*/  BRA.U !UP0, `(.L_x_2878) ;  /* 0x0000000108147547 */ /* 0x000fea000b800000 */
[----:B------:R-:W-:-:S09]  /*10f90*/  UISETP.NE.AND UP0, UPT, UR6, 0x4, UPT ;  /* 0x000000040600788c */ /* 0x000fd2000bf05270 */
[----:B------:R-:W-:Y:S05]  /*10fa0*/  BRA.U UP0, `(.L_x_2876) ;  /* 0x0000000d00247547 */ /* 0x000fea000b800000 */
[----:B------:R-:W1:Y:S02]  /*10fb0*/  F2I.S64.F64.TRUNC R4, R4 ;  /* 0x0000000400047311 */ /* 0x000e64000030d900 */
[----:B-1----:R-:W-:Y:S01]  /*10fc0*/  STG.E.64 desc[UR36][R16.64], R4 ;  /* 0x0000000410007986 */ /* 0x002fe2000c101b24 */
[----:B------:R-:W-:Y:S05]  /*10fd0*/  EXIT ;  /* 0x000000000000794d */ /* 0x000fea0003800000 */
.L_x_2878:
[----:B------:R-:W1:Y:S02]  /*10fe0*/  F2I.F64.TRUNC R5, R4 ;  /* 0x0000000400057311 */ /* 0x000e64000030d100 */
[----:B-1----:R-:W-:Y:S01]  /*10ff0*/  STG.E desc[UR36][R16.64], R5 ;  /* 0x0000000510007986 */ /* 0x002fe2000c101924 */
[----:B------:R-:W-:Y:S05]  /*11000*/  EXIT ;  /* 0x000000000000794d */ /* 0x000fea0003800000 */
.L_x_2877:
[----:B------:R-:W1:Y:S02]  /*11010*/  F2I.F64.TRUNC R5, R4 ;  /* 0x0000000400057311 */ /* 0x000e64000030d100 */
[----:B-1----:R-:W-:Y:S01]  /*11020*/  STG.E.U16 desc[UR36][R16.64], R5 ;  /* 0x0000000510007986 */ /* 0x002fe2000c101524 */
[----:B------:R-:W-:Y:S05]  /*11030*/  EXIT ;  /* 0x000000000000794d */ /* 0x000fea0003800000 */
.L_x_2873:
        /* <DEDUP_REMOVED lines=15> */
[----:B------:R-:W-:Y:S01]  /*11130*/  STG.E desc[UR36][R16.64], R3 ;  /* 0x0000000310007986 */ /* 0x000fe2000c101924 */
[----:B------:R-:W-:Y:S05]  /*11140*/  EXIT ;  /* 0x000000000000794d */ /* 0x000fea0003800000 */
.L_x_2880:
        /* <DEDUP_REMOVED lines=10> */
[----:B------:R-:W-:Y:S01]  /*111f0*/  STG.E.U16 desc[UR36][R16.64], R0 ;  /* 0x0000000010007986 */ /* 0x000fe2000c101524 */
[----:B------:R-:W-:Y:S05]  /*11200*/  EXIT ;  /* 0x000000000000794d */ /* 0x000fea0003800000 */
.L_x_2879:
        /* <DEDUP_REMOVED lines=16> */
[----:B------:R-:W-:Y:S01]  /*11310*/  STG.E.64 desc[UR36][R16.64], R2 ;  /* 0x0000000210007986 */ /* 0x000fe2000c101b24 */
[----:B------:R-:W-:Y:S05]  /*11320*/  EXIT ;  /* 0x000000000000794d */ /* 0x000fea0003800000 */
.L_x_2882:
        /* <DEDUP_REMOVED lines=11> */
[----:B------:R-:W-:Y:S01]  /*113e0*/  STG.E desc[UR36][R16.64], R3 ;  /* 0x0000000310007986 */ /* 0x000fe2000c101924 */
[----:B------:R-:W-:Y:S05]  /*113f0*/  EXIT ;  /* 0x000000000000794d */ /* 0x000fea0003800000 */
.L_x_2881:
[----:B------:R-:W-:Y:S01]  /*11400*/  STG.E.64 desc[UR36][R16.64], R4 ;  /* 0x0000000410007986 */ /* 0x000fe2000c101b24 */
[----:B------:R-:W-:Y:S05]  /*11410*/  EXIT ;  /* 0x000000000000794d */ /* 0x000fea0003800000 */
.L_x_2872:
        /* <DEDUP_REMOVED lines=11> */
[----:B-1----:R-:W-:Y:S01]  /*114d0*/  STG.E.U16 desc[UR36][R16.64], R5 ;  /* 0x0000000510007986 */ /* 0x002fe2000c101524 */
[----:B------:R-:W-:Y:S05]  /*114e0*/  EXIT ;  /* 0x000000000000794d */ /* 0x000fea0003800000 */
.L_x_2886:
        /* <DEDUP_REMOVED lines=25> */
.L_x_2889:
[----:B------:R-:W-:-:S04]  /*11680*/  SHF.R.U32.HI R3, RZ, 0x18, R3 ;  /* 0x00000018ff037819 */ /* 0x000fc80000011603 */
[----:B------:R-:W-:-:S04]  /*11690*/  LOP3.LUT R0, R0, 0x80, R3, 0xf8, !PT ;  /* 0x0000008000007812 */ /* 0x000fc800078ef803 */
[----:B------:R-:W-:-:S07]  /*116a0*/  PRMT R8, R0, 0x7610, R8 ;  /* 0x0000761000087816 */ /* 0x000fce0000000008 */
.L_x_2888:
[----:B------:R-:W-:Y:S05]  /*116b0*/  BSYNC.RECONVERGENT B0 ;  /* 0x0000000000007941 */ /* 0x000fea0003800200 */
.L_x_2887:
[----:B------:R-:W-:Y:S01]  /*116c0*/  STG.E.U8 desc[UR36][R16.64], R8 ;  /* 0x0000000810007986 */ /* 0x000fe2000c101124 */
[----:B------:R-:W-:Y:S05]  /*116d0*/  EXIT ;  /* 0x000000000000794d */ /* 0x000fea0003800000 */
.L_x_2885:
        /* <DEDUP_REMOVED lines=25> */
.L_x_2892:
[----:B------:R-:W-:-:S04]  /*11870*/  SHF.R.U32.HI R3, RZ, 0x18, R3 ;  /* 0x00000018ff037819 */ /* 0x000fc80000011603 */
[----:B------:R-:W-:-:S04]  /*11880*/  LOP3.LUT R0, R0, 0x80, R3, 0xf8, !PT ;  /* 0x0000008000007812 */ /* 0x000fc800078ef803 */
[----:B------:R-:W-:-:S07]  /*11890*/  PRMT R8, R0, 0x7610, R8 ;  /* 0x0000761000087816 */ /* 0x000fce0000000008 */
.L_x_2891:
[----:B------:R-:W-:Y:S05]  /*118a0*/  BSYNC.RECONVERGENT B0 ;  /* 0x0000000000007941 */ /* 0x000fea0003800200 */
.L_x_2890:
[----:B------:R-:W-:Y:S01]  /*118b0*/  STG.E.U8 desc[UR36][R16.64], R8 ;  /* 0x0000000810007986 */ /* 0x000fe2000c101124 */
[----:B------:R-:W-:Y:S05]  /*118c0*/  EXIT ;  /* 0x000000000000794d */ /* 0x000fea0003800000 */
.L_x_2884:
        /* <DEDUP_REMOVED lines=26> */
[----:B------:R-:W-:-:S05]  /*11a70*/  @!P0 IADD3 R0, PT, PT, R2, RZ, RZ ;  /* 0x000000ff02008210 */ /* 0x000fca0007ffe0ff */
[----:B------:R-:W-:-:S05]  /*11a80*/  @P1 IMAD.MOV.U32 R3, RZ, RZ, R0 ;  /* 0x000000ffff031224 */ /* 0x000fca00078e0000 */
[----:B------:R-:W-:Y:S01]  /*11a90*/  STG.E.U8 desc[UR36][R16.64], R3 ;  /* 0x0000000310007986 */ /* 0x000fe2000c101124 */
[----:B------:R-:W-:Y:S05]  /*11aa0*/  EXIT ;  /* 0x000000000000794d */ /* 0x000fea0003800000 */
.L_x_2894:
[----:B------:R-:W1:Y:S02]  /*11ab0*/  F2I.U64.F64.TRUNC R4, R4 ;  /* 0x0000000400047311 */ /* 0x000e64000030d800 */
[----:B-1----:R-:W-:Y:S01]  /*11ac0*/  STG.E.64 desc[UR36][R16.64], R4 ;  /* 0x0000000410007986 */ /* 0x002fe2000c101b24 */
[----:B------:R-:W-:Y:S05]  /*11ad0*/  EXIT ;  /* 0x000000000000794d */ /* 0x000fea0003800000 */
.L_x_2893:
[----:B------:R-:W1:Y:S02]  /*11ae0*/  F2I.U32.F64.TRUNC R5, R4 ;  /* 0x0000000400057311 */ /* 0x000e64000030d000 */
[----:B-1----:R-:W-:Y:S01]  /*11af0*/  STG.E desc[UR36][R16.64], R5 ;  /* 0x0000000510007986 */ /* 0x002fe2000c101924 */
[----:B------:R-:W-:Y:S05]  /*11b00*/  EXIT ;  /* 0x000000000000794d */ /* 0x000fea0003800000 */
.L_x_2883:
        /* <DEDUP_REMOVED lines=8> */
[----:B------:R-:W-:Y:S01]  /*11b90*/  STG.E.U8 desc[UR36][R16.64], R3 ;  /* 0x0000000310007986 */ /* 0x000fe2000c101124 */
[----:B------:R-:W-:Y:S05]  /*11ba0*/  EXIT ;  /* 0x000000000000794d */ /* 0x000fea0003800000 */
.L_x_2896:
[----:B------:R-:W-:-:S05]  /*11bb0*/  CS2R R6, SRZ ;  /* 0x0000000000067805 */ /* 0x000fca000001ff00 */
[----:B------:R-:W-:Y:S01]  /*11bc0*/  STG.E.128 desc[UR36][R16.64], R4 ;  /* 0x0000000410007986 */ /* 0x000fe2000c101d24 */
[----:B------:R-:W-:Y:S05]  /*11bd0*/  EXIT ;  /* 0x000000000000794d */ /* 0x000fea0003800000 */
.L_x_2895:
[----:B------:R-:W-:-:S09]  /*11be0*/  UISETP.NE.AND UP0, UPT, UR6, 0xf, UPT ;  /* 0x0000000f0600788c */ /* 0x000fd2000bf05270 */
[----:B------:R-:W-:Y:S05]  /*11bf0*/  BRA.U !UP0, `(.L_x_2897) ;  /* 0x0000000508287547 */ /* 0x000fea000b800000 */
[----:B------:R-:W-:-:S09]  /*11c00*/  UISETP.NE.AND UP0, UPT, UR6, 0x17, UPT ;  /* 0x000000170600788c */ /* 0x000fd2000bf05270 */
[----:B------:R-:W-:Y:S05]  /*11c10*/  BRA.U !UP0, `(.L_x_2898) ;  /* 0x0000000108b07547 */ /* 0x000fea000b800000 */
[----:B------:R-:W-:-:S09]  /*11c20*/  UISETP.NE.AND UP0, UPT, UR6, 0x18, UPT ;  /* 0x000000180600788c */ /* 0x000fd2000bf05270 */
[----:B------:R-:W-:Y:S05]  /*11c30*/  BRA.U !UP0, `(.L_x_2899) ;  /* 0x0000000108447547 */ /* 0x000fea000b800000 */
.L_x_2876:
        /* <DEDUP_REMOVED lines=16> */
.L_x_2900:
[----:B------:R-:W-:Y:S05]  /*11d40*/  EXIT ;  /* 0x000000000000794d */ /* 0x000fea0003800000 */
.L_x_2899:
        /* <DEDUP_REMOVED lines=21> */
.L_x_2902:
[----:B------:R-:W-:Y:S05]  /*11ea0*/  BSYNC.RECONVERGENT B0 ;  /* 0x0000000000007941 */ /* 0x000fea0003800200 */
.L_x_2901:
[----:B------:R-:W-:-:S05]  /*11eb0*/  LOP3.LUT R3, R0, 0x80, R3, 0xf8, !PT ;  /* 0x0000008000037812 */ /* 0x000fca00078ef803 */
[----:B------:R-:W-:Y:S01]  /*11ec0*/  STG.E.U8 desc[UR36][R16.64], R3 ;  /* 0x0000000310007986 */ /* 0x000fe2000c101124 */
[----:B------:R-:W-:Y:S05]  /*11ed0*/  EXIT ;  /* 0x000000000000794d */ /* 0x000fea0003800000 */
.L_x_2898:
        /* <DEDUP_REMOVED lines=20> */
.L_x_2904:
[----:B------:R-:W-:Y:S02]  /*12020*/  ISETP.GT.U32.AND P0, PT, R2, 0x7f800000, PT ;  /* 0x7f8000000200780c */ /* 0x000fe40003f04070 */
[----:B------:R-:W-:-:S04]  /*12030*/  MOV R0, 0x7f ;  /* 0x0000007f00007802 */ /* 0x000fc80000000f00 */
[----:B------:R-:W-:-:S07]  /*12040*/  SEL R0, R0, 0x7c, P0 ;  /* 0x0000007c00007807 */ /* 0x000fce0000000000 */
.L_x_2905:
[----:B------:R-:W-:Y:S05]  /*12050*/  BSYNC.RECONVERGENT B0 ;  /* 0x0000000000007941 */ /* 0x000fea0003800200 */
.L_x_2903:
[----:B------:R-:W-:-:S04]  /*12060*/  SHF.R.U32.HI R3, RZ, 0x18, R3 ;  /* 0x00000018ff037819 */ /* 0x000fc80000011603 */
[----:B------:R-:W-:-:S05]  /*12070*/  LOP3.LUT R3, R0, 0x80, R3, 0xf8, !PT ;  /* 0x0000008000037812 */ /* 0x000fca00078ef803 */
[----:B------:R-:W-:Y:S01]  /*12080*/  STG.E.U8 desc[UR36][R16.64], R3 ;  /* 0x0000000310007986 */ /* 0x000fe2000c101124 */
[----:B------:R-:W-:Y:S05]  /*12090*/  EXIT ;  /* 0x000000000000794d */ /* 0x000fea0003800000 */
.L_x_2897:
        /* <DEDUP_REMOVED lines=10> */
[----:B------:R-:W-:Y:S01]  /*12140*/  STG.E.U16 desc[UR36][R16.64], R0 ;  /* 0x0000000010007986 */ /* 0x000fe2000c101524 */
[----:B------:R-:W-:Y:S05]  /*12150*/  EXIT ;  /* 0x000000000000794d */ /* 0x000fea0003800000 */
.L_x_2906:
        /* <DEDUP_REMOVED lines=10> */
.L_x_5811:


//--------------------- .text._ZN2at6native27unrolled_elementwise_kernelIZZZNS0_68_GLOBAL__N__08176361_30_ActivationHardsigmoidKernel_cu_1520ed90_309927hardsigmoid_backward_kernelERNS_18TensorIteratorBaseEENKUlvE_clEvENKUlvE_clEvEUlddE_St5arrayIPcLm3EELi4E23TrivialOffsetCalculatorILi2EjESB_ILi1EjENS0_6memory12LoadWithCastILi2EEENSE_13StoreWithCastILi1EEEEEviT_T0_T2_T3_T4_T5_ --------------------------
	.section	.text._ZN2at6native27unrolled_elementwise_kernelIZZZNS0_68_GLOBAL__N__08176361_30_ActivationHardsigmoidKernel_cu_1520ed90_309927hardsigmoid_backward_kernelERNS_18TensorIteratorBaseEENKUlvE_clEvENKUlvE_clEvEUlddE_St5arrayIPcLm3EELi4E23TrivialOffsetCalculatorILi2EjESB_ILi1EjENS0_6memory12LoadWithCastILi2EEENSE_13StoreWithCastILi1EEEEEviT_T0_T2_T3_T4_T5_,"ax",@progbits
	.align	128
        .global         _ZN2at6native27unrolled_elementwise_kernelIZZZNS0_68_GLOBAL__N__08176361_30_ActivationHardsigmoidKernel_cu_1520ed90_309927hardsigmoid_backward_kernelERNS_18TensorIteratorBaseEENKUlvE_clEvENKUlvE_clEvEUlddE_St5arrayIPcLm3EELi4E23TrivialOffsetCalculatorILi2EjESB_ILi1EjENS0_6memory12LoadWithCastILi2EEENSE_13StoreWithCastILi1EEEEEviT_T0_T2_T3_T4_T5_
        .type           _ZN2at6native27unrolled_elementwise_kernelIZZZNS0_68_GLOBAL__N__08176361_30_ActivationHardsigmoidKernel_cu_1520ed90_309927hardsigmoid_backward_kernelERNS_18TensorIteratorBaseEENKUlvE_clEvENKUlvE_clEvEUlddE_St5arrayIPcLm3EELi4E23TrivialOffsetCalculatorILi2EjESB_ILi1EjENS0_6memory12LoadWithCastILi2EEENSE_13StoreWithCastILi1EEEEEviT_T0_T2_T3_T4_T5_,@function
        .size           _ZN2at6native27unrolled_elementwise_kernelIZZZNS0_68_GLOBAL__N__08176361_30_ActivationHardsigmoidKernel_cu_1520ed90_309927hardsigmoid_backward_kernelERNS_18TensorIteratorBaseEENKUlvE_clEvENKUlvE_clEvEUlddE_St5arrayIPcLm3EELi4E23TrivialOffsetCalculatorILi2EjESB_ILi1EjENS0_6memory12LoadWithCastILi2EEENSE_13StoreWithCastILi1EEEEEviT_T0_T2_T3_T4_T5_,(.L_x_5812 - _ZN2at6native27unrolled_elementwise_kernelIZZZNS0_68_GLOBAL__N__08176361_30_ActivationHardsigmoidKernel_cu_1520ed90_309927hardsigmoid_backward_kernelERNS_18TensorIteratorBaseEENKUlvE_clEvENKUlvE_clEvEUlddE_St5arrayIPcLm3EELi4E23TrivialOffsetCalculatorILi2EjESB_ILi1EjENS0_6memory12LoadWithCastILi2EEENSE_13StoreWithCastILi1EEEEEviT_T0_T2_T3_T4_T5_)
        .other          _ZN2at6native27unrolled_elementwise_kernelIZZZNS0_68_GLOBAL__N__08176361_30_ActivationHardsigmoidKernel_cu_1520ed90_309927hardsigmoid_backward_kernelERNS_18TensorIteratorBaseEENKUlvE_clEvENKUlvE_clEvEUlddE_St5arrayIPcLm3EELi4E23TrivialOffsetCalculatorILi2EjESB_ILi1EjENS0_6memory12LoadWithCastILi2EEENSE_13StoreWithCastILi1EEEEEviT_T0_T2_T3_T4_T5_,@"STO_CUDA_ENTRY STV_DEFAULT"
_ZN2at6native27unrolled_elementwise_kernelIZZZNS0_68_GLOBAL__N__08176361_30_ActivationHardsigmoidKernel_cu_1520ed90_309927hardsigmoid_backward_kernelERNS_18TensorIteratorBaseEENKUlvE_clEvENKUlvE_clEvEUlddE_St5arrayIPcLm3EELi4E23TrivialOffsetCalculatorILi2EjESB_ILi1EjENS0_6memory12LoadWithCastILi2EEENSE_13StoreWithCastILi1EEEEEviT_T0_T2_T3_T4_T5_:
.text._ZN2at6native27unrolled_elementwise_kernelIZZZNS0_68_GLOBAL__N__08176361_30_ActivationHardsigmoidKernel_cu_1520ed90_309927hardsigmoid_backward_kernelERNS_18TensorIteratorBaseEENKUlvE_clEvENKUlvE_clEvEUlddE_St5arrayIPcLm3EELi4E23TrivialOffsetCalculatorILi2EjESB_ILi1EjENS0_6memory12LoadWithCastILi2EEENSE_13StoreWithCastILi1EEEEEviT_T0_T2_T3_T4_T5_:
[----:B------:R-:W0:Y:S01]  /*0000*/  LDC R1, c[0x0][0x37c] ;  /* 0x0000df00ff017b82 */ /* 0x000e220000000800 */
[----:B------:R-:W1:Y:S07]  /*0010*/  S2R R22, SR_CTAID.X ;  /* 0x0000000000167919 */ /* 0x000e6e0000002500 */
[----:B------:R-:W1:Y:S01]  /*0020*/  LDC R3, c[0x0][0x380] ;  /* 0x0000e000ff037b82 */ /* 0x000e620000000800 */
[----:B------:R-:W2:Y:S01]  /*0030*/  LDCU.64 UR36, c[0x0][0x358] ;  /* 0x00006b00ff2477ac */ /* 0x000ea20008000a00 */
[----:B------:R-:W-:Y:S01]  /*0040*/  BSSY.RECONVERGENT B7, `(.L_x_2907) ;  /* 0x00001f1000077945 */ /* 0x000fe20003800200 */
[----:B------:R-:W3:Y:S01]  /*0050*/  S2R R27, SR_TID.X ;  /* 0x00000000001b7919 */ /* 0x000ee20000002100 */
[----:B------:R-:W-:Y:S01]  /*0060*/  CS2R R24, SRZ ;  /* 0x0000000000187805 */ /* 0x000fe2000001ff00 */
[----:B------:R-:W4:Y:S01]  /*0070*/  LDCU.U8 UR38, c[0x0][0x3cc] ;  /* 0x00007980ff2677ac */ /* 0x000f220008000000 */
[----:B------:R-:W-:Y:S01]  /*0080*/  CS2R R32, SRZ ;  /* 0x0000000000207805 */ /* 0x000fe2000001ff00 */
        /* <DEDUP_REMOVED lines=26> */
.L_x_2913:
[----:B------:R-:W2:Y:S02]  /*0230*/  LDG.E.U8 R4, desc[UR36][R4.64] ;  /* 0x0000002404047981 */ /* 0x000ea4000c1e1100 */
[----:B--2---:R0:W1:Y:S02]  /*0240*/  I2F.F64.U16 R24, R4 ;  /* 0x0000000400187312 */ /* 0x0040640000101800 */
[----:B01----:R-:W-:Y:S05]  /*0250*/  BRA `(.L_x_2915) ;  /* 0x0000000c00647947 */ /* 0x003fea0003800000 */
.L_x_2912:
        /* <DEDUP_REMOVED lines=9> */
.L_x_2917:
[----:B------:R-:W2:Y:S02]  /*02f0*/  LDG.E R4, desc[UR36][R4.64] ;  /* 0x0000002404047981 */ /* 0x000ea4000c1e1900 */
[----:B--2---:R0:W1:Y:S02]  /*0300*/  I2F.F64 R24, R4 ;  /* 0x0000000400187312 */ /* 0x0040640000201c00 */
[----:B01----:R-:W-:Y:S05]  /*0310*/  BRA `(.L_x_2915) ;  /* 0x0000000c00347947 */ /* 0x003fea0003800000 */
.L_x_2916:
[----:B------:R-:W2:Y:S02]  /*0320*/  LDG.E.U16 R4, desc[UR36][R4.64] ;  /* 0x0000002404047981 */ /* 0x000ea4000c1e1500 */
[----:B--2---:R0:W1:Y:S02]  /*0330*/  I2F.F64.S16 R24, R4 ;  /* 0x0000000400187312 */ /* 0x0040640000101c00 */
[----:B01----:R-:W-:Y:S05]  /*0340*/  BRA `(.L_x_2915) ;  /* 0x0000000c00287947 */ /* 0x003fea0003800000 */
.L_x_2911:
        /* <DEDUP_REMOVED lines=10> */
.L_x_2919:
[----:B------:R-:W2:Y:S02]  /*03f0*/  LDG.E.U16 R0, desc[UR36][R4.64] ;  /* 0x0000002404007981 */ /* 0x000ea4000c1e1500 */
[----:B--2---:R-:W-:-:S05]  /*0400*/  HADD2.F32 R0, -RZ, R0.H0_H0 ;  /* 0x20000000ff007230 */ /* 0x004fca0000004100 */
[----:B------:R-:W-:-:S04]  /*0410*/  FMUL.FTZ R0, R0, 1 ;  /* 0x3f80000000007820 */ /* 0x000fc80000410000 */
[----:B------:R1:W2:Y:S02]  /*0420*/  F2F.F64.F32 R24, R0 ;  /* 0x0000000000187310 */ /* 0x0002a40000201800 */
[----:B-12---:R-:W-:Y:S05]  /*0430*/  BRA `(.L_x_2915) ;  /* 0x0000000800ec7947 */ /* 0x006fea0003800000 */
.L_x_2918:
        /* <DEDUP_REMOVED lines=10> */
.L_x_2921:
[----:B------:R-:W2:Y:S02]  /*04e0*/  LDG.E.U16 R4, desc[UR36][R4.64] ;  /* 0x0000002404047981 */ /* 0x000ea4000c1e1500 */
[----:B--2---:R-:W-:-:S05]  /*04f0*/  HADD2.F32 R0, -RZ, R4.H0_H0 ;  /* 0x20000004ff007230 */ /* 0x004fca0000004100 */
[----:B------:R-:W-:-:S04]  /*0500*/  FMUL.FTZ R0, R0, 1 ;  /* 0x3f80000000007820 */ /* 0x000fc80000410000 */
[----:B------:R1:W2:Y:S02]  /*0510*/  F2F.F64.F32 R24, R0 ;  /* 0x0000000000187310 */ /* 0x0002a40000201800 */
[----:B-12---:R-:W-:Y:S05]  /*0520*/  BRA `(.L_x_2915) ;  /* 0x0000000800b07947 */ /* 0x006fea0003800000 */
.L_x_2920:
[----:B------:R0:W5:Y:S01]  /*0530*/  LDG.E.64 R24, desc[UR36][R4.64] ;  /* 0x0000002404187981 */ /* 0x000162000c1e1b00 */
[----:B------:R-:W-:Y:S05]  /*0540*/  BRA `(.L_x_2915) ;  /* 0x0000000800a87947 */ /* 0x000fea0003800000 */
.L_x_2910:
        /* <DEDUP_REMOVED lines=13> */
.L_x_2924:
[----:B------:R1:W5:Y:S01]  /*0620*/  LDG.E.64 R24, desc[UR36][R4.64] ;  /* 0x0000002404187981 */ /* 0x000362000c1e1b00 */
[----:B------:R-:W-:Y:S05]  /*0630*/  BRA `(.L_x_2915) ;  /* 0x00000008006c7947 */ /* 0x000fea0003800000 */
.L_x_2923:
        /* <DEDUP_REMOVED lines=27> */
.L_x_2926:
        /* <DEDUP_REMOVED lines=11> */
[----:B------:R-:W-:-:S05]  /*08a0*/  LOP3.LUT R0, R0, 0x80000000, R3, 0xf8, !PT ;  /* 0x8000000000007812 */ /* 0x000fca00078ef803 */
[----:B------:R-:W-:-:S04]  /*08b0*/  FMUL.FTZ R0, R0, 1 ;  /* 0x3f80000000007820 */ /* 0x000fc80000410000 */
[----:B------:R2:W3:Y:S02]  /*08c0*/  F2F.F64.F32 R24, R0 ;  /* 0x0000000000187310 */ /* 0x0004e40000201800 */
[----:B--23--:R-:W-:Y:S05]  /*08d0*/  BRA `(.L_x_2915) ;  /* 0x0000000400c47947 */ /* 0x00cfea0003800000 */
.L_x_2925:
[----:B------:R-:W2:Y:S02]  /*08e0*/  LDG.E.U16 R0, desc[UR36][R4.64] ;  /* 0x0000002404007981 */ /* 0x000ea4000c1e1500 */
[----:B--2---:R-:W-:-:S04]  /*08f0*/  IMAD.U32 R0, R0, 0x10000, RZ ;  /* 0x0001000000007824 */ /* 0x004fc800078e00ff */
[----:B------:R-:W-:-:S04]  /*0900*/  FMUL.FTZ R0, R0, 1 ;  /* 0x3f80000000007820 */ /* 0x000fc80000410000 */
[----:B------:R2:W3:Y:S02]  /*0910*/  F2F.F64.F32 R24, R0 ;  /* 0x0000000000187310 */ /* 0x0004e40000201800 */
[----:B--23--:R-:W-:Y:S05]  /*0920*/  BRA `(.L_x_2915) ;  /* 0x0000000400b07947 */ /* 0x00cfea0003800000 */
.L_x_2922:
        /* <DEDUP_REMOVED lines=11> */
.L_x_2929:
        /* <DEDUP_REMOVED lines=21> */
.L_x_2931:
[----:B------:R-:W-:Y:S05]  /*0b30*/  BSYNC.RECONVERGENT B0 ;  /* 0x0000000000007941 */ /* 0x000fea0003800200 */
.L_x_2930:
[----:B------:R-:W-:Y:S01]  /*0b40*/  IMAD.SHL.U32 R0, R0, 0x100000, RZ ;  /* 0x0010000000007824 */ /* 0x000fe200078e00ff */
[----:B------:R-:W-:-:S04]  /*0b50*/  LEA R3, R3, 0x3b800000, 0x17 ;  /* 0x3b80000003037811 */ /* 0x000fc800078eb8ff */
[----:B------:R-:W-:-:S05]  /*0b60*/  LOP3.LUT R0, R3, R0, R7, 0xfe, !PT ;  /* 0x0000000003007212 */ /* 0x000fca00078efe07 */
[----:B------:R-:W-:-:S04]  /*0b70*/  FMUL.FTZ R0, R0, 1 ;  /* 0x3f80000000007820 */ /* 0x000fc80000410000 */
[----:B------:R4:W0:Y:S02]  /*0b80*/  F2F.F64.F32 R24, R0 ;  /* 0x0000000000187310 */ /* 0x0008240000201800 */
[----:B0---4-:R-:W-:Y:S05]  /*0b90*/  BRA `(.L_x_2915) ;  /* 0x0000000400147947 */ /* 0x011fea0003800000 */
.L_x_2928:
        /* <DEDUP_REMOVED lines=21> */
.L_x_2933:
[----:B------:R-:W-:Y:S05]  /*0cf0*/  BSYNC.RECONVERGENT B0 ;  /* 0x0000000000007941 */ /* 0x000fea0003800200 */
.L_x_2932:
[----:B------:R-:W-:Y:S01]  /*0d00*/  IMAD.SHL.U32 R0, R0, 0x200000, RZ ;  /* 0x0020000000007824 */ /* 0x000fe200078e00ff */
[----:B------:R-:W-:-:S04]  /*0d10*/  LEA R3, R3, 0x37800000, 0x17 ;  /* 0x3780000003037811 */ /* 0x000fc800078eb8ff */
[----:B------:R-:W-:-:S05]  /*0d20*/  LOP3.LUT R0, R3, R0, R7, 0xfe, !PT ;  /* 0x0000000003007212 */ /* 0x000fca00078efe07 */
[----:B------:R-:W-:-:S04]  /*0d30*/  FMUL.FTZ R0, R0, 1 ;  /* 0x3f80000000007820 */ /* 0x000fc80000410000 */
[----:B------:R4:W0:Y:S02]  /*0d40*/  F2F.F64.F32 R24, R0 ;  /* 0x0000000000187310 */ /* 0x0008240000201800 */
[----:B0---4-:R-:W-:Y:S05]  /*0d50*/  BRA `(.L_x_2915) ;  /* 0x0000000000a47947 */ /* 0x011fea0003800000 */
.L_x_2927:
[----:B------:R-:W-:-:S09]  /*0d60*/  UISETP.NE.AND UP0, UPT, UR4, 0x1c, UPT ;  /* 0x0000001c0400788c */ /* 0x000fd2000bf05270 */
[----:B------:R-:W-:Y:S05]  /*0d70*/  BRA.U !UP0, `(.L_x_2934) ;  /* 0x0000000108947547 */ /* 0x000fea000b800000 */
[----:B------:R-:W-:-:S09]  /*0d80*/  UISETP.NE.AND UP0, UPT, UR4, 0x1d, UPT ;  /* 0x0000001d0400788c */ /* 0x000fd2000bf05270 */
[----:B------:R-:W-:Y:S05]  /*0d90*/  BRA.U !UP0, `(.L_x_2935) ;  /* 0x0000000108807547 */ /* 0x000fea000b800000 */
[----:B------:R-:W-:-:S09]  /*0da0*/  UISETP.NE.AND UP0, UPT, UR4, 0x2c, UPT ;  /* 0x0000002c0400788c */ /* 0x000fd2000bf05270 */
[----:B------:R-:W-:Y:S05]  /*0db0*/  BRA.U !UP0, `(.L_x_2936) ;  /* 0x0000000108487547 */ /* 0x000fea000b800000 */
.L_x_2914:
        /* <DEDUP_REMOVED lines=16> */
.L_x_2937:
[----:B------:R-:W-:Y:S01]  /*0ec0*/  CS2R R24, SRZ ;  /* 0x0000000000187805 */ /* 0x000fe2000001ff00 */
[----:B------:R-:W-:Y:S06]  /*0ed0*/  BRA `(.L_x_2915) ;  /* 0x0000000000447947 */ /* 0x000fec0003800000 */
.L_x_2936:
[----:B------:R-:W2:Y:S01]  /*0ee0*/  LDG.E.U8 R0, desc[UR36][R4.64] ;  /* 0x0000002404007981 */ /* 0x000ea2000c1e1100 */
[----:B------:R-:W-:Y:S02]  /*0ef0*/  IMAD.MOV.U32 R24, RZ, RZ, 0x0 ;  /* 0x00000000ff187424 */ /* 0x000fe400078e00ff */
[----:B------:R-:W-:Y:S01]  /*0f00*/  IMAD.MOV.U32 R25, RZ, RZ, 0x38000000 ;  /* 0x38000000ff197424 */ /* 0x000fe200078e00ff */
[----:B--2---:R-:W-:-:S13]  /*0f10*/  ISETP.NE.AND P0, PT, R0, RZ, PT ;  /* 0x000000ff0000720c */ /* 0x004fda0003f05270 */
[----:B------:R-:W-:Y:S05]  /*0f20*/  @!P0 BRA `(.L_x_2915) ;  /* 0x0000000000308947 */ /* 0x000fea0003800000 */
[----:B------:R-:W-:-:S13]  /*0f30*/  ISETP.NE.AND P0, PT, R0, 0xff, PT ;  /* 0x000000ff0000780c */ /* 0x000fda0003f05270 */
[----:B------:R-:W-:Y:S02]  /*0f40*/  @P0 IMAD.SHL.U32 R0, R0, 0x800000, RZ ;  /* 0x0080000000000824 */ /* 0x000fe400078e00ff */
[----:B------:R-:W-:Y:S02]  /*0f50*/  @!P0 IMAD.MOV.U32 R24, RZ, RZ, 0x20000000 ;  /* 0x20000000ff188424 */ /* 0x000fe400078e00ff */
[----:B------:R-:W-:Y:S02]  /*0f60*/  @!P0 IMAD.MOV.U32 R25, RZ, RZ, 0x7ff80000 ;  /* 0x7ff80000ff198424 */ /* 0x000fe400078e00ff */
[----:B------:R-:W-:-:S04]  /*0f70*/  @P0 FMUL.FTZ R0, R0, 1 ;  /* 0x3f80000000000820 */ /* 0x000fc80000410000 */
[----:B------:R4:W0:Y:S02]  /*0f80*/  @P0 F2F.F64.F32 R24, R0 ;  /* 0x0000000000180310 */ /* 0x0008240000201800 */
[----:B0---4-:R-:W-:Y:S05]  /*0f90*/  BRA `(.L_x_2915) ;  /* 0x0000000000147947 */ /* 0x011fea0003800000 */
.L_x_2935:
[----:B------:R-:W2:Y:S02]  /*0fa0*/  LDG.E.64 R24, desc[UR36][R4.64] ;  /* 0x0000002404187981 */ /* 0x000ea4000c1e1b00 */
[----:B--2---:R-:W4:Y:S02]  /*0fb0*/  I2F.F64.U64 R24, R24 ;  /* 0x0000001800187312 */ /* 0x004f240000301800 */
[----:B----4-:R-:W-:Y:S05]  /*0fc0*/  BRA `(.L_x_2915) ;  /* 0x0000000000087947 */ /* 0x010fea0003800000 */
.L_x_2934:
[----:B------:R-:W2:Y:S02]  /*0fd0*/  LDG.E R4, desc[UR36][R4.64] ;  /* 0x0000002404047981 */ /* 0x000ea4000c1e1900 */
[----:B--2---:R2:W3:Y:S02]  /*0fe0*/  I2F.F64.U32 R24, R4 ;  /* 0x0000000400187312 */ /* 0x0044e40000201800 */
.L_x_2915:
[----:B------:R-:W-:Y:S05]  /*0ff0*/  BSYNC.RECONVERGENT B6 ;  /* 0x0000000000067941 */ /* 0x000fea0003800200 */
.L_x_2909:
[----:B012---:R-:W0:Y:S01]  /*1000*/  LDC.64 R4, c[0x0][0x3c0] ;  /* 0x0000f000ff047b82 */ /* 0x007e220000000a00 */
        /* <DEDUP_REMOVED lines=19> */
.L_x_2942:
[----:B------:R-:W2:Y:S02]  /*1140*/  LDG.E.U8 R4, desc[UR36][R4.64] ;  /* 0x0000002404047981 */ /* 0x000ea4000c1e1100 */
[----:B--2---:R0:W1:Y:S02]  /*1150*/  I2F.F64.U16 R32, R4 ;  /* 0x0000000400207312 */ /* 0x0040640000101800 */
[----:B01----:R-:W-:Y:S05]  /*1160*/  BRA `(.L_x_2944) ;  /* 0x0000000c00647947 */ /* 0x003fea0003800000 */
.L_x_2941:
        /* <DEDUP_REMOVED lines=9> */
.L_x_2946:
[----:B------:R-:W2:Y:S02]  /*1200*/  LDG.E R4, desc[UR36][R4.64] ;  /* 0x0000002404047981 */ /* 0x000ea4000c1e1900 */
[----:B--2---:R0:W1:Y:S02]  /*1210*/  I2F.F64 R32, R4 ;  /* 0x0000000400207312 */ /* 0x0040640000201c00 */
[----:B01----:R-:W-:Y:S05]  /*1220*/  BRA `(.L_x_2944) ;  /* 0x0000000c00347947 */ /* 0x003fea0003800000 */
.L_x_2945:
[----:B------:R-:W2:Y:S02]  /*1230*/  LDG.E.U16 R4, desc[UR36][R4.64] ;  /* 0x0000002404047981 */ /* 0x000ea4000c1e1500 */
[----:B--2---:R0:W1:Y:S02]  /*1240*/  I2F.F64.S16 R32, R4 ;  /* 0x0000000400207312 */ /* 0x0040640000101c00 */
[----:B01----:R-:W-:Y:S05]  /*1250*/  BRA `(.L_x_2944) ;  /* 0x0000000c00287947 */ /* 0x003fea0003800000 */
.L_x_2940:
        /* <DEDUP_REMOVED lines=10> */
.L_x_2948:
[----:B------:R-:W2:Y:S02]  /*1300*/  LDG.E.U16 R0, desc[UR36][R4.64] ;  /* 0x0000002404007981 */ /* 0x000ea4000c1e1500 */
[----:B--2---:R-:W-:-:S05]  /*1310*/  HADD2.F32 R0, -RZ, R0.H0_H0 ;  /* 0x20000000ff007230 */ /* 0x004fca0000004100 */
[----:B------:R-:W-:-:S04]  /*1320*/  FMUL.FTZ R0, R0, 1 ;  /* 0x3f80000000007820 */ /* 0x000fc80000410000 */
[----:B------:R4:W0:Y:S02]  /*1330*/  F2F.F64.F32 R32, R0 ;  /* 0x0000000000207310 */ /* 0x0008240000201800 */
[----:B0---4-:R-:W-:Y:S05]  /*1340*/  BRA `(.L_x_2944) ;  /* 0x0000000800ec7947 */ /* 0x011fea0003800000 */
.L_x_2947:
        /* <DEDUP_REMOVED lines=10> */
.L_x_2950:
[----:B------:R-:W2:Y:S02]  /*13f0*/  LDG.E.U16 R4, desc[UR36][R4.64] ;  /* 0x0000002404047981 */ /* 0x000ea4000c1e1500 */
[----:B--2---:R-:W-:-:S05]  /*1400*/  HADD2.F32 R0, -RZ, R4.H0_H0 ;  /* 0x20000004ff007230 */ /* 0x004fca0000004100 */
[----:B------:R-:W-:-:S04]  /*1410*/  FMUL.FTZ R0, R0, 1 ;  /* 0x3f80000000007820 */ /* 0x000fc80000410000 */
[----:B------:R0:W1:Y:S02]  /*1420*/  F2F.F64.F32 R32, R0 ;  /* 0x0000000000207310 */ /* 0x0000640000201800 */
[----:B01----:R-:W-:Y:S05]  /*1430*/  BRA `(.L_x_2944) ;  /* 0x0000000800b07947 */ /* 0x003fea0003800000 */
.L_x_2949:
[----:B------:R4:W5:Y:S01]  /*1440*/  LDG.E.64 R32, desc[UR36][R4.64] ;  /* 0x0000002404207981 */ /* 0x000962000c1e1b00 */
[----:B------:R-:W-:Y:S05]  /*1450*/  BRA `(.L_x_2944) ;  /* 0x0000000800a87947 */ /* 0x000fea0003800000 */
.L_x_2939:
        /* <DEDUP_REMOVED lines=13> */
.L_x_2953:
[----:B------:R0:W5:Y:S01]  /*1530*/  LDG.E.64 R32, desc[UR36][R4.64] ;  /* 0x0000002404207981 */ /* 0x000162000c1e1b00 */
[----:B------:R-:W-:Y:S05]  /*1540*/  BRA `(.L_x_2944) ;  /* 0x00000008006c7947 */ /* 0x000fea0003800000 */
.L_x_2952:
        /* <DEDUP_REMOVED lines=25> */
[----:B------:R0:W1:Y:S02]  /*16e0*/  F2F.F64.F32 R32, R3 ;  /* 0x0000000300207310 */ /* 0x0000640000201800 */
[----:B01----:R-:W-:Y:S05]  /*16f0*/  BRA `(.L_x_2944) ;  /* 0x0000000800007947 */ /* 0x003fea0003800000 */
.L_x_2955:
        /* <DEDUP_REMOVED lines=13> */
[----:B------:R0:W1:Y:S02]  /*17d0*/  F2F.F64.F32 R32, R0 ;  /* 0x0000000000207310 */ /* 0x0000640000201800 */
[----:B01----:R-:W-:Y:S05]  /*17e0*/  BRA `(.L_x_2944) ;  /* 0x0000000400c47947 */ /* 0x003fea0003800000 */
.L_x_2954:
[----:B------:R-:W2:Y:S02]  /*17f0*/  LDG.E.U16 R0, desc[UR36][R4.64] ;  /* 0x0000002404007981 */ /* 0x000ea4000c1e1500 */
[----:B--2---:R-:W-:-:S04]  /*1800*/  IMAD.U32 R0, R0, 0x10000, RZ ;  /* 0x0001000000007824 */ /* 0x004fc800078e00ff */
[----:B------:R-:W-:-:S04]  /*1810*/  FMUL.FTZ R0, R0, 1 ;  /* 0x3f80000000007820 */ /* 0x000fc80000410000 */
[----:B------:R0:W1:Y:S02]  /*1820*/  F2F.F64.F32 R32, R0 ;  /* 0x0000000000207310 */ /* 0x0000640000201800 */
[----:B01----:R-:W-:Y:S05]  /*1830*/  BRA `(.L_x_2944) ;  /* 0x0000000400b07947 */ /* 0x003fea0003800000 */
.L_x_2951:
        /* <DEDUP_REMOVED lines=11> */
.L_x_2958:
        /* <DEDUP_REMOVED lines=21> */
.L_x_2960:
[----:B------:R-:W-:Y:S05]  /*1a40*/  BSYNC.RECONVERGENT B0 ;  /* 0x0000000000007941 */ /* 0x000fea0003800200 */
.L_x_2959:
[----:B------:R-:W-:Y:S01]  /*1a50*/  IMAD.SHL.U32 R0, R0, 0x100000, RZ ;  /* 0x0010000000007824 */ /* 0x000fe200078e00ff */
[----:B------:R-:W-:-:S04]  /*1a60*/  LEA R3, R3, 0x3b800000, 0x17 ;  /* 0x3b80000003037811 */ /* 0x000fc800078eb8ff */
[----:B------:R-:W-:-:S05]  /*1a70*/  LOP3.LUT R0, R3, R0, R7, 0xfe, !PT ;  /* 0x0000000003007212 */ /* 0x000fca00078efe07 */
[----:B------:R-:W-:-:S04]  /*1a80*/  FMUL.FTZ R0, R0, 1 ;  /* 0x3f80000000007820 */ /* 0x000fc80000410000 */
[----:B------:R4:W0:Y:S02]  /*1a90*/  F2F.F64.F32 R32, R0 ;  /* 0x0000000000207310 */ /* 0x0008240000201800 */
[----:B0---4-:R-:W-:Y:S05]  /*1aa0*/  BRA `(.L_x_2944) ;  /* 0x0000000400147947 */ /* 0x011fea0003800000 */
.L_x_2957:
        /* <DEDUP_REMOVED lines=21> */
.L_x_2962:
[----:B------:R-:W-:Y:S05]  /*1c00*/  BSYNC.RECONVERGENT B0 ;  /* 0x0000000000007941 */ /* 0x000fea0003800200 */
.L_x_2961:
[----:B------:R-:W-:Y:S01]  /*1c10*/  IMAD.SHL.U32 R0, R0, 0x200000, RZ ;  /* 0x0020000000007824 */ /* 0x000fe200078e00ff */
[----:B------:R-:W-:-:S04]  /*1c20*/  LEA R3, R3, 0x37800000, 0x17 ;  /* 0x3780000003037811 */ /* 0x000fc800078eb8ff */
[----:B------:R-:W-:-:S05]  /*1c30*/  LOP3.LUT R0, R3, R0, R7, 0xfe, !PT ;  /* 0x0000000003007212 */ /* 0x000fca00078efe07 */
[----:B------:R-:W-:-:S04]  /*1c40*/  FMUL.FTZ R0, R0, 1 ;  /* 0x3f80000000007820 */ /* 0x000fc80000410000 */
[----:B------:R4:W0:Y:S02]  /*1c50*/  F2F.F64.F32 R32, R0 ;  /* 0x0000000000207310 */ /* 0x0008240000201800 */
[----:B0---4-:R-:W-:Y:S05]  /*1c60*/  BRA `(.L_x_2944) ;  /* 0x0000000000a47947 */ /* 0x011fea0003800000 */
.L_x_2956:
[----:B------:R-:W-:-:S09]  /*1c70*/  UISETP.NE.AND UP0, UPT, UR4, 0x1c, UPT ;  /* 0x0000001c0400788c */ /* 0x000fd2000bf05270 */
[----:B------:R-:W-:Y:S05]  /*1c80*/  BRA.U !UP0, `(.L_x_2963) ;  /* 0x0000000108947547 */ /* 0x000fea000b800000 */
[----:B------:R-:W-:-:S09]  /*1c90*/  UISETP.NE.AND UP0, UPT, UR4, 0x1d, UPT ;  /* 0x0000001d0400788c */ /* 0x000fd2000bf05270 */
[----:B------:R-:W-:Y:S05]  /*1ca0*/  BRA.U !UP0, `(.L_x_2964) ;  /* 0x0000000108807547 */ /* 0x000fea000b800000 */
[----:B------:R-:W-:-:S09]  /*1cb0*/  UISETP.NE.AND UP0, UPT, UR4, 0x2c, UPT ;  /* 0x0000002c0400788c */ /* 0x000fd2000bf05270 */
[----:B------:R-:W-:Y:S05]  /*1cc0*/  BRA.U !UP0, `(.L_x_2965) ;  /* 0x0000000108487547 */ /* 0x000fea000b800000 */
.L_x_2943:
[----:B------:R-:W-:Y:S01]  /*1cd0*/  MOV R0, 0x0 ;  /* 0x0000000000007802 */ /* 0x000fe20000000f00 */
[----:B------:R-:W0:Y:S01]  /*1ce0*/  LDCU.64 UR4, c[0x4][0x128] ;  /* 0x01002500ff0477ac */ /* 0x000e220008000a00 */
[----:B------:R-:W-:Y:S02]  /*1cf0*/  IMAD.MOV.U32 R8, RZ, RZ, 0x4e ;  /* 0x0000004eff087424 */ /* 0x000fe400078e00ff */
[----:B------:R1:W2:Y:S01]  /*1d00*/  LDC.64 R14, c[0x4][R0] ;  /* 0x01000000000e7b82 */ /* 0x0002a20000000a00 */
[----:B------:R-:W4:Y:S01]  /*1d10*/  LDCU.64 UR6, c[0x4][0x130] ;  /* 0x01002600ff0677ac */ /* 0x000f220008000a00 */
[----:B------:R-:W-:Y:S02]  /*1d20*/  IMAD.MOV.U32 R12, RZ, RZ, 0x1 ;  /* 0x00000001ff0c7424 */ /* 0x000fe400078e00ff */
[----:B------:R-:W-:Y:S01]  /*1d30*/  IMAD.MOV.U32 R13, RZ, RZ, RZ ;  /* 0x000000ffff0d7224 */ /* 0x000fe200078e00ff */
[----:B------:R-:W3:Y:S01]  /*1d40*/  LDCU.64 UR8, c[0x4][0x8] ;  /* 0x01000100ff0877ac */ /* 0x000ee20008000a00 */
[----:B0-----:R-:W-:-:S02]  /*1d50*/  IMAD.U32 R4, RZ, RZ, UR4 ;  /* 0x00000004ff047e24 */ /* 0x001fc4000f8e00ff */
[----:B------:R-:W-:Y:S02]  /*1d60*/  IMAD.U32 R5, RZ, RZ, UR5 ;  /* 0x00000005ff057e24 */ /* 0x000fe4000f8e00ff */
[----:B----4-:R-:W-:Y:S02]  /*1d70*/  IMAD.U32 R6, RZ, RZ, UR6 ;  /* 0x00000006ff067e24 */ /* 0x010fe4000f8e00ff */
[----:B------:R-:W-:Y:S02]  /*1d80*/  IMAD.U32 R7, RZ, RZ, UR7 ;  /* 0x00000007ff077e24 */ /* 0x000fe4000f8e00ff */
[----:B---3--:R-:W-:Y:S02]  /*1d90*/  IMAD.U32 R10, RZ, RZ, UR8 ;  /* 0x00000008ff0a7e24 */ /* 0x008fe4000f8e00ff */
[----:B-1----:R-:W-:-:S07]  /*1da0*/  IMAD.U32 R11, RZ, RZ, UR9 ;  /* 0x00000009ff0b7e24 */ /* 0x002fce000f8e00ff */
[----:B------:R-:W-:-:S07]  /*1db0*/  LEPC R20, `(.L_x_2966) ;  /* 0x000000001014794e */ /* 0x000fce0000000000 */
[----:B--2--5:R-:W-:Y:S05]  /*1dc0*/  CALL.ABS.NOINC R14 ;  /* 0x000000000e007343 */ /* 0x024fea0003c00000 */
.L_x_2966:
[----:B------:R-:W-:Y:S01]  /*1dd0*/  CS2R R32, SRZ ;  /* 0x0000000000207805 */ /* 0x000fe2000001ff00 */
[----:B------:R-:W-:Y:S06]  /*1de0*/  BRA `(.L_x_2944) ;  /* 0x0000000000447947 */ /* 0x000fec0003800000 */
.L_x_2965:
        /* <DEDUP_REMOVED lines=10> */
[----:B------:R1:W2:Y:S02]  /*1e90*/  @P0 F2F.F64.F32 R32, R0 ;  /* 0x0000000000200310 */ /* 0x0002a40000201800 */
[----:B-12---:R-:W-:Y:S05]  /*1ea0*/  BRA `(.L_x_2944) ;  /* 0x0000000000147947 */ /* 0x006fea0003800000 */
.L_x_2964:
[----:B------:R-:W2:Y:S02]  /*1eb0*/  LDG.E.64 R32, desc[UR36][R4.64] ;  /* 0x0000002404207981 */ /* 0x000ea4000c1e1b00 */
[----:B--2---:R-:W1:Y:S02]  /*1ec0*/  I2F.F64.U64 R32, R32 ;  /* 0x0000002000207312 */ /* 0x004e640000301800 */
[----:B-1----:R-:W-:Y:S05]  /*1ed0*/  BRA `(.L_x_2944) ;  /* 0x0000000000087947 */ /* 0x002fea0003800000 */
.L_x_2963:
[----:B------:R-:W2:Y:S02]  /*1ee0*/  LDG.E R4, desc[UR36][R4.64] ;  /* 0x0000002404047981 */ /* 0x000ea4000c1e1900 */
[----:B--2---:R1:W2:Y:S02]  /*1ef0*/  I2F.F64.U32 R32, R4 ;  /* 0x0000000400207312 */ /* 0x0042a40000201800 */
.L_x_2944:
[----:B------:R-:W-:Y:S05]  /*1f00*/  BSYNC.RECONVERGENT B6 ;  /* 0x0000000000067941 */ /* 0x000fea0003800200 */
.L_x_2938:
[----:B------:R-:W-:Y:S01]  /*1f10*/  UMOV UR4, 0x60000000 ;  /* 0x6000000000047882 */ /* 0x000fe20000000000 */
[----:B------:R-:W-:Y:S01]  /*1f20*/  UMOV UR5, 0x3fc55555 ;  /* 0x3fc5555500057882 */ /* 0x000fe20000000000 */
[----:B------:R-:W-:Y:S01]  /*1f30*/  VIADD R27, R23, 0x80 ;  /* 0x00000080171b7836 */ /* 0x000fe20000000000 */
[----:B---3-5:R-:W3:Y:S06]  /*1f40*/  DMUL R24, R24, UR4 ;  /* 0x0000000418187c28 */ /* 0x028eec0008000000 */
.L_x_2908:
[----:B------:R-:W-:Y:S05]  /*1f50*/  BSYNC.RECONVERGENT B7 ;  /* 0x0000000000077941 */ /* 0x000fea0003800200 */
.L_x_2907:
[----:B------:R-:W-:Y:S01]  /*1f60*/  ISETP.GE.AND P0, PT, R27, R2, PT ;  /* 0x000000021b00720c */ /* 0x000fe20003f06270 */
[----:B------:R-:W-:Y:S01]  /*1f70*/  BSSY.RECONVERGENT B7, `(.L_x_2967) ;  /* 0x00001eb000077945 */ /* 0x000fe20003800200 */
[----:B------:R-:W-:Y:S02]  /*1f80*/  CS2R R18, SRZ ;  /* 0x0000000000127805 */ /* 0x000fe4000001ff00 */
[----:B------:R-:W-:-:S09]  /*1f90*/  CS2R R30, SRZ ;  /* 0x00000000001e7805 */ /* 0x000fd2000001ff00 */
[----:B------:R-:W-:Y:S05]  /*1fa0*/  @P0 BRA `(.L_x_2968) ;  /* 0x0000001c009c0947 */ /* 0x000fea0003800000 */
[----:B01--4-:R-:W0:Y:S01]  /*1fb0*/  LDC.64 R4, c[0x0][0x3b8] ;  /* 0x0000ee00ff047b82 */ /* 0x013e220000000a00 */
        /* <DEDUP_REMOVED lines=17> */
[----:B------:R-:W4:Y:S02]  /*20d0*/  LDG.E.S8 R4, desc[UR36][R4.64] ;  /* 0x0000002404047981 */ /* 0x000f24000c1e1300 */
[----:B----4-:R0:W1:Y:S02]  /*20e0*/  I2F.F64.S16 R18, R4 ;  /* 0x0000000400127312 */ /* 0x0100640000101c00 */
[----:B01----:R-:W-:Y:S05]  /*20f0*/  BRA `(.L_x_2975) ;  /* 0x0000000c00707947 */ /* 0x003fea0003800000 */
.L_x_2973:
[----:B------:R-:W4:Y:S02]  /*2100*/  LDG.E.U8 R4, desc[UR36][R4.64] ;  /* 0x0000002404047981 */ /* 0x000f24000c1e1100 */
[----:B----4-:R0:W1:Y:S02]  /*2110*/  I2F.F64.U16 R18, R4 ;  /* 0x0000000400127312 */ /* 0x0100640000101800 */
[----:B01----:R-:W-:Y:S05]  /*2120*/  BRA `(.L_x_2975) ;  /* 0x0000000c00647947 */ /* 0x003fea0003800000 */
.L_x_2972:
[----:B------:R-:W-:-:S09]  /*2130*/  UISETP.NE.AND UP0, UPT, UR4, 0x2, UPT ;  /* 0x000000020400788c */ /* 0x000fd2000bf05270 */
[----:B------:R-:W-:Y:S05]  /*2140*/  BRA.U !UP0, `(.L_x_2976) ;  /* 0x0000000108287547 */ /* 0x000fea000b800000 */
[----:B------:R-:W-:-:S09]  /*2150*/  UISETP.NE.AND UP0, UPT, UR4, 0x3, UPT ;  /* 0x000000030400788c */ /* 0x000fd2000bf05270 */
[----:B------:R-:W-:Y:S05]  /*2160*/  BRA.U !UP0, `(.L_x_2977) ;  /* 0x0000000108147547 */ /* 0x000fea000b800000 */
[----:B------:R-:W-:-:S09]  /*2170*/  UISETP.NE.AND UP0, UPT, UR4, 0x4, UPT ;  /* 0x000000040400788c */ /* 0x000fd2000bf05270 */
[----:B------:R-:W-:Y:S05]  /*2180*/  BRA.U UP0, `(.L_x_2974) ;  /* 0x0000000900f07547 */ /* 0x000fea000b800000 */
[----:B------:R-:W4:Y:S02]  /*2190*/  LDG.E.64 R18, desc[UR36][R4.64] ;  /* 0x0000002404127981 */ /* 0x000f24000c1e1b00 */
[----:B----4-:R-:W0:Y:S02]  /*21a0*/  I2F.F64.S64 R18, R18 ;  /* 0x0000001200127312 */ /* 0x010e240000301c00 */
[----:B0-----:R-:W-:Y:S05]  /*21b0*/  BRA `(.L_x_2975) ;  /* 0x0000000c00407947 */ /* 0x001fea0003800000 */
.L_x_2977:
[----:B------:R-:W4:Y:S02]  /*21c0*/  LDG.E R4, desc[UR36][R4.64] ;  /* 0x0000002404047981 */ /* 0x000f24000c1e1900 */
[----:B----4-:R0:W1:Y:S02]  /*21d0*/  I2F.F64 R18, R4 ;  /* 0x0000000400127312 */ /* 0x0100640000201c00 */
[----:B01----:R-:W-:Y:S05]  /*21e0*/  BRA `(.L_x_2975) ;  /* 0x0000000c00347947 */ /* 0x003fea0003800000 */
.L_x_2976:
[----:B------:R-:W4:Y:S02]  /*21f0*/  LDG.E.U16 R4, desc[UR36][R4.64] ;  /* 0x0000002404047981 */ /* 0x000f24000c1e1500 */
[----:B----4-:R0:W1:Y:S02]  /*2200*/  I2F.F64.S16 R18, R4 ;  /* 0x0000000400127312 */ /* 0x0100640000101c00 */
[----:B01----:R-:W-:Y:S05]  /*2210*/  BRA `(.L_x_2975) ;  /* 0x0000000c00287947 */ /* 0x003fea0003800000 */
.L_x_2971:
[----:B------:R-:W-:-:S09]  /*2220*/  UISETP.GT.AND UP0, UPT, UR4, 0x6, UPT ;  /* 0x000000060400788c */ /* 0x000fd2000bf04270 */
[----:B------:R-:W-:Y:S05]  /*2230*/  BRA.U UP0, `(.L_x_2978) ;  /* 0x0000000100347547 */ /* 0x000fea000b800000 */
[----:B------:R-:W-:-:S09]  /*2240*/  UISETP.NE.AND UP0, UPT, UR4, 0x5, UPT ;  /* 0x000000050400788c */ /* 0x000fd2000bf05270 */
[----:B------:R-:W-:Y:S05]  /*2250*/  BRA.U !UP0, `(.L_x_2979) ;  /* 0x0000000108187547 */ /* 0x000fea000b800000 */
[----:B------:R-:W-:-:S09]  /*2260*/  UISETP.NE.AND UP0, UPT, UR4, 0x6, UPT ;  /* 0x000000060400788c */ /* 0x000fd2000bf05270 */
[----:B------:R-:W-:Y:S05]  /*2270*/  BRA.U UP0, `(.L_x_2974) ;  /* 0x0000000900b47547 */ /* 0x000fea000b800000 */
[----:B------:R-:W4:Y:S02]  /*2280*/  LDG.E R18, desc[UR36][R4.64] ;  /* 0x0000002404127981 */ /* 0x000f24000c1e1900 */
[----:B----4-:R-:W-:-:S06]  /*2290*/  FMUL.FTZ R18, R18, 1 ;  /* 0x3f80000012127820 */ /* 0x010fcc0000410000 */
[----:B------:R-:W0:Y:S02]  /*22a0*/  F2F.F64.F32 R18, R18 ;  /* 0x0000001200127310 */ /* 0x000e240000201800 */
[----:B0-----:R-:W-:Y:S05]  /*22b0*/  BRA `(.L_x_2975) ;  /* 0x0000000c00007947 */ /* 0x001fea0003800000 */
.L_x_2979:
[----:B------:R-:W4:Y:S02]  /*22c0*/  LDG.E.U16 R0, desc[UR36][R4.64] ;  /* 0x0000002404007981 */ /* 0x000f24000c1e1500 */
[----:B----4-:R-:W-:-:S05]  /*22d0*/  HADD2.F32 R0, -RZ, R0.H0_H0 ;  /* 0x20000000ff007230 */ /* 0x010fca0000004100 */
[----:B------:R-:W-:-:S04]  /*22e0*/  FMUL.FTZ R0, R0, 1 ;  /* 0x3f80000000007820 */ /* 0x000fc80000410000 */
[----:B------:R0:W1:Y:S02]  /*22f0*/  F2F.F64.F32 R18, R0 ;  /* 0x0000000000127310 */ /* 0x0000640000201800 */
[----:B01----:R-:W-:Y:S05]  /*2300*/  BRA `(.L_x_2975) ;  /* 0x0000000800ec7947 */ /* 0x003fea0003800000 */
.L_x_2978:
[----:B------:R-:W-:-:S09]  /*2310*/  UISETP.NE.AND UP0, UPT, UR4, 0x7, UPT ;  /* 0x000000070400788c */ /* 0x000fd2000bf05270 */
[----:B------:R-:W-:Y:S05]  /*2320*/  BRA.U !UP0, `(.L_x_2980) ;  /* 0x0000000108347547 */ /* 0x000fea000b800000 */
        /* <DEDUP_REMOVED lines=8> */
.L_x_2981:
[----:B------:R-:W4:Y:S02]  /*23b0*/  LDG.E.U16 R4, desc[UR36][R4.64] ;  /* 0x0000002404047981 */ /* 0x000f24000c1e1500 */
[----:B----4-:R-:W-:-:S05]  /*23c0*/  HADD2.F32 R0, -RZ, R4.H0_H0 ;  /* 0x20000004ff007230 */ /* 0x010fca0000004100 */
[----:B------:R-:W-:-:S04]  /*23d0*/  FMUL.FTZ R0, R0, 1 ;  /* 0x3f80000000007820 */ /* 0x000fc80000410000 */
[----:B------:R0:W1:Y:S02]  /*23e0*/  F2F.F64.F32 R18, R0 ;  /* 0x0000000000127310 */ /* 0x0000640000201800 */
[----:B01----:R-:W-:Y:S05]  /*23f0*/  BRA `(.L_x_2975) ;  /* 0x0000000800b07947 */ /* 0x003fea0003800000 */
.L_x_2980:
[----:B------:R0:W5:Y:S01]  /*2400*/  LDG.E.64 R18, desc[UR36][R4.64] ;  /* 0x0000002404127981 */ /* 0x000162000c1e1b00 */
[----:B------:R-:W-:Y:S05]  /*2410*/  BRA `(.L_x_2975) ;  /* 0x0000000800a87947 */ /* 0x000fea0003800000 */
.L_x_2970:
        /* <DEDUP_REMOVED lines=9> */
[----:B------:R-:W-:Y:S01]  /*24b0*/  IMAD.MOV.U32 R18, RZ, RZ, RZ ;  /* 0x000000ffff127224 */ /* 0x000fe200078e00ff */
[----:B----4-:R-:W-:-:S04]  /*24c0*/  ISETP.NE.AND P0, PT, R4, RZ, PT ;  /* 0x000000ff0400720c */ /* 0x010fc80003f05270 */
[----:B------:R-:W-:Y:S01]  /*24d0*/  FSEL R19, RZ, 1.875, !P0 ;  /* 0x3ff00000ff137808 */ /* 0x000fe20004000000 */
[----:B------:R-:W-:Y:S08]  /*24e0*/  BRA `(.L_x_2975) ;  /* 0x0000000800747947 */ /* 0x000ff00003800000 */
.L_x_2984:
[----:B------:R4:W5:Y:S01]  /*24f0*/  LDG.E.64 R18, desc[UR36][R4.64] ;  /* 0x0000002404127981 */ /* 0x000962000c1e1b00 */
[----:B------:R-:W-:Y:S05]  /*2500*/  BRA `(.L_x_2975) ;  /* 0x00000008006c7947 */ /* 0x000fea0003800000 */
.L_x_2983:
        /* <DEDUP_REMOVED lines=27> */
.L_x_2986:
[----:B------:R-:W4:Y:S02]  /*26c0*/  LDG.E.U8 R4, desc[UR36][R4.64] ;  /* 0x0000002404047981 */ /* 0x000f24000c1e1100 */
[C---:B----4-:R-:W-:Y:S02]  /*26d0*/  IMAD.SHL.U32 R0, R4.reuse, 0x2000000, RZ ;  /* 0x0200000004007824 */ /* 0x050fe400078e00ff */
        /* <DEDUP_REMOVED lines=9> */
[----:B------:R-:W-:-:S05]  /*2770*/  LOP3.LUT R0, R0, 0x80000000, R3, 0xf8, !PT ;  /* 0x8000000000007812 */ /* 0x000fca00078ef803 */
[----:B------:R-:W-:-:S04]  /*2780*/  FMUL.FTZ R0, R0, 1 ;  /* 0x3f80000000007820 */ /* 0x000fc80000410000 */
[----:B------:R0:W1:Y:S02]  /*2790*/  F2F.F64.F32 R18, R0 ;  /* 0x0000000000127310 */ /* 0x0000640000201800 */
[----:B01----:R-:W-:Y:S05]  /*27a0*/  BRA `(.L_x_2975) ;  /* 0x0000000400c47947 */ /* 0x003fea0003800000 */
.L_x_2985:
[----:B------:R-:W4:Y:S02]  /*27b0*/  LDG.E.U16 R0, desc[UR36][R4.64] ;  /* 0x0000002404007981 */ /* 0x000f24000c1e1500 */
[----:B----4-:R-:W-:-:S04]  /*27c0*/  IMAD.U32 R0, R0, 0x10000, RZ ;  /* 0x0001000000007824 */ /* 0x010fc800078e00ff */
[----:B------:R-:W-:-:S04]  /*27d0*/  FMUL.FTZ R0, R0, 1 ;  /* 0x3f80000000007820 */ /* 0x000fc80000410000 */
[----:B------:R0:W1:Y:S02]  /*27e0*/  F2F.F64.F32 R18, R0 ;  /* 0x0000000000127310 */ /* 0x0000640000201800 */
[----:B01----:R-:W-:Y:S05]  /*27f0*/  BRA `(.L_x_2975) ;  /* 0x0000000400b07947 */ /* 0x003fea0003800000 */
.L_x_2982:
        /* <DEDUP_REMOVED lines=8> */
[----:B------:R-:W4:Y:S02]  /*2880*/  LDG.E.U16 R4, desc[UR36][R4.64] ;  /* 0x0000002404047981 */ /* 0x000f24000c1e1500 */
[----:B----4-:R4:W0:Y:S02]  /*2890*/  I2F.F64.U16 R18, R4 ;  /* 0x0000000400127312 */ /* 0x0108240000101800 */
[----:B0---4-:R-:W-:Y:S05]  /*28a0*/  BRA `(.L_x_2975) ;  /* 0x0000000400847947 */ /* 0x011fea0003800000 */
.L_x_2989:
[----:B------:R-:W4:Y:S01]  /*28b0*/  LDG.E.U8 R4, desc[UR36][R4.64] ;  /* 0x0000002404047981 */ /* 0x000f22000c1e1100 */
[----:B------:R-:W-:Y:S02]  /*28c0*/  CS2R R18, SRZ ;  /* 0x0000000000127805 */ /* 0x000fe4000001ff00 */
        /* <DEDUP_REMOVED lines=19> */
.L_x_2991:
[----:B------:R-:W-:Y:S05]  /*2a00*/  BSYNC.RECONVERGENT B0 ;  /* 0x0000000000007941 */ /* 0x000fea0003800200 */
.L_x_2990:
[----:B------:R-:W-:Y:S01]  /*2a10*/  IMAD.SHL.U32 R0, R0, 0x100000, RZ ;  /* 0x0010000000007824 */ /* 0x000fe200078e00ff */
[----:B------:R-:W-:-:S04]  /*2a20*/  LEA R3, R3, 0x3b800000, 0x17 ;  /* 0x3b80000003037811 */ /* 0x000fc800078eb8ff */
[----:B------:R-:W-:-:S05]  /*2a30*/  LOP3.LUT R0, R3, R0, R7, 0xfe, !PT ;  /* 0x0000000003007212 */ /* 0x000fca00078efe07 */
[----:B------:R-:W-:-:S04]  /*2a40*/  FMUL.FTZ R0, R0, 1 ;  /* 0x3f80000000007820 */ /* 0x000fc80000410000 */
[----:B------:R4:W0:Y:S02]  /*2a50*/  F2F.F64.F32 R18, R0 ;  /* 0x0000000000127310 */ /* 0x0008240000201800 */
[----:B0---4-:R-:W-:Y:S05]  /*2a60*/  BRA `(.L_x_2975) ;  /* 0x0000000400147947 */ /* 0x011fea0003800000 */
.L_x_2988:
        /* <DEDUP_REMOVED lines=21> */
.L_x_2993:
[----:B------:R-:W-:Y:S05]  /*2bc0*/  BSYNC.RECONVERGENT B0 ;  /* 0x0000000000007941 */ /* 0x000fea0003800200 */
.L_x_2992:
[----:B------:R-:W-:Y:S01]  /*2bd0*/  IMAD.SHL.U32 R0, R0, 0x200000, RZ ;  /* 0x0020000000007824 */ /* 0x000fe200078e00ff */
[----:B------:R-:W-:-:S04]  /*2be0*/  LEA R3, R3, 0x37800000, 0x17 ;  /* 0x3780000003037811 */ /* 0x000fc800078eb8ff */
[----:B------:R-:W-:-:S05]  /*2bf0*/  LOP3.LUT R0, R3, R0, R7, 0xfe, !PT ;  /* 0x0000000003007212 */ /* 0x000fca00078efe07 */
[----:B------:R-:W-:-:S04]  /*2c00*/  FMUL.FTZ R0, R0, 1 ;  /* 0x3f80000000007820 */ /* 0x000fc80000410000 */
[----:B------:R4:W0:Y:S02]  /*2c10*/  F2F.F64.F32 R18, R0 ;  /* 0x0000000000127310 */ /* 0x0008240000201800 */
[----:B0---4-:R-:W-:Y:S05]  /*2c20*/  BRA `(.L_x_2975) ;  /* 0x0000000000a47947 */ /* 0x011fea0003800000 */
.L_x_2987:
        /* <DEDUP_REMOVED lines=8> */
[----:B------:R-:W-:Y:S01]  /*2cb0*/  IMAD.MOV.U32 R19, RZ, RZ, 0x38000000 ;  /* 0x38000000ff137424 */ /* 0x000fe200078e00ff */
[----:B----4-:R-:W-:-:S13]  /*2cc0*/  ISETP.NE.AND P0, PT, R0, RZ, PT ;  /* 0x000000ff0000720c */ /* 0x010fda0003f05270 */
[----:B------:R-:W-:Y:S05]  /*2cd0*/  @!P0 BRA `(.L_x_2975) ;  /* 0x0000000000788947 */ /* 0x000fea0003800000 */
[----:B------:R-:W-:-:S13]  /*2ce0*/  ISETP.NE.AND P0, PT, R0, 0xff, PT ;  /* 0x000000ff0000780c */ /* 0x000fda0003f05270 */
[----:B------:R-:W-:Y:S02]  /*2cf0*/  @P0 IMAD.SHL.U32 R0, R0, 0x800000, RZ ;  /* 0x0080000000000824 */ /* 0x000fe400078e00ff */
[----:B------:R-:W-:Y:S02]  /*2d00*/  @!P0 IMAD.MOV.U32 R18, RZ, RZ, 0x20000000 ;  /* 0x20000000ff128424 */ /* 0x000fe400078e00ff */
[----:B------:R-:W-:Y:S02]  /*2d10*/  @!P0 IMAD.MOV.U32 R19, RZ, RZ, 0x7ff80000 ;  /* 0x7ff80000ff138424 */ /* 0x000fe400078e00ff */
[----:B------:R-:W-:-:S04]  /*2d20*/  @P0 FMUL.FTZ R0, R0, 1 ;  /* 0x3f80000000000820 */ /* 0x000fc80000410000 */
[----:B------:R0:W1:Y:S02]  /*2d30*/  @P0 F2F.F64.F32 R18, R0 ;  /* 0x0000000000120310 */ /* 0x0000640000201800 */
[----:B01----:R-:W-:Y:S05]  /*2d40*/  BRA `(.L_x_2975) ;  /* 0x00000000005c7947 */ /* 0x003fea0003800000 */
.L_x_2974:
[----:B------:R-:W-:Y:S01]  /*2d50*/  MOV R14, 0x0 ;  /* 0x00000000000e7802 */ /* 0x000fe20000000f00 */
[----:B------:R-:W0:Y:S01]  /*2d60*/  LDCU.64 UR4, c[0x4][0x128] ;  /* 0x01002500ff0477ac */ /* 0x000e220008000a00 */
[----:B------:R-:W-:Y:S02]  /*2d70*/  IMAD.MOV.U32 R8, RZ, RZ, 0x4e ;  /* 0x0000004eff087424 */ /* 0x000fe400078e00ff */
[----:B------:R-:W-:Y:S01]  /*2d80*/  IMAD.MOV.U32 R12, RZ, RZ, 0x1 ;  /* 0x00000001ff0c7424 */ /* 0x000fe200078e00ff */
[----:B------:R-:W1:Y:S01]  /*2d90*/  LDCU.64 UR6, c[0x4][0x130] ;  /* 0x01002600ff0677ac */ /* 0x000e620008000a00 */
[----:B------:R-:W4:Y:S01]  /*2da0*/  LDC.64 R14, c[0x4][R14] ;  /* 0x010000000e0e7b82 */ /* 0x000f220000000a00 */
[----:B------:R-:W-:Y:S01]  /*2db0*/  IMAD.MOV.U32 R13, RZ, RZ, RZ ;  /* 0x000000ffff0d7224 */ /* 0x000fe200078e00ff */
[----:B------:R-:W5:Y:S01]  /*2dc0*/  LDCU.64 UR8, c[0x4][0x8] ;  /* 0x01000100ff0877ac */ /* 0x000f620008000a00 */
[----:B0-----:R-:W-:Y:S02]  /*2dd0*/  IMAD.U32 R4, RZ, RZ, UR4 ;  /* 0x00000004ff047e24 */ /* 0x001fe4000f8e00ff */
[----:B------:R-:W-:-:S02]  /*2de0*/  IMAD.U32 R5, RZ, RZ, UR5 ;  /* 0x00000005ff057e24 */ /* 0x000fc4000f8e00ff */
[----:B-1----:R-:W-:Y:S02]  /*2df0*/  IMAD.U32 R6, RZ, RZ, UR6 ;  /* 0x00000006ff067e24 */ /* 0x002fe4000f8e00ff */
[----:B------:R-:W-:Y:S02]  /*2e00*/  IMAD.U32 R7, RZ, RZ, UR7 ;  /* 0x00000007ff077e24 */ /* 0x000fe4000f8e00ff */
[----:B-----5:R-:W-:Y:S02]  /*2e10*/  IMAD.U32 R10, RZ, RZ, UR8 ;  /* 0x00000008ff0a7e24 */ /* 0x020fe4000f8e00ff */
[----:B------:R-:W-:-:S07]  /*2e20*/  IMAD.U32 R11, RZ, RZ, UR9 ;  /* 0x00000009ff0b7e24 */ /* 0x000fce000f8e00ff */
[----:B------:R-:W-:-:S07]  /*2e30*/  LEPC R20, `(.L_x_2996) ;  /* 0x000000001014794e */ /* 0x000fce0000000000 */
[----:B--234-:R-:W-:Y:S05]  /*2e40*/  CALL.ABS.NOINC R14 ;  /* 0x000000000e007343 */ /* 0x01cfea0003c00000 */
.L_x_2996:
[----:B------:R-:W-:Y:S01]  /*2e50*/  CS2R R18, SRZ ;  /* 0x0000000000127805 */ /* 0x000fe2000001ff00 */
[----:B------:R-:W-:Y:S06]  /*2e60*/  BRA `(.L_x_2975) ;  /* 0x0000000000147947 */ /* 0x000fec0003800000 */
.L_x_2995:
[----:B------:R-:W4:Y:S02]  /*2e70*/  LDG.E.64 R18, desc[UR36][R4.64] ;  /* 0x0000002404127981 */ /* 0x000f24000c1e1b00 */
[----:B----4-:R-:W0:Y:S02]  /*2e80*/  I2F.F64.U64 R18, R18 ;  /* 0x0000001200127312 */ /* 0x010e240000301800 */
[----:B0-----:R-:W-:Y:S05]  /*2e90*/  BRA `(.L_x_2975) ;  /* 0x0000000000087947 */ /* 0x001fea0003800000 */
.L_x_2994:
[----:B------:R-:W4:Y:S02]  /*2ea0*/  LDG.E R4, desc[UR36][R4.64] ;  /* 0x0000002404047981 */ /* 0x000f24000c1e1900 */
[----:B----4-:R0:W1:Y:S02]  /*2eb0*/  I2F.F64.U32 R18, R4 ;  /* 0x0000000400127312 */ /* 0x0100640000201800 */
.L_x_2975:
[----:B------:R-:W-:Y:S05]  /*2ec0*/  BSYNC.RECONVERGENT B6 ;  /* 0x0000000000067941 */ /* 0x000fea0003800200 */
.L_x_2969:
[----:B0---4-:R-:W0:Y:S01]  /*2ed0*/  LDC.64 R4, c[0x0][0x3c0] ;  /* 0x0000f000ff047b82 */ /* 0x011e220000000a00 */
[----:B------:R-:W4:Y:S01]  /*2ee0*/  LDCU UR5, c[0x0][0x3d4] ;  /* 0x00007a80ff0577ac */ /* 0x000f220008000800 */
[----:B------:R-:W-:Y:S01]  /*2ef0*/  BSSY.RECONVERGENT B6, `(.L_x_2997) ;  /* 0x00000ee000067945 */ /* 0x000fe20003800200 */
[----:B------:R-:W-:-:S04]  /*2f00*/  UPRMT UR4, UR39, 0x9910, URZ ;  /* 0x0000991027047896 */ /* 0x000fc800080000ff */
[----:B------:R-:W-:Y:S01]  /*2f10*/  UISETP.GT.AND UP0, UPT, UR4, 0x9, UPT ;  /* 0x000000090400788c */ /* 0x000fe2000bf04270 */
[----:B----4-:R-:W-:-:S05]  /*2f20*/  IMAD R3, R16, UR5, RZ ;  /* 0x0000000510037c24 */ /* 0x010fca000f8e02ff */
        /* <DEDUP_REMOVED lines=12> */
[----:B----4-:R0:W4:Y:S02]  /*2ff0*/  I2F.F64.S16 R30, R4 ;  /* 0x00000004001e7312 */ /* 0x0101240000101c00 */
[----:B0---4-:R-:W-:Y:S05]  /*3000*/  BRA `(.L_x_3003) ;  /* 0x0000000c00707947 */ /* 0x011fea0003800000 */
.L_x_3001:
[----:B------:R-:W4:Y:S02]  /*3010*/  LDG.E.U8 R4, desc[UR36][R4.64] ;  /* 0x0000002404047981 */ /* 0x000f24000c1e1100 */
[----:B----4-:R0:W4:Y:S02]  /*3020*/  I2F.F64.U16 R30, R4 ;  /* 0x00000004001e7312 */ /* 0x0101240000101800 */
[----:B0---4-:R-:W-:Y:S05]  /*3030*/  BRA `(.L_x_3003) ;  /* 0x0000000c00647947 */ /* 0x011fea0003800000 */
.L_x_3000:
        /* <DEDUP_REMOVED lines=9> */
.L_x_3005:
[----:B------:R-:W4:Y:S02]  /*30d0*/  LDG.E R4, desc[UR36][R4.64] ;  /* 0x0000002404047981 */ /* 0x000f24000c1e1900 */
[----:B----4-:R0:W4:Y:S02]  /*30e0*/  I2F.F64 R30, R4 ;  /* 0x00000004001e7312 */ /* 0x0101240000201c00 */
[----:B0---4-:R-:W-:Y:S05]  /*30f0*/  BRA `(.L_x_3003) ;  /* 0x0000000c00347947 */ /* 0x011fea0003800000 */
.L_x_3004:
[----:B------:R-:W4:Y:S02]  /*3100*/  LDG.E.U16 R4, desc[UR36][R4.64] ;  /* 0x0000002404047981 */ /* 0x000f24000c1e1500 */
[----:B----4-:R0:W4:Y:S02]  /*3110*/  I2F.F64.S16 R30, R4 ;  /* 0x00000004001e7312 */ /* 0x0101240000101c00 */
[----:B0---4-:R-:W-:Y:S05]  /*3120*/  BRA `(.L_x_3003) ;  /* 0x0000000c00287947 */ /* 0x011fea0003800000 */
.L_x_2999:
        /* <DEDUP_REMOVED lines=8> */
[----:B------:R-:W4:Y:S02]  /*31b0*/  F2F.F64.F32 R30, R30 ;  /* 0x0000001e001e7310 */ /* 0x000f240000201800 */
[----:B----4-:R-:W-:Y:S05]  /*31c0*/  BRA `(.L_x_3003) ;  /* 0x0000000c00007947 */ /* 0x010fea0003800000 */
.L_x_3007:
[----:B------:R-:W4:Y:S02]  /*31d0*/  LDG.E.U16 R0, desc[UR36][R4.64] ;  /* 0x0000002404007981 */ /* 0x000f24000c1e1500 */
[----:B----4-:R-:W-:-:S05]  /*31e0*/  HADD2.F32 R0, -RZ, R0.H0_H0 ;  /* 0x20000000ff007230 */ /* 0x010fca0000004100 */
[----:B------:R-:W-:-:S04]  /*31f0*/  FMUL.FTZ R0, R0, 1 ;  /* 0x3f80000000007820 */ /* 0x000fc80000410000 */
[----:B------:R4:W0:Y:S02]  /*3200*/  F2F.F64.F32 R30, R0 ;  /* 0x00000000001e7310 */ /* 0x0008240000201800 */
[----:B0---4-:R-:W-:Y:S05]  /*3210*/  BRA `(.L_x_3003) ;  /* 0x0000000800ec7947 */ /* 0x011fea0003800000 */
.L_x_3006:
        /* <DEDUP_REMOVED lines=10> */
.L_x_3009:
[----:B------:R-:W4:Y:S02]  /*32c0*/  LDG.E.U16 R4, desc[UR36][R4.64] ;  /* 0x0000002404047981 */ /* 0x000f24000c1e1500 */
[----:B----4-:R-:W-:-:S05]  /*32d0*/  HADD2.F32 R0, -RZ, R4.H0_H0 ;  /* 0x20000004ff007230 */ /* 0x010fca0000004100 */
[----:B------:R-:W-:-:S04]  /*32e0*/  FMUL.FTZ R0, R0, 1 ;  /* 0x3f80000000007820 */ /* 0x000fc80000410000 */
[----:B------:R0:W4:Y:S02]  /*32f0*/  F2F.F64.F32 R30, R0 ;  /* 0x00000000001e7310 */ /* 0x0001240000201800 */
[----:B0---4-:R-:W-:Y:S05]  /*3300*/  BRA `(.L_x_3003) ;  /* 0x0000000800b07947 */ /* 0x011fea0003800000 */
.L_x_3008:
[----:B------:R0:W5:Y:S01]  /*3310*/  LDG.E.64 R30, desc[UR36][R4.64] ;  /* 0x00000024041e7981 */ /* 0x000162000c1e1b00 */
[----:B------:R-:W-:Y:S05]  /*3320*/  BRA `(.L_x_3003) ;  /* 0x0000000800a87947 */ /* 0x000fea0003800000 */
.L_x_2998:
        /* <DEDUP_REMOVED lines=13> */
.L_x_3012:
[----:B------:R0:W5:Y:S01]  /*3400*/  LDG.E.64 R30, desc[UR36][R4.64] ;  /* 0x00000024041e7981 */ /* 0x000162000c1e1b00 */
[----:B------:R-:W-:Y:S05]  /*3410*/  BRA `(.L_x_3003) ;  /* 0x00000008006c7947 */ /* 0x000fea0003800000 */
.L_x_3011:
        /* <DEDUP_REMOVED lines=25> */
[----:B------:R0:W4:Y:S02]  /*35b0*/  F2F.F64.F32 R30, R3 ;  /* 0x00000003001e7310 */ /* 0x0001240000201800 */
[----:B0---4-:R-:W-:Y:S05]  /*35c0*/  BRA `(.L_x_3003) ;  /* 0x0000000800007947 */ /* 0x011fea0003800000 */
.L_x_3014:
        /* <DEDUP_REMOVED lines=13> */
[----:B------:R0:W4:Y:S02]  /*36a0*/  F2F.F64.F32 R30, R0 ;  /* 0x00000000001e7310 */ /* 0x0001240000201800 */
[----:B0---4-:R-:W-:Y:S05]  /*36b0*/  BRA `(.L_x_3003) ;  /* 0x0000000400c47947 */ /* 0x011fea0003800000 */
.L_x_3013:
[----:B------:R-:W4:Y:S02]  /*36c0*/  LDG.E.U16 R0, desc[UR36][R4.64] ;  /* 0x0000002404007981 */ /* 0x000f24000c1e1500 */
[----:B----4-:R-:W-:-:S04]  /*36d0*/  IMAD.U32 R0, R0, 0x10000, RZ ;  /* 0x0001000000007824 */ /* 0x010fc800078e00ff */
[----:B------:R-:W-:-:S04]  /*36e0*/  FMUL.FTZ R0, R0, 1 ;  /* 0x3f80000000007820 */ /* 0x000fc80000410000 */
[----:B------:R0:W4:Y:S02]  /*36f0*/  F2F.F64.F32 R30, R0 ;  /* 0x00000000001e7310 */ /* 0x0001240000201800 */
[----:B0---4-:R-:W-:Y:S05]  /*3700*/  BRA `(.L_x_3003) ;  /* 0x0000000400b07947 */ /* 0x011fea0003800000 */
.L_x_3010:
        /* <DEDUP_REMOVED lines=9> */
[----:B----4-:R0:W4:Y:S02]  /*37a0*/  I2F.F64.U16 R30, R4 ;  /* 0x00000004001e7312 */ /* 0x0101240000101800 */
[----:B0---4-:R-:W-:Y:S05]  /*37b0*/  BRA `(.L_x_3003) ;  /* 0x0000000400847947 */ /* 0x011fea0003800000 */
.L_x_3017:
        /* <DEDUP_REMOVED lines=21> */
.L_x_3019:
[----:B------:R-:W-:Y:S05]  /*3910*/  BSYNC.RECONVERGENT B0 ;  /* 0x0000000000007941 */ /* 0x000fea0003800200 */
.L_x_3018:
[----:B------:R-:W-:Y:S01]  /*3920*/  IMAD.SHL.U32 R0, R0, 0x100000, RZ ;  /* 0x0010000000007824 */ /* 0x000fe200078e00ff */
[----:B------:R-:W-:-:S04]  /*3930*/  LEA R3, R3, 0x3b800000, 0x17 ;  /* 0x3b80000003037811 */ /* 0x000fc800078eb8ff */
[----:B------:R-:W-:-:S05]  /*3940*/  LOP3.LUT R0, R3, R0, R7, 0xfe, !PT ;  /* 0x0000000003007212 */ /* 0x000fca00078efe07 */
[----:B------:R-:W-:-:S04]  /*3950*/  FMUL.FTZ R0, R0, 1 ;  /* 0x3f80000000007820 */ /* 0x000fc80000410000 */
[----:B------:R0:W4:Y:S02]  /*3960*/  F2F.F64.F32 R30, R0 ;  /* 0x00000000001e7310 */ /* 0x0001240000201800 */
[----:B0---4-:R-:W-:Y:S05]  /*3970*/  BRA `(.L_x_3003) ;  /* 0x0000000400147947 */ /* 0x011fea0003800000 */
.L_x_3016:
        /* <DEDUP_REMOVED lines=21> */
.L_x_3021:
[----:B------:R-:W-:Y:S05]  /*3ad0*/  BSYNC.RECONVERGENT B0 ;  /* 0x0000000000007941 */ /* 0x000fea0003800200 */
.L_x_3020:
[----:B------:R-:W-:Y:S01]  /*3ae0*/  IMAD.SHL.U32 R0, R0, 0x200000, RZ ;  /* 0x0020000000007824 */ /* 0x000fe200078e00ff */
[----:B------:R-:W-:-:S04]  /*3af0*/  LEA R3, R3, 0x37800000, 0x17 ;  /* 0x3780000003037811 */ /* 0x000fc800078eb8ff */
[----:B------:R-:W-:-:S05]  /*3b00*/  LOP3.LUT R0, R3, R0, R7, 0xfe, !PT ;  /* 0x0000000003007212 */ /* 0x000fca00078efe07 */
[----:B------:R-:W-:-:S04]  /*3b10*/  FMUL.FTZ R0, R0, 1 ;  /* 0x3f80000000007820 */ /* 0x000fc80000410000 */
[----:B------:R0:W4:Y:S02]  /*3b20*/  F2F.F64.F32 R30, R0 ;  /* 0x00000000001e7310 */ /* 0x0001240000201800 */
[----:B0---4-:R-:W-:Y:S05]  /*3b30*/  BRA `(.L_x_3003) ;  /* 0x0000000000a47947 */ /* 0x011fea0003800000 */
.L_x_3015:
        /* <DEDUP_REMOVED lines=16> */
[----:B------:R0:W4:Y:S02]  /*3c40*/  @P0 F2F.F64.F32 R30, R0 ;  /* 0x00000000001e0310 */ /* 0x0001240000201800 */
[----:B0---4-:R-:W-:Y:S05]  /*3c50*/  BRA `(.L_x_3003) ;  /* 0x00000000005c7947 */ /* 0x011fea0003800000 */
.L_x_3002:
[----:B------:R-:W-:Y:S01]  /*3c60*/  MOV R14, 0x0 ;  /* 0x00000000000e7802 */ /* 0x000fe20000000f00 */
[----:B------:R-:W0:Y:S01]  /*3c70*/  LDCU.64 UR4, c[0x4][0x128] ;  /* 0x01002500ff0477ac */ /* 0x000e220008000a00 */
[----:B------:R-:W-:Y:S02]  /*3c80*/  IMAD.MOV.U32 R8, RZ, RZ, 0x4e ;  /* 0x0000004eff087424 */ /* 0x000fe400078e00ff */
[----:B------:R-:W-:Y:S01]  /*3c90*/  IMAD.MOV.U32 R12, RZ, RZ, 0x1 ;  /* 0x00000001ff0c7424 */ /* 0x000fe200078e00ff */
[----:B------:R-:W4:Y:S01]  /*3ca0*/  LDCU.64 UR6, c[0x4][0x130] ;  /* 0x01002600ff0677ac */ /* 0x000f220008000a00 */
[----:B------:R-:W1:Y:S01]  /*3cb0*/  LDC.64 R14, c[0x4][R14] ;  /* 0x010000000e0e7b82 */ /* 0x000e620000000a00 */
[----:B------:R-:W-:Y:S01]  /*3cc0*/  IMAD.MOV.U32 R13, RZ, RZ, RZ ;  /* 0x000000ffff0d7224 */ /* 0x000fe200078e00ff */
[----:B------:R-:W2:Y:S01]  /*3cd0*/  LDCU.64 UR8, c[0x4][0x8] ;  /* 0x01000100ff0877ac */ /* 0x000ea20008000a00 */
[----:B0-----:R-:W-:Y:S02]  /*3ce0*/  IMAD.U32 R4, RZ, RZ, UR4 ;  /* 0x00000004ff047e24 */ /* 0x001fe4000f8e00ff */
[----:B------:R-:W-:-:S02]  /*3cf0*/  IMAD.U32 R5, RZ, RZ, UR5 ;  /* 0x00000005ff057e24 */ /* 0x000fc4000f8e00ff */
[----:B----4-:R-:W-:Y:S02]  /*3d00*/  IMAD.U32 R6, RZ, RZ, UR6 ;  /* 0x00000006ff067e24 */ /* 0x010fe4000f8e00ff */
[----:B------:R-:W-:Y:S02]  /*3d10*/  IMAD.U32 R7, RZ, RZ, UR7 ;  /* 0x00000007ff077e24 */ /* 0x000fe4000f8e00ff */
[----:B--2---:R-:W-:Y:S02]  /*3d20*/  IMAD.U32 R10, RZ, RZ, UR8 ;  /* 0x00000008ff0a7e24 */ /* 0x004fe4000f8e00ff */
[----:B------:R-:W-:-:S07]  /*3d30*/  IMAD.U32 R11, RZ, RZ, UR9 ;  /* 0x00000009ff0b7e24 */ /* 0x000fce000f8e00ff */
[----:B------:R-:W-:-:S07]  /*3d40*/  LEPC R20, `(.L_x_3024) ;  /* 0x000000001014794e */ /* 0x000fce0000000000 */
[----:B-1-3-5:R-:W-:Y:S05]  /*3d50*/  CALL.ABS.NOINC R14 ;  /* 0x000000000e007343 */ /* 0x02afea0003c00000 */
.L_x_3024:
[----:B------:R-:W-:Y:S01]  /*3d60*/  CS2R R30, SRZ ;  /* 0x00000000001e7805 */ /* 0x000fe2000001ff00 */
[----:B------:R-:W-:Y:S06]  /*3d70*/  BRA `(.L_x_3003) ;  /* 0x0000000000147947 */ /* 0x000fec0003800000 */
.L_x_3023:
[----:B------:R-:W4:Y:S02]  /*3d80*/  LDG.E.64 R30, desc[UR36][R4.64] ;  /* 0x00000024041e7981 */ /* 0x000f24000c1e1b00 */
[----:B----4-:R-:W0:Y:S02]  /*3d90*/  I2F.F64.U64 R30, R30 ;  /* 0x0000001e001e7312 */ /* 0x010e240000301800 */
[----:B0-----:R-:W-:Y:S05]  /*3da0*/  BRA `(.L_x_3003) ;  /* 0x0000000000087947 */ /* 0x001fea0003800000 */
.L_x_3022:
[----:B------:R-:W4:Y:S02]  /*3db0*/  LDG.E R4, desc[UR36][R4.64] ;  /* 0x0000002404047981 */ /* 0x000f24000c1e1900 */
[----:B----4-:R4:W0:Y:S02]  /*3dc0*/  I2F.F64.U32 R30, R4 ;  /* 0x00000004001e7312 */ /* 0x0108240000201800 */
.L_x_3003:
[----:B------:R-:W-:Y:S05]  /*3dd0*/  BSYNC.RECONVERGENT B6 ;  /* 0x0000000000067941 */ /* 0x000fea0003800200 */
.L_x_2997:
[----:B------:R-:W-:Y:S01]  /*3de0*/  UMOV UR4, 0x60000000 ;  /* 0x6000000000047882 */ /* 0x000fe20000000000 */
[----:B------:R-:W-:Y:S01]  /*3df0*/  UMOV UR5, 0x3fc55555 ;  /* 0x3fc5555500057882 */ /* 0x000fe20000000000 */
[----:B------:R-:W-:Y:S01]  /*3e00*/  VIADD R27, R27, 0x80 ;  /* 0x000000801b1b7836 */ /* 0x000fe20000000000 */
[----:B-1---5:R-:W1:Y:S06]  /*3e10*/  DMUL R18, R18, UR4 ;  /* 0x0000000412127c28 */ /* 0x022e6c0008000000 */
.L_x_2968:
[----:B------:R-:W-:Y:S05]  /*3e20*/  BSYNC.RECONVERGENT B7 ;  /* 0x0000000000077941 */ /* 0x000fea0003800200 */
.L_x_2967:
        /* <DEDUP_REMOVED lines=26> */
.L_x_3031:
[----:B------:R-:W4:Y:S02]  /*3fd0*/  LDG.E.U8 R4, desc[UR36][R4.64] ;  /* 0x0000002404047981 */ /* 0x000f24000c1e1100 */
[----:B----4-:R0:W1:Y:S02]  /*3fe0*/  I2F.F64.U16 R16, R4 ;  /* 0x0000000400107312 */ /* 0x0100640000101800 */
[----:B01----:R-:W-:Y:S05]  /*3ff0*/  BRA `(.L_x_3033) ;  /* 0x0000000c00647947 */ /* 0x003fea0003800000 */
.L_x_3030:
        /* <DEDUP_REMOVED lines=9> */
.L_x_3035:
[----:B------:R-:W4:Y:S02]  /*4090*/  LDG.E R4, desc[UR36][R4.64] ;  /* 0x0000002404047981 */ /* 0x000f24000c1e1900 */
[----:B----4-:R0:W1:Y:S02]  /*40a0*/  I2F.F64 R16, R4 ;  /* 0x0000000400107312 */ /* 0x0100640000201c00 */
[----:B01----:R-:W-:Y:S05]  /*40b0*/  BRA `(.L_x_3033) ;  /* 0x0000000c00347947 */ /* 0x003fea0003800000 */
.L_x_3034:
[----:B------:R-:W4:Y:S02]  /*40c0*/  LDG.E.U16 R4, desc[UR36][R4.64] ;  /* 0x0000002404047981 */ /* 0x000f24000c1e1500 */
[----:B----4-:R0:W1:Y:S02]  /*40d0*/  I2F.F64.S16 R16, R4 ;  /* 0x0000000400107312 */ /* 0x0100640000101c00 */
[----:B01----:R-:W-:Y:S05]  /*40e0*/  BRA `(.L_x_3033) ;  /* 0x0000000c00287947 */ /* 0x003fea0003800000 */
.L_x_3029:
        /* <DEDUP_REMOVED lines=10> */
.L_x_3037:
[----:B------:R-:W4:Y:S02]  /*4190*/  LDG.E.U16 R0, desc[UR36][R4.64] ;  /* 0x0000002404007981 */ /* 0x000f24000c1e1500 */
[----:B----4-:R-:W-:-:S05]  /*41a0*/  HADD2.F32 R0, -RZ, R0.H0_H0 ;  /* 0x20000000ff007230 */ /* 0x010fca0000004100 */
[----:B------:R-:W-:-:S04]  /*41b0*/  FMUL.FTZ R0, R0, 1 ;  /* 0x3f80000000007820 */ /* 0x000fc80000410000 */
[----:B------:R0:W1:Y:S02]  /*41c0*/  F2F.F64.F32 R16, R0 ;  /* 0x0000000000107310 */ /* 0x0000640000201800 */
[----:B01----:R-:W-:Y:S05]  /*41d0*/  BRA `(.L_x_3033) ;  /* 0x0000000800ec7947 */ /* 0x003fea0003800000 */
.L_x_3036:
        /* <DEDUP_REMOVED lines=8> */
[----:B------:R-:W1:Y:S02]  /*4260*/  F2F.F64.F32 R16, R16 ;  /* 0x0000001000107310 */ /* 0x000e640000201800 */
[----:B-1----:R-:W-:Y:S05]  /*4270*/  BRA `(.L_x_3033) ;  /* 0x0000000800c47947 */ /* 0x002fea0003800000 */
.L_x_3039:
[----:B------:R-:W4:Y:S02]  /*4280*/  LDG.E.U16 R4, desc[UR36][R4.64] ;  /* 0x0000002404047981 */ /* 0x000f24000c1e1500 */
[----:B----4-:R-:W-:-:S05]  /*4290*/  HADD2.F32 R0, -RZ, R4.H0_H0 ;  /* 0x20000004ff007230 */ /* 0x010fca0000004100 */
[----:B------:R-:W-:-:S04]  /*42a0*/  FMUL.FTZ R0, R0, 1 ;  /* 0x3f80000000007820 */ /* 0x000fc80000410000 */
[----:B------:R1:W4:Y:S02]  /*42b0*/  F2F.F64.F32 R16, R0 ;  /* 0x0000000000107310 */ /* 0x0003240000201800 */
[----:B-1--4-:R-:W-:Y:S05]  /*42c0*/  BRA `(.L_x_3033) ;  /* 0x0000000800b07947 */ /* 0x012fea0003800000 */
.L_x_3038:
[----:B------:R0:W5:Y:S01]  /*42d0*/  LDG.E.64 R16, desc[UR36][R4.64] ;  /* 0x0000002404107981 */ /* 0x000162000c1e1b00 */
[----:B------:R-:W-:Y:S05]  /*42e0*/  BRA `(.L_x_3033) ;  /* 0x0000000800a87947 */ /* 0x000fea0003800000 */
.L_x_3028:
        /* <DEDUP_REMOVED lines=13> */
.L_x_3042:
[----:B------:R1:W5:Y:S01]  /*43c0*/  LDG.E.64 R16, desc[UR36][R4.64] ;  /* 0x0000002404107981 */ /* 0x000362000c1e1b00 */
[----:B------:R-:W-:Y:S05]  /*43d0*/  BRA `(.L_x_3033) ;  /* 0x00000008006c7947 */ /* 0x000fea0003800000 */
.L_x_3041:
        /* <DEDUP_REMOVED lines=26> */
[----:B-1--4-:R-:W-:Y:S05]  /*4580*/  BRA `(.L_x_3033) ;  /* 0x0000000800007947 */ /* 0x012fea0003800000 */
.L_x_3044:
        /* <DEDUP_REMOVED lines=14> */
[----:B-1--4-:R-:W-:Y:S05]  /*4670*/  BRA `(.L_x_3033) ;  /* 0x0000000400c47947 */ /* 0x012fea0003800000 */
.L_x_3043:
[----:B------:R-:W4:Y:S02]  /*4680*/  LDG.E.U16 R0, desc[UR36][R4.64] ;  /* 0x0000002404007981 */ /* 0x000f24000c1e1500 */
[----:B----4-:R-:W-:-:S04]  /*4690*/  IMAD.U32 R0, R0, 0x10000, RZ ;  /* 0x0001000000007824 */ /* 0x010fc800078e00ff */
[----:B------:R-:W-:-:S04]  /*46a0*/  FMUL.FTZ R0, R0, 1 ;  /* 0x3f80000000007820 */ /* 0x000fc80000410000 */
[----:B------:R1:W4:Y:S02]  /*46b0*/  F2F.F64.F32 R16, R0 ;  /* 0x0000000000107310 */ /* 0x0003240000201800 */
[----:B-1--4-:R-:W-:Y:S05]  /*46c0*/  BRA `(.L_x_3033) ;  /* 0x0000000400b07947 */ /* 0x012fea0003800000 */
.L_x_3040:
        /* <DEDUP_REMOVED lines=9> */
[----:B----4-:R0:W1:Y:S02]  /*4760*/  I2F.F64.U16 R16, R4 ;  /* 0x0000000400107312 */ /* 0x0100640000101800 */
[----:B01----:R-:W-:Y:S05]  /*4770*/  BRA `(.L_x_3033) ;  /* 0x0000000400847947 */ /* 0x003fea0003800000 */
.L_x_3047:
        /* <DEDUP_REMOVED lines=21> */
.L_x_3049:
[----:B------:R-:W-:Y:S05]  /*48d0*/  BSYNC.RECONVERGENT B0 ;  /* 0x0000000000007941 */ /* 0x000fea0003800200 */
.L_x_3048:
[----:B------:R-:W-:Y:S01]  /*48e0*/  IMAD.SHL.U32 R0, R0, 0x100000, RZ ;  /* 0x0010000000007824 */ /* 0x000fe200078e00ff */
[----:B------:R-:W-:-:S04]  /*48f0*/  LEA R3, R3, 0x3b800000, 0x17 ;  /* 0x3b80000003037811 */ /* 0x000fc800078eb8ff */
[----:B------:R-:W-:-:S05]  /*4900*/  LOP3.LUT R0, R3, R0, R7, 0xfe, !PT ;  /* 0x0000000003007212 */ /* 0x000fca00078efe07 */
[----:B------:R-:W-:-:S04]  /*4910*/  FMUL.FTZ R0, R0, 1 ;  /* 0x3f80000000007820 */ /* 0x000fc80000410000 */
[----:B------:R0:W1:Y:S02]  /*4920*/  F2F.F64.F32 R16, R0 ;  /* 0x0000000000107310 */ /* 0x0000640000201800 */
[----:B01----:R-:W-:Y:S05]  /*4930*/  BRA `(.L_x_3033) ;  /* 0x0000000400147947 */ /* 0x003fea0003800000 */
.L_x_3046:
        /* <DEDUP_REMOVED lines=21> */
.L_x_3051:
[----:B------:R-:W-:Y:S05]  /*4a90*/  BSYNC.RECONVERGENT B0 ;  /* 0x0000000000007941 */ /* 0x000fea0003800200 */
.L_x_3050:
[----:B------:R-:W-:Y:S01]  /*4aa0*/  IMAD.SHL.U32 R0, R0, 0x200000, RZ ;  /* 0x0020000000007824 */ /* 0x000fe200078e00ff */
[----:B------:R-:W-:-:S04]  /*4ab0*/  LEA R3, R3, 0x37800000, 0x17 ;  /* 0x3780000003037811 */ /* 0x000fc800078eb8ff */
[----:B------:R-:W-:-:S05]  /*4ac0*/  LOP3.LUT R0, R3, R0, R7, 0xfe, !PT ;  /* 0x0000000003007212 */ /* 0x000fca00078efe07 */
[----:B------:R-:W-:-:S04]  /*4ad0*/  FMUL.FTZ R0, R0, 1 ;  /* 0x3f80000000007820 */ /* 0x000fc80000410000 */
[----:B------:R0:W1:Y:S02]  /*4ae0*/  F2F.F64.F32 R16, R0 ;  /* 0x0000000000107310 */ /* 0x0000640000201800 */
[----:B01----:R-:W-:Y:S05]  /*4af0*/  BRA `(.L_x_3033) ;  /* 0x0000000000a47947 */ /* 0x003fea0003800000 */
.L_x_3045:
        /* <DEDUP_REMOVED lines=18> */
.L_x_3032:
        /* <DEDUP_REMOVED lines=16> */
.L_x_3054:
[----:B------:R-:W-:Y:S01]  /*4d20*/  CS2R R16, SRZ ;  /* 0x0000000000107805 */ /* 0x000fe2000001ff00 */
[----:B------:R-:W-:Y:S06]  /*4d30*/  BRA `(.L_x_3033) ;  /* 0x0000000000147947 */ /* 0x000fec0003800000 */
.L_x_3053:
[----:B------:R-:W4:Y:S02]  /*4d40*/  LDG.E.64 R16, desc[UR36][R4.64] ;  /* 0x0000002404107981 */ /* 0x000f24000c1e1b00 */
[----:B----4-:R-:W4:Y:S02]  /*4d50*/  I2F.F64.U64 R16, R16 ;  /* 0x0000001000107312 */ /* 0x010f240000301800 */
[----:B----4-:R-:W-:Y:S05]  /*4d60*/  BRA `(.L_x_3033) ;  /* 0x0000000000087947 */ /* 0x010fea0003800000 */
.L_x_3052:
[----:B------:R-:W4:Y:S02]  /*4d70*/  LDG.E R4, desc[UR36][R4.64] ;  /* 0x0000002404047981 */ /* 0x000f24000c1e1900 */
[----:B----4-:R4:W0:Y:S02]  /*4d80*/  I2F.F64.U32 R16, R4 ;  /* 0x0000000400107312 */ /* 0x0108240000201800 */
.L_x_3033:
[----:B------:R-:W-:Y:S05]  /*4d90*/  BSYNC.RECONVERGENT B6 ;  /* 0x0000000000067941 */ /* 0x000fea0003800200 */
.L_x_3027:
[----:B------:R-:W2:Y:S01]  /*4da0*/  LDCU.U8 UR6, c[0x0][0x3cd] ;  /* 0x000079a0ff0677ac */ /* 0x000ea20008000000 */
[----:B01--4-:R-:W0:Y:S01]  /*4db0*/  LDC.64 R4, c[0x0][0x3c0] ;  /* 0x0000f000ff047b82 */ /* 0x013e220000000a00 */
[----:B------:R-:W-:Y:S01]  /*4dc0*/  BSSY.RECONVERGENT B6, `(.L_x_3055) ;  /* 0x00000ef000067945 */ /* 0x000fe20003800200 */
        /* <DEDUP_REMOVED lines=18> */
.L_x_3059:
[----:B------:R-:W2:Y:S02]  /*4ef0*/  LDG.E.U8 R4, desc[UR36][R4.64] ;  /* 0x0000002404047981 */ /* 0x000ea4000c1e1100 */
[----:B--2---:R0:W1:Y:S02]  /*4f00*/  I2F.F64.U16 R28, R4 ;  /* 0x00000004001c7312 */ /* 0x0040640000101800 */
[----:B01----:R-:W-:Y:S05]  /*4f10*/  BRA `(.L_x_3061) ;  /* 0x0000000c00647947 */ /* 0x003fea0003800000 */
.L_x_3058:
        /* <DEDUP_REMOVED lines=9> */
.L_x_3063:
[----:B------:R-:W2:Y:S02]  /*4fb0*/  LDG.E R4, desc[UR36][R4.64] ;  /* 0x0000002404047981 */ /* 0x000ea4000c1e1900 */
[----:B--2---:R0:W1:Y:S02]  /*4fc0*/  I2F.F64 R28, R4 ;  /* 0x00000004001c7312 */ /* 0x0040640000201c00 */
[----:B01----:R-:W-:Y:S05]  /*4fd0*/  BRA `(.L_x_3061) ;  /* 0x0000000c00347947 */ /* 0x003fea0003800000 */
.L_x_3062:
[----:B------:R-:W2:Y:S02]  /*4fe0*/  LDG.E.U16 R4, desc[UR36][R4.64] ;  /* 0x0000002404047981 */ /* 0x000ea4000c1e1500 */
[----:B--2---:R0:W1:Y:S02]  /*4ff0*/  I2F.F64.S16 R28, R4 ;  /* 0x00000004001c7312 */ /* 0x0040640000101c00 */
[----:B01----:R-:W-:Y:S05]  /*5000*/  BRA `(.L_x_3061) ;  /* 0x0000000c00287947 */ /* 0x003fea0003800000 */
.L_x_3057:
        /* <DEDUP_REMOVED lines=10> */
.L_x_3065:
[----:B------:R-:W2:Y:S02]  /*50b0*/  LDG.E.U16 R0, desc[UR36][R4.64] ;  /* 0x0000002404007981 */ /* 0x000ea4000c1e1500 */
[----:B--2---:R-:W-:-:S05]  /*50c0*/  HADD2.F32 R0, -RZ, R0.H0_H0 ;  /* 0x20000000ff007230 */ /* 0x004fca0000004100 */
[----:B------:R-:W-:-:S04]  /*50d0*/  FMUL.FTZ R0, R0, 1 ;  /* 0x3f80000000007820 */ /* 0x000fc80000410000 */
[----:B------:R4:W0:Y:S02]  /*50e0*/  F2F.F64.F32 R28, R0 ;  /* 0x00000000001c7310 */ /* 0x0008240000201800 */
[----:B0---4-:R-:W-:Y:S05]  /*50f0*/  BRA `(.L_x_3061) ;  /* 0x0000000800ec7947 */ /* 0x011fea0003800000 */
.L_x_3064:
        /* <DEDUP_REMOVED lines=10> */
.L_x_3067:
[----:B------:R-:W2:Y:S02]  /*51a0*/  LDG.E.U16 R4, desc[UR36][R4.64] ;  /* 0x0000002404047981 */ /* 0x000ea4000c1e1500 */
[----:B--2---:R-:W-:-:S05]  /*51b0*/  HADD2.F32 R0, -RZ, R4.H0_H0 ;  /* 0x20000004ff007230 */ /* 0x004fca0000004100 */
[----:B------:R-:W-:-:S04]  /*51c0*/  FMUL.FTZ R0, R0, 1 ;  /* 0x3f80000000007820 */ /* 0x000fc80000410000 */
[----:B------:R4:W0:Y:S02]  /*51d0*/  F2F.F64.F32 R28, R0 ;  /* 0x00000000001c7310 */ /* 0x0008240000201800 */
[----:B0---4-:R-:W-:Y:S05]  /*51e0*/  BRA `(.L_x_3061) ;  /* 0x0000000800b07947 */ /* 0x011fea0003800000 */
.L_x_3066:
[----:B------:R4:W5:Y:S01]  /*51f0*/  LDG.E.64 R28, desc[UR36][R4.64] ;  /* 0x00000024041c7981 */ /* 0x000962000c1e1b00 */
[----:B------:R-:W-:Y:S05]  /*5200*/  BRA `(.L_x_3061) ;  /* 0x0000000800a87947 */ /* 0x000fea0003800000 */
.L_x_3056:
        /* <DEDUP_REMOVED lines=13> */
.L_x_3070:
[----:B------:R0:W5:Y:S01]  /*52e0*/  LDG.E.64 R28, desc[UR36][R4.64] ;  /* 0x00000024041c7981 */ /* 0x000162000c1e1b00 */
[----:B------:R-:W-:Y:S05]  /*52f0*/  BRA `(.L_x_3061) ;  /* 0x00000008006c7947 */ /* 0x000fea0003800000 */
.L_x_3069:
        /* <DEDUP_REMOVED lines=27> */
.L_x_3072:
        /* <DEDUP_REMOVED lines=15> */
.L_x_3071:
[----:B------:R-:W2:Y:S02]  /*55a0*/  LDG.E.U16 R0, desc[UR36][R4.64] ;  /* 0x0000002404007981 */ /* 0x000ea4000c1e1500 */
[----:B--2---:R-:W-:-:S04]  /*55b0*/  IMAD.U32 R0, R0, 0x10000, RZ ;  /* 0x0001000000007824 */ /* 0x004fc800078e00ff */
[----:B------:R-:W-:-:S04]  /*55c0*/  FMUL.FTZ R0, R0, 1 ;  /* 0x3f80000000007820 */ /* 0x000fc80000410000 */
[----:B------:R0:W1:Y:S02]  /*55d0*/  F2F.F64.F32 R28, R0 ;  /* 0x00000000001c7310 */ /* 0x0000640000201800 */
[----:B01----:R-:W-:Y:S05]  /*55e0*/  BRA `(.L_x_3061) ;  /* 0x0000000400b07947 */ /* 0x003fea0003800000 */
.L_x_3068:
        /* <DEDUP_REMOVED lines=11> */
.L_x_3075:
        /* <DEDUP_REMOVED lines=21> */
.L_x_3077:
[----:B------:R-:W-:Y:S05]  /*57f0*/  BSYNC.RECONVERGENT B0 ;  /* 0x0000000000007941 */ /* 0x000fea0003800200 */
.L_x_3076:
[----:B------:R-:W-:Y:S01]  /*5800*/  IMAD.SHL.U32 R0, R0, 0x100000, RZ ;  /* 0x0010000000007824 */ /* 0x000fe200078e00ff */
[----:B------:R-:W-:-:S04]  /*5810*/  LEA R3, R3, 0x3b800000, 0x17 ;  /* 0x3b80000003037811 */ /* 0x000fc800078eb8ff */
[----:B------:R-:W-:-:S05]  /*5820*/  LOP3.LUT R0, R3, R0, R7, 0xfe, !PT ;  /* 0x0000000003007212 */ /* 0x000fca00078efe07 */
[----:B------:R-:W-:-:S04]  /*5830*/  FMUL.FTZ R0, R0, 1 ;  /* 0x3f80000000007820 */ /* 0x000fc80000410000 */
[----:B------:R4:W0:Y:S02]  /*5840*/  F2F.F64.F32 R28, R0 ;  /* 0x00000000001c7310 */ /* 0x0008240000201800 */
[----:B0---4-:R-:W-:Y:S05]  /*5850*/  BRA `(.L_x_3061) ;  /* 0x0000000400147947 */ /* 0x011fea0003800000 */
.L_x_3074:
        /* <DEDUP_REMOVED lines=21> */
.L_x_3079:
[----:B------:R-:W-:Y:S05]  /*59b0*/  BSYNC.RECONVERGENT B0 ;  /* 0x0000000000007941 */ /* 0x000fea0003800200 */
.L_x_3078:
[----:B------:R-:W-:Y:S01]  /*59c0*/  IMAD.SHL.U32 R0, R0, 0x200000, RZ ;  /* 0x0020000000007824 */ /* 0x000fe200078e00ff */
[----:B------:R-:W-:-:S04]  /*59d0*/  LEA R3, R3, 0x37800000, 0x17 ;  /* 0x3780000003037811 */ /* 0x000fc800078eb8ff */
[----:B------:R-:W-:-:S05]  /*59e0*/  LOP3.LUT R0, R3, R0, R7, 0xfe, !PT ;  /* 0x0000000003007212 */ /* 0x000fca00078efe07 */
[----:B------:R-:W-:-:S04]  /*59f0*/  FMUL.FTZ R0, R0, 1 ;  /* 0x3f80000000007820 */ /* 0x000fc80000410000 */
[----:B------:R4:W0:Y:S02]  /*5a00*/  F2F.F64.F32 R28, R0 ;  /* 0x00000000001c7310 */ /* 0x0008240000201800 */
[----:B0---4-:R-:W-:Y:S05]  /*5a10*/  BRA `(.L_x_3061) ;  /* 0x0000000000a47947 */ /* 0x011fea0003800000 */
.L_x_3073:
        /* <DEDUP_REMOVED lines=18> */
.L_x_3060:
        /* <DEDUP_REMOVED lines=16> */
.L_x_3082:
[----:B------:R-:W-:Y:S01]  /*5c40*/  CS2R R28, SRZ ;  /* 0x00000000001c7805 */ /* 0x000fe2000001ff00 */
[----:B------:R-:W-:Y:S06]  /*5c50*/  BRA `(.L_x_3061) ;  /* 0x0000000000147947 */ /* 0x000fec0003800000 */
.L_x_3081:
[----:B------:R-:W2:Y:S02]  /*5c60*/  LDG.E.64 R28, desc[UR36][R4.64] ;  /* 0x00000024041c7981 */ /* 0x000ea4000c1e1b00 */
[----:B--2---:R-:W1:Y:S02]  /*5c70*/  I2F.F64.U64 R28, R28 ;  /* 0x0000001c001c7312 */ /* 0x004e640000301800 */
[----:B-1----:R-:W-:Y:S05]  /*5c80*/  BRA `(.L_x_3061) ;  /* 0x0000000000087947 */ /* 0x002fea0003800000 */
.L_x_3080:
[----:B------:R-:W2:Y:S02]  /*5c90*/  LDG.E R4, desc[UR36][R4.64] ;  /* 0x0000002404047981 */ /* 0x000ea4000c1e1900 */
[----:B--2---:R1:W2:Y:S02]  /*5ca0*/  I2F.F64.U32 R28, R4 ;  /* 0x00000004001c7312 */ /* 0x0042a40000201800 */
.L_x_3061:
[----:B------:R-:W-:Y:S05]  /*5cb0*/  BSYNC.RECONVERGENT B6 ;  /* 0x0000000000067941 */ /* 0x000fea0003800200 */
.L_x_3055:
[----:B------:R-:W-:Y:S01]  /*5cc0*/  UMOV UR4, 0x60000000 ;  /* 0x6000000000047882 */ /* 0x000fe20000000000 */
[----:B------:R-:W-:Y:S01]  /*5cd0*/  UMOV UR5, 0x3fc55555 ;  /* 0x3fc5555500057882 */ /* 0x000fe20000000000 */
[----:B------:R-:W-:Y:S01]  /*5ce0*/  VIADD R27, R27, 0x80 ;  /* 0x000000801b1b7836 */ /* 0x000fe20000000000 */
[----:B-----5:R-:W0:Y:S06]  /*5cf0*/  DMUL R16, R16, UR4 ;  /* 0x0000000410107c28 */ /* 0x020e2c0008000000 */
.L_x_3026:
[----:B------:R-:W-:Y:S05]  /*5d00*/  BSYNC.RECONVERGENT B7 ;  /* 0x0000000000077941 */ /* 0x000fea0003800200 */
.L_x_3025:
[----:B------:R-:W-:Y:S01]  /*5d10*/  ISETP.GE.AND P0, PT, R27, R2, PT ;  /* 0x000000021b00720c */ /* 0x000fe20003f06270 */
[----:B------:R-:W-:Y:S01]  /*5d20*/  BSSY.RECONVERGENT B7, `(.L_x_3083) ;  /* 0x00001eb000077945 */ /* 0x000fe20003800200 */
[----:B01--4-:R-:W-:Y:S02]  /*5d30*/  CS2R R4, SRZ ;  /* 0x0000000000047805 */ /* 0x013fe4000001ff00 */
[----:B------:R-:W-:-:S09]  /*5d40*/  CS2R R6, SRZ ;  /* 0x0000000000067805 */ /* 0x000fd2000001ff00 */
[----:B------:R-:W-:Y:S05]  /*5d50*/  @P0 BRA `(.L_x_3084) ;  /* 0x0000001c009c0947 */ /* 0x000fea0003800000 */
        /* <DEDUP_REMOVED lines=21> */
.L_x_3089:
[----:B------:R-:W4:Y:S02]  /*5eb0*/  LDG.E.U8 R4, desc[UR36][R4.64] ;  /* 0x0000002404047981 */ /* 0x000f24000c1e1100 */
[----:B----4-:R0:W1:Y:S02]  /*5ec0*/  I2F.F64.U16 R26, R4 ;  /* 0x00000004001a7312 */ /* 0x0100640000101800 */
[----:B01----:R-:W-:Y:S05]  /*5ed0*/  BRA `(.L_x_3091) ;  /* 0x0000000c00647947 */ /* 0x003fea0003800000 */
.L_x_3088:
        /* <DEDUP_REMOVED lines=9> */
.L_x_3093:
[----:B------:R-:W4:Y:S02]  /*5f70*/  LDG.E R4, desc[UR36][R4.64] ;  /* 0x0000002404047981 */ /* 0x000f24000c1e1900 */
[----:B----4-:R0:W1:Y:S02]  /*5f80*/  I2F.F64 R26, R4 ;  /* 0x00000004001a7312 */ /* 0x0100640000201c00 */
[----:B01----:R-:W-:Y:S05]  /*5f90*/  BRA `(.L_x_3091) ;  /* 0x0000000c00347947 */ /* 0x003fea0003800000 */
.L_x_3092:
[----:B------:R-:W4:Y:S02]  /*5fa0*/  LDG.E.U16 R4, desc[UR36][R4.64] ;  /* 0x0000002404047981 */ /* 0x000f24000c1e1500 */
[----:B----4-:R0:W1:Y:S02]  /*5fb0*/  I2F.F64.S16 R26, R4 ;  /* 0x00000004001a7312 */ /* 0x0100640000101c00 */
[----:B01----:R-:W-:Y:S05]  /*5fc0*/  BRA `(.L_x_3091) ;  /* 0x0000000c00287947 */ /* 0x003fea0003800000 */
.L_x_3087:
        /* <DEDUP_REMOVED lines=10> */
.L_x_3095:
[----:B------:R-:W4:Y:S02]  /*6070*/  LDG.E.U16 R0, desc[UR36][R4.64] ;  /* 0x0000002404007981 */ /* 0x000f24000c1e1500 */
[----:B----4-:R-:W-:-:S05]  /*6080*/  HADD2.F32 R0, -RZ, R0.H0_H0 ;  /* 0x20000000ff007230 */ /* 0x010fca0000004100 */
[----:B------:R-:W-:-:S04]  /*6090*/  FMUL.FTZ R0, R0, 1 ;  /* 0x3f80000000007820 */ /* 0x000fc80000410000 */
[----:B------:R1:W4:Y:S02]  /*60a0*/  F2F.F64.F32 R26, R0 ;  /* 0x00000000001a7310 */ /* 0x0003240000201800 */
[----:B-1--4-:R-:W-:Y:S05]  /*60b0*/  BRA `(.L_x_3091) ;  /* 0x0000000800ec7947 */ /* 0x012fea0003800000 */
.L_x_3094:
        /* <DEDUP_REMOVED lines=10> */
.L_x_3097:
[----:B------:R-:W4:Y:S02]  /*6160*/  LDG.E.U16 R4, desc[UR36][R4.64] ;  /* 0x0000002404047981 */ /* 0x000f24000c1e1500 */
[----:B----4-:R-:W-:-:S05]  /*6170*/  HADD2.F32 R0, -RZ, R4.H0_H0 ;  /* 0x20000004ff007230 */ /* 0x010fca0000004100 */
[----:B------:R-:W-:-:S04]  /*6180*/  FMUL.FTZ R0, R0, 1 ;  /* 0x3f80000000007820 */ /* 0x000fc80000410000 */
[----:B------:R1:W4:Y:S02]  /*6190*/  F2F.F64.F32 R26, R0 ;  /* 0x00000000001a7310 */ /* 0x0003240000201800 */
[----:B-1--4-:R-:W-:Y:S05]  /*61a0*/  BRA `(.L_x_3091) ;  /* 0x0000000800b07947 */ /* 0x012fea0003800000 */
.L_x_3096:
[----:B------:R0:W5:Y:S01]  /*61b0*/  LDG.E.64 R26, desc[UR36][R4.64] ;  /* 0x00000024041a7981 */ /* 0x000162000c1e1b00 */
[----:B------:R-:W-:Y:S05]  /*61c0*/  BRA `(.L_x_3091) ;  /* 0x0000000800a87947 */ /* 0x000fea0003800000 */
.L_x_3086:
        /* <DEDUP_REMOVED lines=13> */
.L_x_3100:
[----:B------:R1:W5:Y:S01]  /*62a0*/  LDG.E.64 R26, desc[UR36][R4.64] ;  /* 0x00000024041a7981 */ /* 0x000362000c1e1b00 */
[----:B------:R-:W-:Y:S05]  /*62b0*/  BRA `(.L_x_3091) ;  /* 0x00000008006c7947 */ /* 0x000fea0003800000 */
.L_x_3099:
        /* <DEDUP_REMOVED lines=25> */
[----:B------:R4:W0:Y:S02]  /*6450*/  F2F.F64.F32 R26, R3 ;  /* 0x00000003001a7310 */ /* 0x0008240000201800 */
[----:B0---4-:R-:W-:Y:S05]  /*6460*/  BRA `(.L_x_3091) ;  /* 0x0000000800007947 */ /* 0x011fea0003800000 */
.L_x_3102:
        /* <DEDUP_REMOVED lines=13> */
[----:B------:R4:W0:Y:S02]  /*6540*/  F2F.F64.F32 R26, R0 ;  /* 0x00000000001a7310 */ /* 0x0008240000201800 */
[----:B0---4-:R-:W-:Y:S05]  /*6550*/  BRA `(.L_x_3091) ;  /* 0x0000000400c47947 */ /* 0x011fea0003800000 */
.L_x_3101:
[----:B------:R-:W4:Y:S02]  /*6560*/  LDG.E.U16 R0, desc[UR36][R4.64] ;  /* 0x0000002404007981 */ /* 0x000f24000c1e1500 */
[----:B----4-:R-:W-:-:S04]  /*6570*/  IMAD.U32 R0, R0, 0x10000, RZ ;  /* 0x0001000000007824 */ /* 0x010fc800078e00ff */
[----:B------:R-:W-:-:S04]  /*6580*/  FMUL.FTZ R0, R0, 1 ;  /* 0x3f80000000007820 */ /* 0x000fc80000410000 */
[----:B------:R4:W0:Y:S02]  /*6590*/  F2F.F64.F32 R26, R0 ;  /* 0x00000000001a7310 */ /* 0x0008240000201800 */
[----:B0---4-:R-:W-:Y:S05]  /*65a0*/  BRA `(.L_x_3091) ;  /* 0x0000000400b07947 */ /* 0x011fea0003800000 */
.L_x_3098:
        /* <DEDUP_REMOVED lines=11> */
.L_x_3105:
        /* <DEDUP_REMOVED lines=21> */
.L_x_3107:
[----:B------:R-:W-:Y:S05]  /*67b0*/  BSYNC.RECONVERGENT B0 ;  /* 0x0000000000007941 */ /* 0x000fea0003800200 */
.L_x_3106:
[----:B------:R-:W-:Y:S01]  /*67c0*/  IMAD.SHL.U32 R0, R0, 0x100000, RZ ;  /* 0x0010000000007824 */ /* 0x000fe200078e00ff */
[----:B------:R-:W-:-:S04]  /*67d0*/  LEA R3, R3, 0x3b800000, 0x17 ;  /* 0x3b80000003037811 */ /* 0x000fc800078eb8ff */
[----:B------:R-:W-:-:S05]  /*67e0*/  LOP3.LUT R0, R3, R0, R7, 0xfe, !PT ;  /* 0x0000000003007212 */ /* 0x000fca00078efe07 */
[----:B------:R-:W-:-:S04]  /*67f0*/  FMUL.FTZ R0, R0, 1 ;  /* 0x3f80000000007820 */ /* 0x000fc80000410000 */
[----:B------:R0:W1:Y:S02]  /*6800*/  F2F.F64.F32 R26, R0 ;  /* 0x00000000001a7310 */ /* 0x0000640000201800 */
[----:B01----:R-:W-:Y:S05]  /*6810*/  BRA `(.L_x_3091) ;  /* 0x0000000400147947 */ /* 0x003fea0003800000 */
.L_x_3104:
        /* <DEDUP_REMOVED lines=21> */
.L_x_3109:
[----:B------:R-:W-:Y:S05]  /*6970*/  BSYNC.RECONVERGENT B0 ;  /* 0x0000000000007941 */ /* 0x000fea0003800200 */
.L_x_3108:
[----:B------:R-:W-:Y:S01]  /*6980*/  IMAD.SHL.U32 R0, R0, 0x200000, RZ ;  /* 0x0020000000007824 */ /* 0x000fe200078e00ff */
[----:B------:R-:W-:-:S04]  /*6990*/  LEA R3, R3, 0x37800000, 0x17 ;  /* 0x3780000003037811 */ /* 0x000fc800078eb8ff */
[----:B------:R-:W-:-:S05]  /*69a0*/  LOP3.LUT R0, R3, R0, R7, 0xfe, !PT ;  /* 0x0000000003007212 */ /* 0x000fca00078efe07 */
[----:B------:R-:W-:-:S04]  /*69b0*/  FMUL.FTZ R0, R0, 1 ;  /* 0x3f80000000007820 */ /* 0x000fc80000410000 */
[----:B------:R0:W1:Y:S02]  /*69c0*/  F2F.F64.F32 R26, R0 ;  /* 0x00000000001a7310 */ /* 0x0000640000201800 */
[----:B01----:R-:W-:Y:S05]  /*69d0*/  BRA `(.L_x_3091) ;  /* 0x0000000000a47947 */ /* 0x003fea0003800000 */
.L_x_3103:
        /* <DEDUP_REMOVED lines=18> */
.L_x_3090:
        /* <DEDUP_REMOVED lines=16> */
.L_x_3112:
[----:B------:R-:W-:Y:S01]  /*6c00*/  CS2R R26, SRZ ;  /* 0x00000000001a7805 */ /* 0x000fe2000001ff00 */
[----:B------:R-:W-:Y:S06]  /*6c10*/  BRA `(.L_x_3091) ;  /* 0x0000000000147947 */ /* 0x000fec0003800000 */
.L_x_3111:
[----:B------:R-:W4:Y:S02]  /*6c20*/  LDG.E.64 R26, desc[UR36][R4.64] ;  /* 0x00000024041a7981 */ /* 0x000f24000c1e1b00 */
[----:B----4-:R-:W0:Y:S02]  /*6c30*/  I2F.F64.U64 R26, R26 ;  /* 0x0000001a001a7312 */ /* 0x010e240000301800 */
[----:B0-----:R-:W-:Y:S05]  /*6c40*/  BRA `(.L_x_3091) ;  /* 0x0000000000087947 */ /* 0x001fea0003800000 */
.L_x_3110:
[----:B------:R-:W4:Y:S02]  /*6c50*/  LDG.E R4, desc[UR36][R4.64] ;  /* 0x0000002404047981 */ /* 0x000f24000c1e1900 */
[----:B----4-:R4:W0:Y:S02]  /*6c60*/  I2F.F64.U32 R26, R4 ;  /* 0x00000004001a7312 */ /* 0x0108240000201800 */
.L_x_3091:
[----:B------:R-:W-:Y:S05]  /*6c70*/  BSYNC.RECONVERGENT B6 ;  /* 0x0000000000067941 */ /* 0x000fea0003800200 */
.L_x_3085:
        /* <DEDUP_REMOVED lines=21> */
.L_x_3117:
[----:B------:R-:W2:Y:S02]  /*6dd0*/  LDG.E.U8 R4, desc[UR36][R4.64] ;  /* 0x0000002404047981 */ /* 0x000ea4000c1e1100 */
[----:B--2---:R4:W0:Y:S02]  /*6de0*/  I2F.F64.U16 R6, R4 ;  /* 0x0000000400067312 */ /* 0x0048240000101800 */
[----:B0---4-:R-:W-:Y:S05]  /*6df0*/  BRA `(.L_x_3119) ;  /* 0x0000000c00647947 */ /* 0x011fea0003800000 */
.L_x_3116:
        /* <DEDUP_REMOVED lines=9> */
.L_x_3121:
[----:B------:R-:W2:Y:S02]  /*6e90*/  LDG.E R4, desc[UR36][R4.64] ;  /* 0x0000002404047981 */ /* 0x000ea4000c1e1900 */
[----:B--2---:R4:W0:Y:S02]  /*6ea0*/  I2F.F64 R6, R4 ;  /* 0x0000000400067312 */ /* 0x0048240000201c00 */
[----:B0---4-:R-:W-:Y:S05]  /*6eb0*/  BRA `(.L_x_3119) ;  /* 0x0000000c00347947 */ /* 0x011fea0003800000 */
.L_x_3120:
[----:B------:R-:W2:Y:S02]  /*6ec0*/  LDG.E.U16 R4, desc[UR36][R4.64] ;  /* 0x0000002404047981 */ /* 0x000ea4000c1e1500 */
[----:B--2---:R4:W0:Y:S02]  /*6ed0*/  I2F.F64.S16 R6, R4 ;  /* 0x0000000400067312 */ /* 0x0048240000101c00 */
[----:B0---4-:R-:W-:Y:S05]  /*6ee0*/  BRA `(.L_x_3119) ;  /* 0x0000000c00287947 */ /* 0x011fea0003800000 */
.L_x_3115:
        /* <DEDUP_REMOVED lines=10> */
.L_x_3123:
[----:B------:R-:W2:Y:S02]  /*6f90*/  LDG.E.U16 R0, desc[UR36][R4.64] ;  /* 0x0000002404007981 */ /* 0x000ea4000c1e1500 */
[----:B--2---:R-:W-:-:S05]  /*6fa0*/  HADD2.F32 R0, -RZ, R0.H0_H0 ;  /* 0x20000000ff007230 */ /* 0x004fca0000004100 */
[----:B------:R-:W-:-:S04]  /*6fb0*/  FMUL.FTZ R0, R0, 1 ;  /* 0x3f80000000007820 */ /* 0x000fc80000410000 */
[----:B------:R4:W0:Y:S02]  /*6fc0*/  F2F.F64.F32 R6, R0 ;  /* 0x0000000000067310 */ /* 0x0008240000201800 */
[----:B0---4-:R-:W-:Y:S05]  /*6fd0*/  BRA `(.L_x_3119) ;  /* 0x0000000800ec7947 */ /* 0x011fea0003800000 */
.L_x_3122:
        /* <DEDUP_REMOVED lines=10> */
.L_x_3125:
[----:B------:R-:W2:Y:S02]  /*7080*/  LDG.E.U16 R4, desc[UR36][R4.64] ;  /* 0x0000002404047981 */ /* 0x000ea4000c1e1500 */
[----:B--2---:R-:W-:-:S05]  /*7090*/  HADD2.F32 R0, -RZ, R4.H0_H0 ;  /* 0x20000004ff007230 */ /* 0x004fca0000004100 */
[----:B------:R-:W-:-:S04]  /*70a0*/  FMUL.FTZ R0, R0, 1 ;  /* 0x3f80000000007820 */ /* 0x000fc80000410000 */
[----:B------:R4:W0:Y:S02]  /*70b0*/  F2F.F64.F32 R6, R0 ;  /* 0x0000000000067310 */ /* 0x0008240000201800 */
[----:B0---4-:R-:W-:Y:S05]  /*70c0*/  BRA `(.L_x_3119) ;  /* 0x0000000800b07947 */ /* 0x011fea0003800000 */
.L_x_3124:
[----:B------:R4:W5:Y:S01]  /*70d0*/  LDG.E.64 R6, desc[UR36][R4.64] ;  /* 0x0000002404067981 */ /* 0x000962000c1e1b00 */
[----:B------:R-:W-:Y:S05]  /*70e0*/  BRA `(.L_x_3119) ;  /* 0x0000000800a87947 */ /* 0x000fea0003800000 */
.L_x_3114:
        /* <DEDUP_REMOVED lines=13> */
.L_x_3128:
[----:B------:R0:W5:Y:S01]  /*71c0*/  LDG.E.64 R6, desc[UR36][R4.64] ;  /* 0x0000002404067981 */ /* 0x000162000c1e1b00 */
[----:B------:R-:W-:Y:S05]  /*71d0*/  BRA `(.L_x_3119) ;  /* 0x00000008006c7947 */ /* 0x000fea0003800000 */
.L_x_3127:
        /* <DEDUP_REMOVED lines=27> */
.L_x_3130:
        /* <DEDUP_REMOVED lines=15> */
.L_x_3129:
[----:B------:R-:W2:Y:S02]  /*7480*/  LDG.E.U16 R0, desc[UR36][R4.64] ;  /* 0x0000002404007981 */ /* 0x000ea4000c1e1500 */
[----:B--2---:R-:W-:-:S04]  /*7490*/  IMAD.U32 R0, R0, 0x10000, RZ ;  /* 0x0001000000007824 */ /* 0x004fc800078e00ff */
[----:B------:R-:W-:-:S04]  /*74a0*/  FMUL.FTZ R0, R0, 1 ;  /* 0x3f80000000007820 */ /* 0x000fc80000410000 */
[----:B------:R0:W1:Y:S02]  /*74b0*/  F2F.F64.F32 R6, R0 ;  /* 0x0000000000067310 */ /* 0x0000640000201800 */
[----:B01----:R-:W-:Y:S05]  /*74c0*/  BRA `(.L_x_3119) ;  /* 0x0000000400b07947 */ /* 0x003fea0003800000 */
.L_x_3126:
        /* <DEDUP_REMOVED lines=11> */
.L_x_3133:
        /* <DEDUP_REMOVED lines=21> */
.L_x_3135:
[----:B------:R-:W-:Y:S05]  /*76d0*/  BSYNC.RECONVERGENT B0 ;  /* 0x0000000000007941 */ /* 0x000fea0003800200 */
.L_x_3134:
[----:B------:R-:W-:Y:S01]  /*76e0*/  IMAD.SHL.U32 R0, R0, 0x100000, RZ ;  /* 0x0010000000007824 */ /* 0x000fe200078e00ff */
[----:B------:R-:W-:-:S04]  /*76f0*/  LEA R3, R3, 0x3b800000, 0x17 ;  /* 0x3b80000003037811 */ /* 0x000fc800078eb8ff */
[----:B------:R-:W-:-:S05]  /*7700*/  LOP3.LUT R0, R3, R0, R7, 0xfe, !PT ;  /* 0x0000000003007212 */ /* 0x000fca00078efe07 */
[----:B------:R-:W-:-:S04]  /*7710*/  FMUL.FTZ R0, R0, 1 ;  /* 0x3f80000000007820 */ /* 0x000fc80000410000 */
[----:B------:R4:W0:Y:S02]  /*7720*/  F2F.F64.F32 R6, R0 ;  /* 0x0000000000067310 */ /* 0x0008240000201800 */
[----:B0---4-:R-:W-:Y:S05]  /*7730*/  BRA `(.L_x_3119) ;  /* 0x0000000400147947 */ /* 0x011fea0003800000 */
.L_x_3132:
        /* <DEDUP_REMOVED lines=21> */
.L_x_3137:
[----:B------:R-:W-:Y:S05]  /*7890*/  BSYNC.RECONVERGENT B0 ;  /* 0x0000000000007941 */ /* 0x000fea0003800200 */
.L_x_3136:
[----:B------:R-:W-:Y:S01]  /*78a0*/  IMAD.SHL.U32 R0, R0, 0x200000, RZ ;  /* 0x0020000000007824 */ /* 0x000fe200078e00ff */
[----:B------:R-:W-:-:S04]  /*78b0*/  LEA R3, R3, 0x37800000, 0x17 ;  /* 0x3780000003037811 */ /* 0x000fc800078eb8ff */
[----:B------:R-:W-:-:S05]  /*78c0*/  LOP3.LUT R0, R3, R0, R7, 0xfe, !PT ;  /* 0x0000000003007212 */ /* 0x000fca00078efe07 */
[----:B------:R-:W-:-:S04]  /*78d0*/  FMUL.FTZ R0, R0, 1 ;  /* 0x3f80000000007820 */ /* 0x000fc80000410000 */
[----:B------:R4:W0:Y:S02]  /*78e0*/  F2F.F64.F32 R6, R0 ;  /* 0x0000000000067310 */ /* 0x0008240000201800 */
[----:B0---4-:R-:W-:Y:S05]  /*78f0*/  BRA `(.L_x_3119) ;  /* 0x0000000000a47947 */ /* 0x011fea0003800000 */
.L_x_3131:
        /* <DEDUP_REMOVED lines=18> */
.L_x_3118:
        /* <DEDUP_REMOVED lines=16> */
.L_x_3140:
[----:B------:R-:W-:Y:S01]  /*7b20*/  CS2R R6, SRZ ;  /* 0x0000000000067805 */ /* 0x000fe2000001ff00 */
[----:B------:R-:W-:Y:S06]  /*7b30*/  BRA `(.L_x_3119) ;  /* 0x0000000000147947 */ /* 0x000fec0003800000 */
.L_x_3139:
[----:B------:R-:W2:Y:S02]  /*7b40*/  LDG.E.64 R6, desc[UR36][R4.64] ;  /* 0x0000002404067981 */ /* 0x000ea4000c1e1b00 */
[----:B--2---:R-:W4:Y:S02]  /*7b50*/  I2F.F64.U64 R6, R6 ;  /* 0x0000000600067312 */ /* 0x004f240000301800 */
[----:B----4-:R-:W-:Y:S05]  /*7b60*/  BRA `(.L_x_3119) ;  /* 0x0000000000087947 */ /* 0x010fea0003800000 */
.L_x_3138:
[----:B------:R-:W2:Y:S02]  /*7b70*/  LDG.E R4, desc[UR36][R4.64] ;  /* 0x0000002404047981 */ /* 0x000ea4000c1e1900 */
[----:B--2---:R1:W2:Y:S02]  /*7b80*/  I2F.F64.U32 R6, R4 ;  /* 0x0000000400067312 */ /* 0x0042a40000201800 */
.L_x_3119:
[----:B------:R-:W-:Y:S05]  /*7b90*/  BSYNC.RECONVERGENT B6 ;  /* 0x0000000000067941 */ /* 0x000fea0003800200 */
.L_x_3113:
[----:B------:R-:W-:Y:S01]  /*7ba0*/  UMOV UR4, 0x60000000 ;  /* 0x6000000000047882 */ /* 0x000fe20000000000 */
[----:B------:R-:W-:Y:S02]  /*7bb0*/  UMOV UR5, 0x3fc55555 ;  /* 0x3fc5555500057882 */ /* 0x000fe40000000000 */
[----:B01--45:R0:W1:Y:S03]  /*7bc0*/  DMUL R4, R26, UR4 ;  /* 0x000000041a047c28 */ /* 0x0330660008000000 */
.L_x_3084:
[----:B------:R-:W-:Y:S05]  /*7bd0*/  BSYNC.RECONVERGENT B7 ;  /* 0x0000000000077941 */ /* 0x000fea0003800200 */
.L_x_3083:
[----:B--2---:R2:W3:Y:S01]  /*7be0*/  DSETP.GEU.AND P2, PT, |R32|, 3, PT ;  /* 0x400800002000742a */ /* 0x0044e20003f4e200 */
[----:B------:R-:W-:Y:S01]  /*7bf0*/  BSSY.RECONVERGENT B7, `(.L_x_3141) ;  /* 0x00003d1000077945 */ /* 0x000fe20003800200 */
[----:B--2---:R-:W2:Y:S01]  /*7c00*/  LDC.U8 R32, c[0x0][0x3d8] ;  /* 0x0000f600ff207b82 */ /* 0x004ea20000000000 */
[----:B---3--:R-:W-:Y:S02]  /*7c10*/  FSEL R0, R24, RZ, !P2 ;  /* 0x000000ff18007208 */ /* 0x008fe40005000000 */
[----:B------:R-:W-:Y:S01]  /*7c20*/  BSSY.RELIABLE B6, `(.L_x_3142) ;  /* 0x0000293000067945 */ /* 0x000fe20003800100 */
[----:B------:R-:W-:Y:S02]  /*7c30*/  FSEL R25, R25, RZ, !P2 ;  /* 0x000000ff19197208 */ /* 0x000fe40005000000 */
[----:B------:R-:W-:-:S15]  /*7c40*/  ISETP.GE.AND P2, PT, R23, R2, PT ;  /* 0x000000021700720c */ /* 0x000fde0003f46270 */
[----:B------:R-:W-:-:S15]  /*7c50*/  NOP ;  /* 0x0000000000007918 */ /* 0x000fde0000000000 */
[----:B------:R-:W-:-:S15]  /*7c60*/  NOP ;  /* 0x0000000000007918 */ /* 0x000fde0000000000 */
[----:B------:R-:W-:-:S11]  /*7c70*/  NOP ;  /* 0x0000000000007918 */ /* 0x000fd60000000000 */
[----:B------:R-:W3:Y:S02]  /*7c80*/  DSETP.GEU.AND P1, PT, |R28|, 3, PT ;  /* 0x400800001c00742a */ /* 0x000ee40003f2e200 */
[----:B---3--:R-:W-:Y:S02]  /*7c90*/  FSEL R17, R17, RZ, !P1 ;  /* 0x000000ff11117208 */ /* 0x008fe40004800000 */
[----:B------:R-:W-:-:S15]  /*7ca0*/  FSEL R24, R16, RZ, !P1 ;  /* 0x000000ff10187208 */ /* 0x000fde0004800000 */
[----:B------:R-:W-:-:S15]  /*7cb0*/  NOP ;  /* 0x0000000000007918 */ /* 0x000fde0000000000 */
[----:B------:R-:W-:-:S15]  /*7cc0*/  NOP ;  /* 0x0000000000007918 */ /* 0x000fde0000000000 */
[----:B------:R-:W-:-:S15]  /*7cd0*/  NOP ;  /* 0x0000000000007918 */ /* 0x000fde0000000000 */
[----:B------:R-:W1:Y:S02]  /*7ce0*/  DSETP.GEU.AND P0, PT, |R6|, 3, PT ;  /* 0x400800000600742a */ /* 0x000e640003f0e200 */
[----:B-1----:R-:W-:Y:S01]  /*7cf0*/  FSEL R3, R5, RZ, !P0 ;  /* 0x000000ff05037208 */ /* 0x002fe20004000000 */
[----:B------:R-:W-:Y:S01]  /*7d00*/  IMAD.MOV.U32 R5, RZ, RZ, R25 ;  /* 0x000000ffff057224 */ /* 0x000fe200078e0019 */
[----:B------:R-:W-:Y:S01]  /*7d10*/  FSEL R16, R4, RZ, !P0 ;  /* 0x000000ff04107208 */ /* 0x000fe20004000000 */
[----:B------:R-:W-:Y:S02]  /*7d20*/  IMAD.MOV.U32 R25, RZ, RZ, R17 ;  /* 0x000000ffff197224 */ /* 0x000fe400078e0011 */
[----:B------:R-:W-:Y:S02]  /*7d30*/  IMAD.MOV.U32 R4, RZ, RZ, R0 ;  /* 0x000000ffff047224 */ /* 0x000fe400078e0000 */
[----:B------:R-:W-:-:S15]  /*7d40*/  IMAD.MOV.U32 R17, RZ, RZ, R3 ;  /* 0x000000ffff117224 */ /* 0x000fde00078e0003 */
[----:B------:R-:W-:-:S15]  /*7d50*/  NOP ;  /* 0x0000000000007918 */ /* 0x000fde0000000000 */
[----:B------:R-:W-:-:S15]  /*7d60*/  NOP ;  /* 0x0000000000007918 */ /* 0x000fde0000000000 */
[----:B------:R-:W-:-:S10]  /*7d70*/  NOP ;  /* 0x0000000000007918 */ /* 0x000fd40000000000 */
[----:B------:R-:W1:Y:S02]  /*7d80*/  DSETP.GEU.AND P3, PT, |R30|, 3, PT ;  /* 0x400800001e00742a */ /* 0x000e640003f6e200 */
[----:B-1----:R-:W-:Y:S02]  /*7d90*/  FSEL R28, R18, RZ, !P3 ;  /* 0x000000ff121c7208 */ /* 0x002fe40005800000 */
[----:B------:R-:W-:Y:S01]  /*7da0*/  FSEL R29, R19, RZ, !P3 ;  /* 0x000000ff131d7208 */ /* 0x000fe20005800000 */
[----:B--2---:R-:W-:Y:S06]  /*7db0*/  @P2 BRA `(.L_x_3143) ;  /* 0x0000002400d82947 */ /* 0x004fec0003800000 */
[----:B------:R-:W1:Y:S01]  /*7dc0*/  LDCU UR4, c[0x0][0x3dc] ;  /* 0x00007b80ff0477ac */ /* 0x000e620008000800 */
[----:B------:R-:W2:Y:S01]  /*7dd0*/  LDC.64 R8, c[0x0][0x3b0] ;  /* 0x0000ec00ff087b82 */ /* 0x000ea20000000a00 */
[----:B------:R-:W-:Y:S01]  /*7de0*/  IMAD R0, R22, 0x200, R23 ;  /* 0x0000020016007824 */ /* 0x000fe200078e0217 */
[----:B------:R-:W-:Y:S01]  /*7df0*/  PRMT R6, R32, 0x9910, RZ ;  /* 0x0000991020067816 */ /* 0x000fe200000000ff */
[----:B------:R-:W-:Y:S02]  /*7e00*/  VIADD R23, R23, 0x80 ;  /* 0x0000008017177836 */ /* 0x000fe40000000000 */
        /* <DEDUP_REMOVED lines=14> */
[----:B------:R-:W1:Y:S02]  /*7ef0*/  F2I.F64.TRUNC R5, R4 ;  /* 0x0000000400057311 */ /* 0x000e64000030d100 */
[----:B-1----:R1:W-:Y:S01]  /*7f00*/  STG.E.U8 desc[UR36][R8.64], R5 ;  /* 0x0000000508007986 */ /* 0x0023e2000c101124 */
[----:B------:R-:W-:Y:S05]  /*7f10*/  BRA `(.L_x_3149) ;  /* 0x00000010008c7947 */ /* 0x000fea0003800000 */
.L_x_3147:
[----:B------:R-:W1:Y:S02]  /*7f20*/  F2I.S64.F64.TRUNC R4, R4 ;  /* 0x0000000400047311 */ /* 0x000e64000030d900 */
[----:B-1----:R-:W-:-:S05]  /*7f30*/  IMAD.MOV.U32 R3, RZ, RZ, R4 ;  /* 0x000000ffff037224 */ /* 0x002fca00078e0004 */
[----:B------:R1:W-:Y:S01]  /*7f40*/  STG.E.U8 desc[UR36][R8.64], R3 ;  /* 0x0000000308007986 */ /* 0x0003e2000c101124 */
[----:B------:R-:W-:Y:S05]  /*7f50*/  BRA `(.L_x_3149) ;  /* 0x00000010007c7947 */ /* 0x000fea0003800000 */
.L_x_3146:
[----:B------:R-:W-:-:S13]  /*7f60*/  ISETP.NE.AND P0, PT, R0, 0x2, PT ;  /* 0x000000020000780c */ /* 0x000fda0003f05270 */
[----:B------:R-:W-:Y:S05]  /*7f70*/  @!P0 BRA `(.L_x_3150) ;  /* 0x0000000000288947 */ /* 0x000fea0003800000 */
[----:B------:R-:W-:-:S13]  /*7f80*/  ISETP.NE.AND P0, PT, R0, 0x3, PT ;  /* 0x000000030000780c */ /* 0x000fda0003f05270 */
[----:B------:R-:W-:Y:S05]  /*7f90*/  @!P0 BRA `(.L_x_3151) ;  /* 0x0000000000148947 */ /* 0x000fea0003800000 */
[----:B------:R-:W-:-:S13]  /*7fa0*/  ISETP.NE.AND P0, PT, R0, 0x4, PT ;  /* 0x000000040000780c */ /* 0x000fda0003f05270 */
[----:B------:R-:W-:Y:S05]  /*7fb0*/  @P0 BRA `(.L_x_3148) ;  /* 0x0000000c00ac0947 */ /* 0x000fea0003800000 */
[----:B------:R-:W1:Y:S02]  /*7fc0*/  F2I.S64.F64.TRUNC R4, R4 ;  /* 0x0000000400047311 */ /* 0x000e64000030d900 */
[----:B-1----:R1:W-:Y:S01]  /*7fd0*/  STG.E.64 desc[UR36][R8.64], R4 ;  /* 0x0000000408007986 */ /* 0x0023e2000c101b24 */
[----:B------:R-:W-:Y:S05]  /*7fe0*/  BRA `(.L_x_3149) ;  /* 0x0000001000587947 */ /* 0x000fea0003800000 */
.L_x_3151:
[----:B------:R-:W1:Y:S02]  /*7ff0*/  F2I.F64.TRUNC R5, R4 ;  /* 0x0000000400057311 */ /* 0x000e64000030d100 */
[----:B-1----:R1:W-:Y:S01]  /*8000*/  STG.E desc[UR36][R8.64], R5 ;  /* 0x0000000508007986 */ /* 0x0023e2000c101924 */
[----:B------:R-:W-:Y:S05]  /*8010*/  BRA `(.L_x_3149) ;  /* 0x00000010004c7947 */ /* 0x000fea0003800000 */
.L_x_3150:
[----:B------:R-:W1:Y:S02]  /*8020*/  F2I.F64.TRUNC R5, R4 ;  /* 0x0000000400057311 */ /* 0x000e64000030d100 */
[----:B-1----:R1:W-:Y:S01]  /*8030*/  STG.E.U16 desc[UR36][R8.64], R5 ;  /* 0x0000000508007986 */ /* 0x0023e2000c101524 */
[----:B------:R-:W-:Y:S05]  /*8040*/  BRA `(.L_x_3149) ;  /* 0x0000001000407947 */ /* 0x000fea0003800000 */
.L_x_3145:
[----:B------:R-:W-:-:S13]  /*8050*/  ISETP.GT.AND P0, PT, R0, 0x6, PT ;  /* 0x000000060000780c */ /* 0x000fda0003f04270 */
[----:B------:R-:W-:Y:S05]  /*8060*/  @P0 BRA `(.L_x_3152) ;  /* 0x00000000006c0947 */ /* 0x000fea0003800000 */
[----:B------:R-:W-:-:S13]  /*8070*/  ISETP.NE.AND P0, PT, R0, 0x5, PT ;  /* 0x000000050000780c */ /* 0x000fda0003f05270 */
[----:B------:R-:W-:Y:S05]  /*8080*/  @!P0 BRA `(.L_x_3153) ;  /* 0x0000000000348947 */ /* 0x000fea0003800000 */
[----:B------:R-:W-:-:S13]  /*8090*/  ISETP.NE.AND P0, PT, R0, 0x6, PT ;  /* 0x000000060000780c */ /* 0x000fda0003f05270 */
[----:B------:R-:W-:Y:S05]  /*80a0*/  @P0 BRA `(.L_x_3148) ;  /* 0x0000000c00700947 */ /* 0x000fea0003800000 */
        /* <DEDUP_REMOVED lines=11> */
.L_x_3153:
        /* <DEDUP_REMOVED lines=12> */
.L_x_3152:
[----:B------:R-:W-:-:S13]  /*8220*/  ISETP.NE.AND P0, PT, R0, 0x7, PT ;  /* 0x000000070000780c */ /* 0x000fda0003f05270 */
[----:B------:R-:W-:Y:S05]  /*8230*/  @!P0 BRA `(.L_x_3154) ;  /* 0x0000000000748947 */ /* 0x000fea0003800000 */
        /* <DEDUP_REMOVED lines=16> */
.L_x_3155:
        /* <DEDUP_REMOVED lines=13> */
.L_x_3154:
[----:B------:R1:W-:Y:S01]  /*8410*/  STG.E.64 desc[UR36][R8.64], R4 ;  /* 0x0000000408007986 */ /* 0x0003e2000c101b24 */
[----:B------:R-:W-:Y:S05]  /*8420*/  BRA `(.L_x_3149) ;  /* 0x0000000c00487947 */ /* 0x000fea0003800000 */
.L_x_3144:
        /* <DEDUP_REMOVED lines=8> */
[----:B------:R-:W1:Y:S02]  /*84b0*/  DSETP.NEU.AND P0, PT, R4, RZ, PT ;  /* 0x000000ff0400722a */ /* 0x000e640003f0d000 */
[----:B-1----:R-:W-:-:S05]  /*84c0*/  SEL R3, RZ, 0x1, !P0 ;  /* 0x00000001ff037807 */ /* 0x002fca0004000000 */
[----:B------:R1:W-:Y:S01]  /*84d0*/  STG.E.U8 desc[UR36][R8.64], R3 ;  /* 0x0000000308007986 */ /* 0x0003e2000c101124 */
[----:B------:R-:W-:Y:S05]  /*84e0*/  BRA `(.L_x_3149) ;  /* 0x0000000c00187947 */ /* 0x000fea0003800000 */
.L_x_3158:
[----:B------:R-:W-:-:S05]  /*84f0*/  CS2R R6, SRZ ;  /* 0x0000000000067805 */ /* 0x000fca000001ff00 */
[----:B------:R1:W-:Y:S01]  /*8500*/  STG.E.128 desc[UR36][R8.64], R4 ;  /* 0x0000000408007986 */ /* 0x0003e2000c101d24 */
[----:B------:R-:W-:Y:S05]  /*8510*/  BRA `(.L_x_3149) ;  /* 0x0000000c000c7947 */ /* 0x000fea0003800000 */
.L_x_3157:
        /* <DEDUP_REMOVED lines=27> */
.L_x_3162:
[----:B------:R-:W-:Y:S05]  /*86d0*/  BSYNC.RECONVERGENT B0 ;  /* 0x0000000000007941 */ /* 0x000fea0003800200 */
.L_x_3161:
[----:B------:R-:W-:-:S05]  /*86e0*/  LOP3.LUT R7, R0, 0x80, R7, 0xf8, !PT ;  /* 0x0000008000077812 */ /* 0x000fca00078ef807 */
[----:B------:R1:W-:Y:S01]  /*86f0*/  STG.E.U8 desc[UR36][R8.64], R7 ;  /* 0x0000000708007986 */ /* 0x0003e2000c101124 */
[----:B------:R-:W-:Y:S05]  /*8700*/  BRA `(.L_x_3149) ;  /* 0x0000000800907947 */ /* 0x000fea0003800000 */
.L_x_3160:
        /* <DEDUP_REMOVED lines=23> */
.L_x_3164:
[----:B------:R-:W-:Y:S05]  /*8880*/  BSYNC.RECONVERGENT B0 ;  /* 0x0000000000007941 */ /* 0x000fea0003800200 */
.L_x_3163:
[----:B------:R-:W-:-:S05]  /*8890*/  LOP3.LUT R7, R0, 0x80, R7, 0xf8, !PT ;  /* 0x0000008000077812 */ /* 0x000fca00078ef807 */
[----:B------:R1:W-:Y:S01]  /*88a0*/  STG.E.U8 desc[UR36][R8.64], R7 ;  /* 0x0000000708007986 */ /* 0x0003e2000c101124 */
[----:B------:R-:W-:Y:S05]  /*88b0*/  BRA `(.L_x_3149) ;  /* 0x0000000800247947 */ /* 0x000fea0003800000 */
.L_x_3159:
        /* <DEDUP_REMOVED lines=10> */
[----:B------:R1:W-:Y:S01]  /*8960*/  STG.E.U16 desc[UR36][R8.64], R0 ;  /* 0x0000000008007986 */ /* 0x0003e2000c101524 */
[----:B------:R-:W-:Y:S05]  /*8970*/  BRA `(.L_x_3149) ;  /* 0x0000000400f47947 */ /* 0x000fea0003800000 */
.L_x_3156:
        /* <DEDUP_REMOVED lines=8> */
[----:B------:R-:W1:Y:S02]  /*8a00*/  F2I.U32.F64.TRUNC R5, R4 ;  /* 0x0000000400057311 */ /* 0x000e64000030d000 */
[----:B-1----:R2:W-:Y:S01]  /*8a10*/  STG.E.U16 desc[UR36][R8.64], R5 ;  /* 0x0000000508007986 */ /* 0x0025e2000c101524 */
[----:B------:R-:W-:Y:S05]  /*8a20*/  BRA `(.L_x_3149) ;  /* 0x0000000400c87947 */ /* 0x000fea0003800000 */
.L_x_3167:
        /* <DEDUP_REMOVED lines=21> */
.L_x_3170:
[----:B------:R-:W-:-:S04]  /*8b80*/  SHF.R.U32.HI R0, RZ, 0x14, R7 ;  /* 0x00000014ff007819 */ /* 0x000fc80000011607 */
[----:B------:R-:W-:-:S04]  /*8b90*/  LOP3.LUT R0, R0, 0x1, RZ, 0xc0, !PT ;  /* 0x0000000100007812 */ /* 0x000fc800078ec0ff */
[----:B------:R-:W-:-:S04]  /*8ba0*/  IADD3 R0, PT, PT, R7, 0x487ffff, R0 ;  /* 0x0487ffff07007810 */ /* 0x000fc80007ffe000 */
[----:B------:R-:W-:-:S04]  /*8bb0*/  SHF.R.U32.HI R0, RZ, 0x14, R0 ;  /* 0x00000014ff007819 */ /* 0x000fc80000011600 */
[----:B------:R-:W-:-:S07]  /*8bc0*/  LOP3.LUT R3, R0, 0xff, RZ, 0xc0, !PT ;  /* 0x000000ff00037812 */ /* 0x000fce00078ec0ff */
.L_x_3171:
[----:B------:R-:W-:-:S04]  /*8bd0*/  SHF.R.U32.HI R0, RZ, 0x18, R7 ;  /* 0x00000018ff007819 */ /* 0x000fc80000011607 */
[----:B------:R-:W-:-:S07]  /*8be0*/  LOP3.LUT R0, R3, 0x80, R0, 0xf8, !PT ;  /* 0x0000008003007812 */ /* 0x000fce00078ef800 */
.L_x_3169:
[----:B------:R-:W-:Y:S05]  /*8bf0*/  BSYNC.RECONVERGENT B0 ;  /* 0x0000000000007941 */ /* 0x000fea0003800200 */
.L_x_3168:
[----:B------:R3:W-:Y:S01]  /*8c00*/  STG.E.U8 desc[UR36][R8.64], R0 ;  /* 0x0000000008007986 */ /* 0x0007e2000c101124 */
[----:B------:R-:W-:Y:S05]  /*8c10*/  BRA `(.L_x_3149) ;  /* 0x00000004004c7947 */ /* 0x000fea0003800000 */
.L_x_3166:
        /* <DEDUP_REMOVED lines=21> */
.L_x_3174:
[----:B------:R-:W-:-:S04]  /*8d70*/  SHF.R.U32.HI R0, RZ, 0x15, R7 ;  /* 0x00000015ff007819 */ /* 0x000fc80000011607 */
[----:B------:R-:W-:-:S04]  /*8d80*/  LOP3.LUT R0, R0, 0x1, RZ, 0xc0, !PT ;  /* 0x0000000100007812 */ /* 0x000fc800078ec0ff */
[----:B------:R-:W-:-:S04]  /*8d90*/  IADD3 R0, PT, PT, R7, 0x88fffff, R0 ;  /* 0x088fffff07007810 */ /* 0x000fc80007ffe000 */
[----:B------:R-:W-:-:S04]  /*8da0*/  SHF.R.U32.HI R0, RZ, 0x15, R0 ;  /* 0x00000015ff007819 */ /* 0x000fc80000011600 */
[----:B------:R-:W-:-:S07]  /*8db0*/  LOP3.LUT R3, R0, 0xff, RZ, 0xc0, !PT ;  /* 0x000000ff00037812 */ /* 0x000fce00078ec0ff */
.L_x_3175:
[----:B------:R-:W-:-:S04]  /*8dc0*/  SHF.R.U32.HI R0, RZ, 0x18, R7 ;  /* 0x00000018ff007819 */ /* 0x000fc80000011607 */
[----:B------:R-:W-:-:S07]  /*8dd0*/  LOP3.LUT R0, R3, 0x80, R0, 0xf8, !PT ;  /* 0x0000008003007812 */ /* 0x000fce00078ef800 */
.L_x_3173:
[----:B------:R-:W-:Y:S05]  /*8de0*/  BSYNC.RECONVERGENT B0 ;  /* 0x0000000000007941 */ /* 0x000fea0003800200 */
.L_x_3172:
[----:B------:R1:W-:Y:S01]  /*8df0*/  STG.E.U8 desc[UR36][R8.64], R0 ;  /* 0x0000000008007986 */ /* 0x0003e2000c101124 */
[----:B------:R-:W-:Y:S05]  /*8e00*/  BRA `(.L_x_3149) ;  /* 0x0000000000d07947 */ /* 0x000fea0003800000 */
.L_x_3165:
[----:B------:R-:W-:-:S13]  /*8e10*/  ISETP.NE.AND P0, PT, R0, 0x1c, PT ;  /* 0x0000001c0000780c */ /* 0x000fda0003f05270 */
[----:B------:R-:W-:Y:S05]  /*8e20*/  @!P0 BRA `(.L_x_3176) ;  /* 0x0000000000c08947 */ /* 0x000fea0003800000 */
[----:B------:R-:W-:-:S13]  /*8e30*/  ISETP.NE.AND P0, PT, R0, 0x1d, PT ;  /* 0x0000001d0000780c */ /* 0x000fda0003f05270 */
[----:B------:R-:W-:Y:S05]  /*8e40*/  @!P0 BRA `(.L_x_3177) ;  /* 0x0000000000ac8947 */ /* 0x000fea0003800000 */
[----:B------:R-:W-:-:S13]  /*8e50*/  ISETP.NE.AND P0, PT, R0, 0x2c, PT ;  /* 0x0000002c0000780c */ /* 0x000fda0003f05270 */
[----:B------:R-:W-:Y:S05]  /*8e60*/  @!P0 BRA `(.L_x_3178) ;  /* 0x0000000000448947 */ /* 0x000fea0003800000 */
.L_x_3148:
[----:B------:R-:W-:Y:S01]  /*8e70*/  MOV R14, 0x0 ;  /* 0x00000000000e7802 */ /* 0x000fe20000000f00 */
[----:B------:R-:W1:Y:S01]  /*8e80*/  LDCU.64 UR6, c[0x4][0x128] ;  /* 0x01002500ff0677ac */ /* 0x000e620008000a00 */
[----:B------:R-:W-:Y:S02]  /*8e90*/  IMAD.MOV.U32 R8, RZ, RZ, 0x65 ;  /* 0x00000065ff087424 */ /* 0x000fe400078e00ff */
[----:B------:R-:W-:Y:S01]  /*8ea0*/  IMAD.MOV.U32 R12, RZ, RZ, 0x1 ;  /* 0x00000001ff0c7424 */ /* 0x000fe200078e00ff */
[----:B------:R-:W2:Y:S01]  /*8eb0*/  LDCU.64 UR8, c[0x4][0x130] ;  /* 0x01002600ff0877ac */ /* 0x000ea20008000a00 */
[----:B------:R-:W3:Y:S01]  /*8ec0*/  LDC.64 R14, c[0x4][R14] ;  /* 0x010000000e0e7b82 */ /* 0x000ee20000000a00 */
[----:B------:R-:W-:Y:S01]  /*8ed0*/  IMAD.MOV.U32 R13, RZ, RZ, RZ ;  /* 0x000000ffff0d7224 */ /* 0x000fe200078e00ff */
[----:B------:R-:W4:Y:S01]  /*8ee0*/  LDCU.64 UR4, c[0x4][0x10] ;  /* 0x01000200ff0477ac */ /* 0x000f220008000a00 */
[----:B-1----:R-:W-:Y:S02]  /*8ef0*/  IMAD.U32 R4, RZ, RZ, UR6 ;  /* 0x00000006ff047e24 */ /* 0x002fe4000f8e00ff */
[----:B------:R-:W-:-:S02]  /*8f00*/  IMAD.U32 R5, RZ, RZ, UR7 ;  /* 0x00000007ff057e24 */ /* 0x000fc4000f8e00ff */
[----:B--2---:R-:W-:Y:S02]  /*8f10*/  IMAD.U32 R6, RZ, RZ, UR8 ;  /* 0x00000008ff067e24 */ /* 0x004fe4000f8e00ff */
[----:B------:R-:W-:Y:S02]  /*8f20*/  IMAD.U32 R7, RZ, RZ, UR9 ;  /* 0x00000009ff077e24 */ /* 0x000fe4000f8e00ff */
[----:B----4-:R-:W-:Y:S02]  /*8f30*/  IMAD.U32 R10, RZ, RZ, UR4 ;  /* 0x00000004ff0a7e24 */ /* 0x010fe4000f8e00ff */
[----:B------:R-:W-:-:S07]  /*8f40*/  IMAD.U32 R11, RZ, RZ, UR5 ;  /* 0x00000005ff0b7e24 */ /* 0x000fce000f8e00ff */
[----:B------:R-:W-:-:S07]  /*8f50*/  LEPC R20, `(.L_x_3179) ;  /* 0x000000001014794e */ /* 0x000fce0000000000 */
[----:B0--3--:R-:W-:Y:S05]  /*8f60*/  CALL.ABS.NOINC R14 ;  /* 0x000000000e007343 */ /* 0x009fea0003c00000 */
.L_x_3179:
[----:B------:R-:W-:Y:S05]  /*8f70*/  BRA `(.L_x_3149) ;  /* 0x0000000000747947 */ /* 0x000fea0003800000 */
.L_x_3178:
        /* <DEDUP_REMOVED lines=24> */
.L_x_3177:
[----:B------:R-:W1:Y:S02]  /*9100*/  F2I.U64.F64.TRUNC R4, R4 ;  /* 0x0000000400047311 */ /* 0x000e64000030d800 */
[----:B-1----:R1:W-:Y:S01]  /*9110*/  STG.E.64 desc[UR36][R8.64], R4 ;  /* 0x0000000408007986 */ /* 0x0023e2000c101b24 */
[----:B------:R-:W-:Y:S05]  /*9120*/  BRA `(.L_x_3149) ;  /* 0x0000000000087947 */ /* 0x000fea0003800000 */
.L_x_3176:
[----:B------:R-:W1:Y:S02]  /*9130*/  F2I.U32.F64.TRUNC R5, R4 ;  /* 0x0000000400057311 */ /* 0x000e64000030d000 */
[----:B-1----:R4:W-:Y:S02]  /*9140*/  STG.E desc[UR36][R8.64], R5 ;  /* 0x0000000508007986 */ /* 0x0029e4000c101924 */
.L_x_3149:
[----:B------:R-:W-:-:S13]  /*9150*/  ISETP.GE.AND P0, PT, R23, R2, PT ;  /* 0x000000021700720c */ /* 0x000fda0003f06270 */
[----:B------:R-:W-:Y:S05]  /*9160*/  @P0 BREAK.RELIABLE B6 ;  /* 0x0000000000060942 */ /* 0x000fea0003800100 */
[----:B------:R-:W-:Y:S05]  /*9170*/  @P0 BRA `(.L_x_3180) ;  /* 0x0000002400e00947 */ /* 0x000fea0003800000 */
[----:B------:R-:W5:Y:S01]  /*9180*/  LDCU UR4, c[0x0][0x3dc] ;  /* 0x00007b80ff0477ac */ /* 0x000f620008000800 */
[----:B-12-4-:R-:W1:Y:S01]  /*9190*/  LDC.64 R4, c[0x0][0x3b0] ;  /* 0x0000ec00ff047b82 */ /* 0x016e620000000a00 */
[----:B---3--:R-:W-:Y:S01]  /*91a0*/  IMAD R0, R22, 0x200, R23 ;  /* 0x0000020016007824 */ /* 0x008fe200078e0217 */
[----:B------:R-:W-:-:S03]  /*91b0*/  PRMT R6, R32, 0x9910, RZ ;  /* 0x0000991020067816 */ /* 0x000fc600000000ff */
[----:B-----5:R-:W-:Y:S02]  /*91c0*/  IMAD R3, R0, UR4, RZ ;  /* 0x0000000400037c24 */ /* 0x020fe4000f8e02ff */
        /* <DEDUP_REMOVED lines=16> */
.L_x_3184:
[----:B------:R-:W1:Y:S02]  /*92d0*/  F2I.S64.F64.TRUNC R28, R28 ;  /* 0x0000001c001c7311 */ /* 0x000e64000030d900 */
[----:B-1----:R-:W-:-:S05]  /*92e0*/  IMAD.MOV.U32 R3, RZ, RZ, R28 ;  /* 0x000000ffff037224 */ /* 0x002fca00078e001c */
[----:B------:R1:W-:Y:S01]  /*92f0*/  STG.E.U8 desc[UR36][R4.64], R3 ;  /* 0x0000000304007986 */ /* 0x0003e2000c101124 */
[----:B------:R-:W-:Y:S05]  /*9300*/  BRA `(.L_x_3186) ;  /* 0x0000001000807947 */ /* 0x000fea0003800000 */
.L_x_3183:
        /* <DEDUP_REMOVED lines=9> */
.L_x_3188:
[----:B------:R-:W1:Y:S02]  /*93a0*/  F2I.F64.TRUNC R29, R28 ;  /* 0x0000001c001d7311 */ /* 0x000e64000030d100 */
[----:B-1----:R1:W-:Y:S01]  /*93b0*/  STG.E desc[UR36][R4.64], R29 ;  /* 0x0000001d04007986 */ /* 0x0023e2000c101924 */
[----:B------:R-:W-:Y:S05]  /*93c0*/  BRA `(.L_x_3186) ;  /* 0x0000001000507947 */ /* 0x000fea0003800000 */
.L_x_3187:
[----:B------:R-:W1:Y:S02]  /*93d0*/  F2I.F64.TRUNC R29, R28 ;  /* 0x0000001c001d7311 */ /* 0x000e64000030d100 */
[----:B-1----:R1:W-:Y:S01]  /*93e0*/  STG.E.U16 desc[UR36][R4.64], R29 ;  /* 0x0000001d04007986 */ /* 0x0023e2000c101524 */
[----:B------:R-:W-:Y:S05]  /*93f0*/  BRA `(.L_x_3186) ;  /* 0x0000001000447947 */ /* 0x000fea0003800000 */
.L_x_3182:
        /* <DEDUP_REMOVED lines=17> */
.L_x_3190:
        /* <DEDUP_REMOVED lines=12> */
.L_x_3189:
        /* <DEDUP_REMOVED lines=18> */
.L_x_3192:
        /* <DEDUP_REMOVED lines=13> */
.L_x_3191:
[----:B------:R1:W-:Y:S01]  /*97c0*/  STG.E.64 desc[UR36][R4.64], R28 ;  /* 0x0000001c04007986 */ /* 0x0003e2000c101b24 */
[----:B------:R-:W-:Y:S05]  /*97d0*/  BRA `(.L_x_3186) ;  /* 0x0000000c004c7947 */ /* 0x000fea0003800000 */
.L_x_3181:
        /* <DEDUP_REMOVED lines=13> */
.L_x_3196:
        /* <DEDUP_REMOVED lines=26> */
.L_x_3199:
[----:B------:R-:W-:-:S04]  /*9a50*/  SHF.R.U32.HI R3, RZ, 0x18, R7 ;  /* 0x00000018ff037819 */ /* 0x000fc80000011607 */
[----:B------:R-:W-:-:S07]  /*9a60*/  LOP3.LUT R0, R0, 0x80, R3, 0xf8, !PT ;  /* 0x0000008000007812 */ /* 0x000fce00078ef803 */
.L_x_3198:
[----:B------:R-:W-:Y:S05]  /*9a70*/  BSYNC.RECONVERGENT B0 ;  /* 0x0000000000007941 */ /* 0x000fea0003800200 */
.L_x_3197:
[----:B------:R1:W-:Y:S01]  /*9a80*/  STG.E.U8 desc[UR36][R4.64], R0 ;  /* 0x0000000004007986 */ /* 0x0003e2000c101124 */
[----:B------:R-:W-:Y:S05]  /*9a90*/  BRA `(.L_x_3186) ;  /* 0x00000008009c7947 */ /* 0x000fea0003800000 */
.L_x_3195:
        /* <DEDUP_REMOVED lines=26> */
.L_x_3202:
[----:B------:R-:W-:-:S04]  /*9c40*/  SHF.R.U32.HI R3, RZ, 0x18, R7 ;  /* 0x00000018ff037819 */ /* 0x000fc80000011607 */
[----:B------:R-:W-:-:S07]  /*9c50*/  LOP3.LUT R0, R0, 0x80, R3, 0xf8, !PT ;  /* 0x0000008000007812 */ /* 0x000fce00078ef803 */
.L_x_3201:
[----:B------:R-:W-:Y:S05]  /*9c60*/  BSYNC.RECONVERGENT B0 ;  /* 0x0000000000007941 */ /* 0x000fea0003800200 */
.L_x_3200:
[----:B------:R1:W-:Y:S01]  /*9c70*/  STG.E.U8 desc[UR36][R4.64], R0 ;  /* 0x0000000004007986 */ /* 0x0003e2000c101124 */
[----:B------:R-:W-:Y:S05]  /*9c80*/  BRA `(.L_x_3186) ;  /* 0x0000000800207947 */ /* 0x000fea0003800000 */
.L_x_3194:
        /* <DEDUP_REMOVED lines=30> */
.L_x_3204:
[----:B------:R-:W1:Y:S02]  /*9e70*/  F2I.U64.F64.TRUNC R28, R28 ;  /* 0x0000001c001c7311 */ /* 0x000e64000030d800 */
[----:B-1----:R1:W-:Y:S01]  /*9e80*/  STG.E.64 desc[UR36][R4.64], R28 ;  /* 0x0000001c04007986 */ /* 0x0023e2000c101b24 */
[----:B------:R-:W-:Y:S05]  /*9e90*/  BRA `(.L_x_3186) ;  /* 0x00000004009c7947 */ /* 0x000fea0003800000 */
.L_x_3203:
[----:B------:R-:W1:Y:S02]  /*9ea0*/  F2I.U32.F64.TRUNC R29, R28 ;  /* 0x0000001c001d7311 */ /* 0x000e64000030d000 */
[----:B-1----:R1:W-:Y:S01]  /*9eb0*/  STG.E desc[UR36][R4.64], R29 ;  /* 0x0000001d04007986 */ /* 0x0023e2000c101924 */
[----:B------:R-:W-:Y:S05]  /*9ec0*/  BRA `(.L_x_3186) ;  /* 0x0000000400907947 */ /* 0x000fea0003800000 */
.L_x_3193:
        /* <DEDUP_REMOVED lines=10> */
.L_x_3206:
[----:B------:R-:W-:-:S05]  /*9f70*/  CS2R R30, SRZ ;  /* 0x00000000001e7805 */ /* 0x000fca000001ff00 */
[----:B------:R1:W-:Y:S01]  /*9f80*/  STG.E.128 desc[UR36][R4.64], R28 ;  /* 0x0000001c04007986 */ /* 0x0003e2000c101d24 */
[----:B------:R-:W-:Y:S05]  /*9f90*/  BRA `(.L_x_3186) ;  /* 0x00000004005c7947 */ /* 0x000fea0003800000 */
.L_x_3205:
[----:B------:R-:W-:-:S13]  /*9fa0*/  ISETP.NE.AND P0, PT, R0, 0xf, PT ;  /* 0x0000000f0000780c */ /* 0x000fda0003f05270 */
[----:B------:R-:W-:Y:S05]  /*9fb0*/  @!P0 BRA `(.L_x_3207) ;  /* 0x0000000400288947 */ /* 0x000fea0003800000 */
[----:B------:R-:W-:-:S13]  /*9fc0*/  ISETP.NE.AND P0, PT, R0, 0x17, PT ;  /* 0x000000170000780c */ /* 0x000fda0003f05270 */
[----:B------:R-:W-:Y:S05]  /*9fd0*/  @!P0 BRA `(.L_x_3208) ;  /* 0x0000000000b08947 */ /* 0x000fea0003800000 */
[----:B------:R-:W-:-:S13]  /*9fe0*/  ISETP.NE.AND P0, PT, R0, 0x18, PT ;  /* 0x000000180000780c */ /* 0x000fda0003f05270 */
[----:B------:R-:W-:Y:S05]  /*9ff0*/  @!P0 BRA `(.L_x_3209) ;  /* 0x0000000000448947 */ /* 0x000fea0003800000 */
.L_x_3185:
        /* <DEDUP_REMOVED lines=16> */
.L_x_3210:
[----:B------:R-:W-:Y:S05]  /*a100*/  BRA `(.L_x_3186) ;  /* 0x0000000400007947 */ /* 0x000fea0003800000 */
.L_x_3209:
        /* <DEDUP_REMOVED lines=21> */
.L_x_3212:
[----:B------:R-:W-:Y:S05]  /*a260*/  BSYNC.RECONVERGENT B0 ;  /* 0x0000000000007941 */ /* 0x000fea0003800200 */
.L_x_3211:
[----:B------:R-:W-:-:S05]  /*a270*/  LOP3.LUT R3, R0, 0x80, R3, 0xf8, !PT ;  /* 0x0000008000037812 */ /* 0x000fca00078ef803 */
[----:B------:R1:W-:Y:S01]  /*a280*/  STG.E.U8 desc[UR36][R4.64], R3 ;  /* 0x0000000304007986 */ /* 0x0003e2000c101124 */
[----:B------:R-:W-:Y:S05]  /*a290*/  BRA `(.L_x_3186) ;  /* 0x00000000009c7947 */ /* 0x000fea0003800000 */
.L_x_3208:
        /* <DEDUP_REMOVED lines=20> */
.L_x_3214:
[----:B------:R-:W-:Y:S01]  /*a3e0*/  IMAD.MOV.U32 R0, RZ, RZ, 0x7f ;  /* 0x0000007fff007424 */ /* 0x000fe200078e00ff */
[----:B------:R-:W-:-:S04]  /*a3f0*/  ISETP.GT.U32.AND P0, PT, R3, 0x7f800000, PT ;  /* 0x7f8000000300780c */ /* 0x000fc80003f04070 */
[----:B------:R-:W-:-:S09]  /*a400*/  SEL R0, R0, 0x7c, P0 ;  /* 0x0000007c00007807 */ /* 0x000fd20000000000 */
.L_x_3215:
[----:B------:R-:W-:Y:S05]  /*a410*/  BSYNC.RECONVERGENT B0 ;  /* 0x0000000000007941 */ /* 0x000fea0003800200 */
.L_x_3213:
[----:B------:R-:W-:-:S04]  /*a420*/  SHF.R.U32.HI R3, RZ, 0x18, R7 ;  /* 0x00000018ff037819 */ /* 0x000fc80000011607 */
[----:B------:R-:W-:-:S05]  /*a430*/  LOP3.LUT R3, R0, 0x80, R3, 0xf8, !PT ;  /* 0x0000008000037812 */ /* 0x000fca00078ef803 */
[----:B------:R1:W-:Y:S01]  /*a440*/  STG.E.U8 desc[UR36][R4.64], R3 ;  /* 0x0000000304007986 */ /* 0x0003e2000c101124 */
[----:B------:R-:W-:Y:S05]  /*a450*/  BRA `(.L_x_3186) ;  /* 0x00000000002c7947 */ /* 0x000fea0003800000 */
.L_x_3207:
        /* <DEDUP_REMOVED lines=11> */
.L_x_3186:
[----:B------:R-:W-:-:S07]  /*a510*/  VIADD R23, R23, 0x80 ;  /* 0x0000008017177836 */ /* 0x000fce0000000000 */
.L_x_3143:
[----:B------:R-:W-:-:S13]  /*a520*/  ISETP.GE.AND P0, PT, R23, R2, PT ;  /* 0x000000021700720c */ /* 0x000fda0003f06270 */
[----:B------:R-:W-:Y:S05]  /*a530*/  @P0 BREAK.RELIABLE B6 ;  /* 0x0000000000060942 */ /* 0x000fea0003800100 */
[----:B------:R-:W-:Y:S05]  /*a540*/  @P0 BRA `(.L_x_3180) ;  /* 0x0000001000ec0947 */ /* 0x000fea0003800000 */
[----:B------:R-:W-:Y:S05]  /*a550*/  BSYNC.RELIABLE B6 ;  /* 0x0000000000067941 */ /* 0x000fea0003800100 */
.L_x_3142:
[----:B------:R-:W5:Y:S01]  /*a560*/  LDCU UR4, c[0x0][0x3dc] ;  /* 0x00007b80ff0477ac */ /* 0x000f620008000800 */
[----:B-1234-:R-:W1:Y:S01]  /*a570*/  LDC.64 R4, c[0x0][0x3b0] ;  /* 0x0000ec00ff047b82 */ /* 0x01ee620000000a00 */
[----:B------:R-:W-:Y:S01]  /*a580*/  IMAD R0, R22, 0x200, R23 ;  /* 0x0000020016007824 */ /* 0x000fe200078e0217 */
        /* <DEDUP_REMOVED lines=18> */
.L_x_3219:
[----:B------:R-:W1:Y:S02]  /*a6b0*/  F2I.S64.F64.TRUNC R24, R24 ;  /* 0x0000001800187311 */ /* 0x000e64000030d900 */
[----:B-1----:R-:W-:-:S05]  /*a6c0*/  IMAD.MOV.U32 R3, RZ, RZ, R24 ;  /* 0x000000ffff037224 */ /* 0x002fca00078e0018 */
[----:B------:R1:W-:Y:S01]  /*a6d0*/  STG.E.U8 desc[UR36][R4.64], R3 ;  /* 0x0000000304007986 */ /* 0x0003e2000c101124 */
[----:B------:R-:W-:Y:S05]  /*a6e0*/  BRA `(.L_x_3221) ;  /* 0x0000001000807947 */ /* 0x000fea0003800000 */
.L_x_3218:
        /* <DEDUP_REMOVED lines=9> */
.L_x_3223:
[----:B------:R-:W1:Y:S02]  /*a780*/  F2I.F64.TRUNC R25, R24 ;  /* 0x0000001800197311 */ /* 0x000e64000030d100 */
[----:B-1----:R1:W-:Y:S01]  /*a790*/  STG.E desc[UR36][R4.64], R25 ;  /* 0x0000001904007986 */ /* 0x0023e2000c101924 */
[----:B------:R-:W-:Y:S05]  /*a7a0*/  BRA `(.L_x_3221) ;  /* 0x0000001000507947 */ /* 0x000fea0003800000 */
.L_x_3222:
[----:B------:R-:W1:Y:S02]  /*a7b0*/  F2I.F64.TRUNC R25, R24 ;  /* 0x0000001800197311 */ /* 0x000e64000030d100 */
[----:B-1----:R1:W-:Y:S01]  /*a7c0*/  STG.E.U16 desc[UR36][R4.64], R25 ;  /* 0x0000001904007986 */ /* 0x0023e2000c101524 */
[----:B------:R-:W-:Y:S05]  /*a7d0*/  BRA `(.L_x_3221) ;  /* 0x0000001000447947 */ /* 0x000fea0003800000 */
.L_x_3217:
        /* <DEDUP_REMOVED lines=17> */
.L_x_3225:
        /* <DEDUP_REMOVED lines=12> */
.L_x_3224:
        /* <DEDUP_REMOVED lines=18> */
.L_x_3227:
        /* <DEDUP_REMOVED lines=13> */
.L_x_3226:
[----:B------:R1:W-:Y:S01]  /*aba0*/  STG.E.64 desc[UR36][R4.64], R24 ;  /* 0x0000001804007986 */ /* 0x0003e2000c101b24 */
[----:B------:R-:W-:Y:S05]  /*abb0*/  BRA `(.L_x_3221) ;  /* 0x0000000c004c7947 */ /* 0x000fea0003800000 */
.L_x_3216:
        /* <DEDUP_REMOVED lines=13> */
.L_x_3231:
        /* <DEDUP_REMOVED lines=26> */
.L_x_3234:
[----:B------:R-:W-:-:S04]  /*ae30*/  SHF.R.U32.HI R3, RZ, 0x18, R7 ;  /* 0x00000018ff037819 */ /* 0x000fc80000011607 */
[----:B------:R-:W-:-:S07]  /*ae40*/  LOP3.LUT R0, R0, 0x80, R3, 0xf8, !PT ;  /* 0x0000008000007812 */ /* 0x000fce00078ef803 */
.L_x_3233:
[----:B------:R-:W-:Y:S05]  /*ae50*/  BSYNC.RECONVERGENT B0 ;  /* 0x0000000000007941 */ /* 0x000fea0003800200 */
.L_x_3232:
[----:B------:R1:W-:Y:S01]  /*ae60*/  STG.E.U8 desc[UR36][R4.64], R0 ;  /* 0x0000000004007986 */ /* 0x0003e2000c101124 */
[----:B------:R-:W-:Y:S05]  /*ae70*/  BRA `(.L_x_3221) ;  /* 0x00000008009c7947 */ /* 0x000fea0003800000 */
.L_x_3230:
        /* <DEDUP_REMOVED lines=26> */
.L_x_3237:
[----:B------:R-:W-:-:S04]  /*b020*/  SHF.R.U32.HI R3, RZ, 0x18, R7 ;  /* 0x00000018ff037819 */ /* 0x000fc80000011607 */
[----:B------:R-:W-:-:S07]  /*b030*/  LOP3.LUT R0, R0, 0x80, R3, 0xf8, !PT ;  /* 0x0000008000007812 */ /* 0x000fce00078ef803 */
.L_x_3236:
[----:B------:R-:W-:Y:S05]  /*b040*/  BSYNC.RECONVERGENT B0 ;  /* 0x0000000000007941 */ /* 0x000fea0003800200 */
.L_x_3235:
[----:B------:R1:W-:Y:S01]  /*b050*/  STG.E.U8 desc[UR36][R4.64], R0 ;  /* 0x0000000004007986 */ /* 0x0003e2000c101124 */
[----:B------:R-:W-:Y:S05]  /*b060*/  BRA `(.L_x_3221) ;  /* 0x0000000800207947 */ /* 0x000fea0003800000 */
.L_x_3229:
        /* <DEDUP_REMOVED lines=30> */
.L_x_3239:
[----:B------:R-:W1:Y:S02]  /*b250*/  F2I.U64.F64.TRUNC R24, R24 ;  /* 0x0000001800187311 */ /* 0x000e64000030d800 */
[----:B-1----:R1:W-:Y:S01]  /*b260*/  STG.E.64 desc[UR36][R4.64], R24 ;  /* 0x0000001804007986 */ /* 0x0023e2000c101b24 */
[----:B------:R-:W-:Y:S05]  /*b270*/  BRA `(.L_x_3221) ;  /* 0x00000004009c7947 */ /* 0x000fea0003800000 */
.L_x_3238:
[----:B------:R-:W1:Y:S02]  /*b280*/  F2I.U32.F64.TRUNC R25, R24 ;  /* 0x0000001800197311 */ /* 0x000e64000030d000 */
[----:B-1----:R1:W-:Y:S01]  /*b290*/  STG.E desc[UR36][R4.64], R25 ;  /* 0x0000001904007986 */ /* 0x0023e2000c101924 */
[----:B------:R-:W-:Y:S05]  /*b2a0*/  BRA `(.L_x_3221) ;  /* 0x0000000400907947 */ /* 0x000fea0003800000 */
.L_x_3228:
        /* <DEDUP_REMOVED lines=10> */
.L_x_3241:
[----:B0-----:R-:W-:-:S05]  /*b350*/  CS2R R26, SRZ ;  /* 0x00000000001a7805 */ /* 0x001fca000001ff00 */
[----:B------:R0:W-:Y:S01]  /*b360*/  STG.E.128 desc[UR36][R4.64], R24 ;  /* 0x0000001804007986 */ /* 0x0001e2000c101d24 */
[----:B------:R-:W-:Y:S05]  /*b370*/  BRA `(.L_x_3221) ;  /* 0x00000004005c7947 */ /* 0x000fea0003800000 */
.L_x_3240:
[----:B------:R-:W-:-:S13]  /*b380*/  ISETP.NE.AND P0, PT, R0, 0xf, PT ;  /* 0x0000000f0000780c */ /* 0x000fda0003f05270 */
[----:B------:R-:W-:Y:S05]  /*b390*/  @!P0 BRA `(.L_x_3242) ;  /* 0x0000000400288947 */ /* 0x000fea0003800000 */
[----:B------:R-:W-:-:S13]  /*b3a0*/  ISETP.NE.AND P0, PT, R0, 0x17, PT ;  /* 0x000000170000780c */ /* 0x000fda0003f05270 */
[----:B------:R-:W-:Y:S05]  /*b3b0*/  @!P0 BRA `(.L_x_3243) ;  /* 0x0000000000b08947 */ /* 0x000fea0003800000 */
[----:B------:R-:W-:-:S13]  /*b3c0*/  ISETP.NE.AND P0, PT, R0, 0x18, PT ;  /* 0x000000180000780c */ /* 0x000fda0003f05270 */
[----:B------:R-:W-:Y:S05]  /*b3d0*/  @!P0 BRA `(.L_x_3244) ;  /* 0x0000000000448947 */ /* 0x000fea0003800000 */
.L_x_3220:
[----:B------:R-:W-:Y:S01]  /*b3e0*/  MOV R0, 0x0 ;  /* 0x0000000000007802 */ /* 0x000fe20000000f00 */
[----:B------:R-:W1:Y:S01]  /*b3f0*/  LDCU.64 UR4, c[0x4][0x128] ;  /* 0x01002500ff0477ac */ /* 0x000e620008000a00 */
[----:B------:R-:W-:Y:S02]  /*b400*/  IMAD.MOV.U32 R8, RZ, RZ, 0x65 ;  /* 0x00000065ff087424 */ /* 0x000fe400078e00ff */
[----:B------:R2:W3:Y:S01]  /*b410*/  LDC.64 R14, c[0x4][R0] ;  /* 0x01000000000e7b82 */ /* 0x0004e20000000a00 */
[----:B------:R-:W4:Y:S01]  /*b420*/  LDCU.64 UR6, c[0x4][0x130] ;  /* 0x01002600ff0677ac */ /* 0x000f220008000a00 */
[----:B------:R-:W-:Y:S02]  /*b430*/  IMAD.MOV.U32 R12, RZ, RZ, 0x1 ;  /* 0x00000001ff0c7424 */ /* 0x000fe400078e00ff */
[----:B------:R-:W-:Y:S01]  /*b440*/  IMAD.MOV.U32 R13, RZ, RZ, RZ ;  /* 0x000000ffff0d7224 */ /* 0x000fe200078e00ff */
[----:B------:R-:W5:Y:S01]  /*b450*/  LDCU.64 UR8, c[0x4][0x10] ;  /* 0x01000200ff0877ac */ /* 0x000f620008000a00 */
[----:B-1----:R-:W-:-:S02]  /*b460*/  IMAD.U32 R4, RZ, RZ, UR4 ;  /* 0x00000004ff047e24 */ /* 0x002fc4000f8e00ff */
[----:B------:R-:W-:Y:S02]  /*b470*/  IMAD.U32 R5, RZ, RZ, UR5 ;  /* 0x00000005ff057e24 */ /* 0x000fe4000f8e00ff */
[----:B----4-:R-:W-:Y:S02]  /*b480*/  IMAD.U32 R6, RZ, RZ, UR6 ;  /* 0x00000006ff067e24 */ /* 0x010fe4000f8e00ff */
[----:B------:R-:W-:Y:S02]  /*b490*/  IMAD.U32 R7, RZ, RZ, UR7 ;  /* 0x00000007ff077e24 */ /* 0x000fe4000f8e00ff */
[----:B-----5:R-:W-:Y:S02]  /*b4a0*/  IMAD.U32 R10, RZ, RZ, UR8 ;  /* 0x00000008ff0a7e24 */ /* 0x020fe4000f8e00ff */
[----:B--2---:R-:W-:-:S07]  /*b4b0*/  IMAD.U32 R11, RZ, RZ, UR9 ;  /* 0x00000009ff0b7e24 */ /* 0x004fce000f8e00ff */
[----:B------:R-:W-:-:S07]  /*b4c0*/  LEPC R20, `(.L_x_3245) ;  /* 0x000000001014794e */ /* 0x000fce0000000000 */
[----:B0--3--:R-:W-:Y:S05]  /*b4d0*/  CALL.ABS.NOINC R14 ;  /* 0x000000000e007343 */ /* 0x009fea0003c00000 */
.L_x_3245:
[----:B------:R-:W-:Y:S05]  /*b4e0*/  BRA `(.L_x_3221) ;  /* 0x0000000400007947 */ /* 0x000fea0003800000 */
.L_x_3244:
        /* <DEDUP_REMOVED lines=21> */
.L_x_3247:
[----:B------:R-:W-:Y:S05]  /*b640*/  BSYNC.RECONVERGENT B0 ;  /* 0x0000000000007941 */ /* 0x000fea0003800200 */
.L_x_3246:
[----:B------:R-:W-:-:S05]  /*b650*/  LOP3.LUT R3, R0, 0x80, R3, 0xf8, !PT ;  /* 0x0000008000037812 */ /* 0x000fca00078ef803 */
[----:B------:R3:W-:Y:S01]  /*b660*/  STG.E.U8 desc[UR36][R4.64], R3 ;  /* 0x0000000304007986 */ /* 0x0007e2000c101124 */
[----:B------:R-:W-:Y:S05]  /*b670*/  BRA `(.L_x_3221) ;  /* 0x00000000009c7947 */ /* 0x000fea0003800000 */
.L_x_3243:
        /* <DEDUP_REMOVED lines=20> */
.L_x_3249:
[----:B------:R-:W-:Y:S01]  /*b7c0*/  IMAD.MOV.U32 R0, RZ, RZ, 0x7f ;  /* 0x0000007fff007424 */ /* 0x000fe200078e00ff */
[----:B------:R-:W-:-:S04]  /*b7d0*/  ISETP.GT.U32.AND P0, PT, R3, 0x7f800000, PT ;  /* 0x7f8000000300780c */ /* 0x000fc80003f04070 */
[----:B------:R-:W-:-:S09]  /*b7e0*/  SEL R0, R0, 0x7c, P0 ;  /* 0x0000007c00007807 */ /* 0x000fd20000000000 */
.L_x_3250:
[----:B------:R-:W-:Y:S05]  /*b7f0*/  BSYNC.RECONVERGENT B0 ;  /* 0x0000000000007941 */ /* 0x000fea0003800200 */
.L_x_3248:
[----:B------:R-:W-:-:S04]  /*b800*/  SHF.R.U32.HI R3, RZ, 0x18, R7 ;  /* 0x00000018ff037819 */ /* 0x000fc80000011607 */
[----:B------:R-:W-:-:S05]  /*b810*/  LOP3.LUT R3, R0, 0x80, R3, 0xf8, !PT ;  /* 0x0000008000037812 */ /* 0x000fca00078ef803 */
[----:B------:R2:W-:Y:S01]  /*b820*/  STG.E.U8 desc[UR36][R4.64], R3 ;  /* 0x0000000304007986 */ /* 0x0005e2000c101124 */
[----:B------:R-:W-:Y:S05]  /*b830*/  BRA `(.L_x_3221) ;  /* 0x00000000002c7947 */ /* 0x000fea0003800000 */
.L_x_3242:
        /* <DEDUP_REMOVED lines=11> */
.L_x_3221:
[----:B------:R-:W-:-:S07]  /*b8f0*/  VIADD R23, R23, 0x80 ;  /* 0x0000008017177836 */ /* 0x000fce0000000000 */
.L_x_3180:
[----:B------:R-:W-:Y:S05]  /*b900*/  BSYNC.RECONVERGENT B7 ;  /* 0x0000000000077941 */ /* 0x000fea0003800200 */
.L_x_3141:
[----:B------:R-:W-:-:S13]  /*b910*/  ISETP.GE.AND P0, PT, R23, R2, PT ;  /* 0x000000021700720c */ /* 0x000fda0003f06270 */
[----:B------:R-:W-:Y:S05]  /*b920*/  @P0 EXIT ;  /* 0x000000000000094d */ /* 0x000fea0003800000 */
[----:B-123--:R-:W1:Y:S01]  /*b930*/  LDC.64 R2, c[0x0][0x3b0] ;  /* 0x0000ec00ff027b82 */ /* 0x00ee620000000a00 */
[----:B------:R-:W0:Y:S01]  /*b940*/  LDCU UR4, c[0x0][0x3dc] ;  /* 0x00007b80ff0477ac */ /* 0x000e220008000800 */
[----:B----4-:R-:W-:Y:S01]  /*b950*/  PRMT R0, R32, 0x9910, RZ ;  /* 0x0000991020007816 */ /* 0x010fe200000000ff */
[----:B------:R-:W-:-:S03]  /*b960*/  IMAD R22, R22, 0x200, R23 ;  /* 0x0000020016167824 */ /* 0x000fc600078e0217 */
[----:B------:R-:W-:Y:S01]  /*b970*/  ISETP.GT.AND P1, PT, R0, 0x9, PT ;  /* 0x000000090000780c */ /* 0x000fe20003f24270 */
[----:B0-----:R-:W-:-:S05]  /*b980*/  IMAD R5, R22, UR4, RZ ;  /* 0x0000000416057c24 */ /* 0x001fca000f8e02ff */
[----:B-1----:R-:W-:-:S05]  /*b990*/  IADD3 R2, P0, PT, R5, R2, RZ ;  /* 0x0000000205027210 */ /* 0x002fca0007f1e0ff */
        /* <DEDUP_REMOVED lines=10> */
[----:B------:R-:W0:Y:S02]  /*ba40*/  F2I.F64.TRUNC R17, R16 ;  /* 0x0000001000117311 */ /* 0x000e24000030d100 */
[----:B0-----:R-:W-:Y:S01]  /*ba50*/  STG.E.U8 desc[UR36][R2.64], R17 ;  /* 0x0000001102007986 */ /* 0x001fe2000c101124 */
[----:B------:R-:W-:Y:S05]  /*ba60*/  EXIT ;  /* 0x000000000000794d */ /* 0x000fea0003800000 */
.L_x_3254:
[----:B------:R-:W0:Y:S02]  /*ba70*/  F2I.S64.F64.TRUNC R16, R16 ;  /* 0x0000001000107311 */ /* 0x000e24000030d900 */
[----:B0-----:R-:W-:-:S05]  /*ba80*/  IMAD.MOV.U32 R5, RZ, RZ, R16 ;  /* 0x000000ffff057224 */ /* 0x001fca00078e0010 */
[----:B------:R-:W-:Y:S01]  /*ba90*/  STG.E.U8 desc[UR36][R2.64], R5 ;  /* 0x0000000502007986 */ /* 0x000fe2000c101124 */
[----:B------:R-:W-:Y:S05]  /*baa0*/  EXIT ;  /* 0x000000000000794d */ /* 0x000fea0003800000 */
.L_x_3253:
[----:B------:R-:W-:-:S13]  /*bab0*/  ISETP.NE.AND P0, PT, R0, 0x2, PT ;  /* 0x000000020000780c */ /* 0x000fda0003f05270 */
[----:B------:R-:W-:Y:S05]  /*bac0*/  @!P0 BRA `(.L_x_3256) ;  /* 0x0000000000288947 */ /* 0x000fea0003800000 */
[----:B------:R-:W-:-:S13]  /*bad0*/  ISETP.NE.AND P0, PT, R0, 0x3, PT ;  /* 0x000000030000780c */ /* 0x000fda0003f05270 */
[----:B------:R-:W-:Y:S05]  /*bae0*/  @!P0 BRA `(.L_x_3257) ;  /* 0x0000000000148947 */ /* 0x000fea0003800000 */
[----:B------:R-:W-:-:S13]  /*baf0*/  ISETP.NE.AND P0, PT, R0, 0x4, PT ;  /* 0x000000040000780c */ /* 0x000fda0003f05270 */
[----:B------:R-:W-:Y:S05]  /*bb00*/  @P0 BRA `(.L_x_3255) ;  /* 0x0000000c00240947 */ /* 0x000fea0003800000 */
[----:B------:R-:W0:Y:S02]  /*bb10*/  F2I.S64.F64.TRUNC R16, R16 ;  /* 0x0000001000107311 */ /* 0x000e24000030d900 */
[----:B0-----:R-:W-:Y:S01]  /*bb20*/  STG.E.64 desc[UR36][R2.64], R16 ;  /* 0x0000001002007986 */ /* 0x001fe2000c101b24 */
[----:B------:R-:W-:Y:S05]  /*bb30*/  EXIT ;  /* 0x000000000000794d */ /* 0x000fea0003800000 */
.L_x_3257:
[----:B------:R-:W0:Y:S02]  /*bb40*/  F2I.F64.TRUNC R17, R16 ;  /* 0x0000001000117311 */ /* 0x000e24000030d100 */
[----:B0-----:R-:W-:Y:S01]  /*bb50*/  STG.E desc[UR36][R2.64], R17 ;  /* 0x0000001102007986 */ /* 0x001fe2000c101924 */
[----:B------:R-:W-:Y:S05]  /*bb60*/  EXIT ;  /* 0x000000000000794d */ /* 0x000fea0003800000 */
.L_x_3256:
[----:B------:R-:W0:Y:S02]  /*bb70*/  F2I.F64.TRUNC R17, R16 ;  /* 0x0000001000117311 */ /* 0x000e24000030d100 */
[----:B0-----:R-:W-:Y:S01]  /*bb80*/  STG.E.U16 desc[UR36][R2.64], R17 ;  /* 0x0000001102007986 */ /* 0x001fe2000c101524 */
[----:B------:R-:W-:Y:S05]  /*bb90*/  EXIT ;  /* 0x000000000000794d */ /* 0x000fea0003800000 */
.L_x_3252:
        /* <DEDUP_REMOVED lines=15> */
[----:B------:R-:W-:Y:S01]  /*bc90*/  STG.E desc[UR36][R2.64], R5 ;  /* 0x0000000502007986 */ /* 0x000fe2000c101924 */
[----:B------:R-:W-:Y:S05]  /*bca0*/  EXIT ;  /* 0x000000000000794d */ /* 0x000fea0003800000 */
.L_x_3259:
        /* <DEDUP_REMOVED lines=10> */
[----:B------:R-:W-:Y:S01]  /*bd50*/  STG.E.U16 desc[UR36][R2.64], R0 ;  /* 0x0000000002007986 */ /* 0x000fe2000c101524 */
[----:B------:R-:W-:Y:S05]  /*bd60*/  EXIT ;  /* 0x000000000000794d */ /* 0x000fea0003800000 */
.L_x_3258:
        /* <DEDUP_REMOVED lines=16> */
[----:B------:R-:W-:Y:S01]  /*be70*/  STG.E.64 desc[UR36][R2.64], R4 ;  /* 0x0000000402007986 */ /* 0x000fe2000c101b24 */
[----:B------:R-:W-:Y:S05]  /*be80*/  EXIT ;  /* 0x000000000000794d */ /* 0x000fea0003800000 */
.L_x_3261:
        /* <DEDUP_REMOVED lines=11> */
[----:B------:R-:W-:Y:S01]  /*bf40*/  STG.E desc[UR36][R2.64], R5 ;  /* 0x0000000502007986 */ /* 0x000fe2000c101924 */
[----:B------:R-:W-:Y:S05]  /*bf50*/  EXIT ;  /* 0x000000000000794d */ /* 0x000fea0003800000 */
.L_x_3260:
[----:B------:R-:W-:Y:S01]  /*bf60*/  STG.E.64 desc[UR36][R2.64], R16 ;  /* 0x0000001002007986 */ /* 0x000fe2000c101b24 */
[----:B------:R-:W-:Y:S05]  /*bf70*/  EXIT ;  /* 0x000000000000794d */ /* 0x000fea0003800000 */
.L_x_3251:
        /* <DEDUP_REMOVED lines=10> */
[----:B------:R-:W0:Y:S02]  /*c020*/  F2I.U32.F64.TRUNC R17, R16 ;  /* 0x0000001000117311 */ /* 0x000e24000030d000 */
[----:B0-----:R-:W-:Y:S01]  /*c030*/  STG.E.U16 desc[UR36][R2.64], R17 ;  /* 0x0000001102007986 */ /* 0x001fe2000c101524 */
[----:B------:R-:W-:Y:S05]  /*c040*/  EXIT ;  /* 0x000000000000794d */ /* 0x000fea0003800000 */
.L_x_3265:
        /* <DEDUP_REMOVED lines=26> */
.L_x_3268:
[----:B------:R-:W-:-:S04]  /*c1f0*/  SHF.R.U32.HI R5, RZ, 0x18, R5 ;  /* 0x00000018ff057819 */ /* 0x000fc80000011605 */
[----:B------:R-:W-:-:S07]  /*c200*/  LOP3.LUT R0, R0, 0x80, R5, 0xf8, !PT ;  /* 0x0000008000007812 */ /* 0x000fce00078ef805 */
.L_x_3267:
[----:B------:R-:W-:Y:S05]  /*c210*/  BSYNC.RECONVERGENT B0 ;  /* 0x0000000000007941 */ /* 0x000fea0003800200 */
.L_x_3266:
[----:B------:R-:W-:Y:S01]  /*c220*/  STG.E.U8 desc[UR36][R2.64], R0 ;  /* 0x0000000002007986 */ /* 0x000fe2000c101124 */
[----:B------:R-:W-:Y:S05]  /*c230*/  EXIT ;  /* 0x000000000000794d */ /* 0x000fea0003800000 */
.L_x_3264:
        /* <DEDUP_REMOVED lines=26> */
.L_x_3271:
[----:B------:R-:W-:-:S04]  /*c3e0*/  SHF.R.U32.HI R5, RZ, 0x18, R5 ;  /* 0x00000018ff057819 */ /* 0x000fc80000011605 */
[----:B------:R-:W-:-:S07]  /*c3f0*/  LOP3.LUT R0, R0, 0x80, R5, 0xf8, !PT ;  /* 0x0000008000007812 */ /* 0x000fce00078ef805 */
.L_x_3270:
[----:B------:R-:W-:Y:S05]  /*c400*/  BSYNC.RECONVERGENT B0 ;  /* 0x0000000000007941 */ /* 0x000fea0003800200 */
.L_x_3269:
[----:B------:R-:W-:Y:S01]  /*c410*/  STG.E.U8 desc[UR36][R2.64], R0 ;  /* 0x0000000002007986 */ /* 0x000fe2000c101124 */
[----:B------:R-:W-:Y:S05]  /*c420*/  EXIT ;  /* 0x000000000000794d */ /* 0x000fea0003800000 */
.L_x_3263:
        /* <DEDUP_REMOVED lines=30> */
.L_x_3273:
[----:B------:R-:W0:Y:S02]  /*c610*/  F2I.U64.F64.TRUNC R16, R16 ;  /* 0x0000001000107311 */ /* 0x000e24000030d800 */
[----:B0-----:R-:W-:Y:S01]  /*c620*/  STG.E.64 desc[UR36][R2.64], R16 ;  /* 0x0000001002007986 */ /* 0x001fe2000c101b24 */
[----:B------:R-:W-:Y:S05]  /*c630*/  EXIT ;  /* 0x000000000000794d */ /* 0x000fea0003800000 */
.L_x_3272:
[----:B------:R-:W0:Y:S02]  /*c640*/  F2I.U32.F64.TRUNC R17, R16 ;  /* 0x0000001000117311 */ /* 0x000e24000030d000 */
[----:B0-----:R-:W-:Y:S01]  /*c650*/  STG.E desc[UR36][R2.64], R17 ;  /* 0x0000001102007986 */ /* 0x001fe2000c101924 */
[----:B------:R-:W-:Y:S05]  /*c660*/  EXIT ;  /* 0x000000000000794d */ /* 0x000fea0003800000 */
.L_x_3262:
[----:B------:R-:W-:-:S13]  /*c670*/  ISETP.GT.AND P0, PT, R0, 0xe, PT ;  /* 0x0000000e0000780c */ /* 0x000fda0003f04270 */
[----:B------:R-:W-:Y:S05]  /*c680*/  @P0 BRA `(.L_x_3274) ;  /* 0x00000000002c0947 */ /* 0x000fea0003800000 */
[----:B------:R-:W-:-:S13]  /*c690*/  ISETP.NE.AND P0, PT, R0, 0xa, PT ;  /* 0x0000000a0000780c */ /* 0x000fda0003f05270 */
[----:B------:R-:W-:Y:S05]  /*c6a0*/  @!P0 BRA `(.L_x_3275) ;  /* 0x0000000000188947 */ /* 0x000fea0003800000 */
[----:B------:R-:W-:-:S13]  /*c6b0*/  ISETP.NE.AND P0, PT, R0, 0xb, PT ;  /* 0x0000000b0000780c */ /* 0x000fda0003f05270 */
[----:B------:R-:W-:Y:S05]  /*c6c0*/  @P0 BRA `(.L_x_3255) ;  /* 0x0000000000340947 */ /* 0x000fea0003800000 */
[----:B------:R-:W0:Y:S02]  /*c6d0*/  DSETP.NEU.AND P0, PT, R16, RZ, PT ;  /* 0x000000ff1000722a */ /* 0x000e240003f0d000 */
[----:B0-----:R-:W-:-:S05]  /*c6e0*/  SEL R5, RZ, 0x1, !P0 ;  /* 0x00000001ff057807 */ /* 0x001fca0004000000 */
[----:B------:R-:W-:Y:S01]  /*c6f0*/  STG.E.U8 desc[UR36][R2.64], R5 ;  /* 0x0000000502007986 */ /* 0x000fe2000c101124 */
[----:B------:R-:W-:Y:S05]  /*c700*/  EXIT ;  /* 0x000000000000794d */ /* 0x000fea0003800000 */
.L_x_3275:
[----:B------:R-:W-:-:S05]  /*c710*/  CS2R R18, SRZ ;  /* 0x0000000000127805 */ /* 0x000fca000001ff00 */
[----:B------:R-:W-:Y:S01]  /*c720*/  STG.E.128 desc[UR36][R2.64], R16 ;  /* 0x0000001002007986 */ /* 0x000fe2000c101d24 */
[----:B------:R-:W-:Y:S05]  /*c730*/  EXIT ;  /* 0x000000000000794d */ /* 0x000fea0003800000 */
.L_x_3274:
[----:B------:R-:W-:-:S13]  /*c740*/  ISETP.NE.AND P0, PT, R0, 0xf, PT ;  /* 0x0000000f0000780c */ /* 0x000fda0003f05270 */
[----:B------:R-:W-:Y:S05]  /*c750*/  @!P0 BRA `(.L_x_3276) ;  /* 0x0000000400288947 */ /* 0x000fea0003800000 */
[----:B------:R-:W-:-:S13]  /*c760*/  ISETP.NE.AND P0, PT, R0, 0x17, PT ;  /* 0x000000170000780c */ /* 0x000fda0003f05270 */
[----:B------:R-:W-:Y:S05]  /*c770*/  @!P0 BRA `(.L_x_3277) ;  /* 0x0000000000b08947 */ /* 0x000fea0003800000 */
[----:B------:R-:W-:-:S13]  /*c780*/  ISETP.NE.AND P0, PT, R0, 0x18, PT ;  /* 0x000000180000780c */ /* 0x000fda0003f05270 */
[----:B------:R-:W-:Y:S05]  /*c790*/  @!P0 BRA `(.L_x_3278) ;  /* 0x0000000000448947 */ /* 0x000fea0003800000 */
.L_x_3255:
        /* <DEDUP_REMOVED lines=16> */
.L_x_3279:
[----:B------:R-:W-:Y:S05]  /*c8a0*/  EXIT ;  /* 0x000000000000794d */ /* 0x000fea0003800000 */
.L_x_3278:
        /* <DEDUP_REMOVED lines=21> */
.L_x_3281:
[----:B------:R-:W-:Y:S05]  /*ca00*/  BSYNC.RECONVERGENT B0 ;  /* 0x0000000000007941 */ /* 0x000fea0003800200 */
.L_x_3280:
[----:B------:R-:W-:-:S05]  /*ca10*/  LOP3.LUT R5, R0, 0x80, R5, 0xf8, !PT ;  /* 0x0000008000057812 */ /* 0x000fca00078ef805 */
[----:B------:R-:W-:Y:S01]  /*ca20*/  STG.E.U8 desc[UR36][R2.64], R5 ;  /* 0x0000000502007986 */ /* 0x000fe2000c101124 */
[----:B------:R-:W-:Y:S05]  /*ca30*/  EXIT ;  /* 0x000000000000794d */ /* 0x000fea0003800000 */
.L_x_3277:
        /* <DEDUP_REMOVED lines=20> */
.L_x_3283:
[----:B------:R-:W-:Y:S01]  /*cb80*/  IMAD.MOV.U32 R0, RZ, RZ, 0x7f ;  /* 0x0000007fff007424 */ /* 0x000fe200078e00ff */
[----:B------:R-:W-:-:S04]  /*cb90*/  ISETP.GT.U32.AND P0, PT, R4, 0x7f800000, PT ;  /* 0x7f8000000400780c */ /* 0x000fc80003f04070 */
[----:B------:R-:W-:-:S09]  /*cba0*/  SEL R0, R0, 0x7c, P0 ;  /* 0x0000007c00007807 */ /* 0x000fd20000000000 */
.L_x_3284:
[----:B------:R-:W-:Y:S05]  /*cbb0*/  BSYNC.RECONVERGENT B0 ;  /* 0x0000000000007941 */ /* 0x000fea0003800200 */
.L_x_3282:
[----:B------:R-:W-:-:S04]  /*cbc0*/  SHF.R.U32.HI R5, RZ, 0x18, R5 ;  /* 0x00000018ff057819 */ /* 0x000fc80000011605 */
[----:B------:R-:W-:-:S05]  /*cbd0*/  LOP3.LUT R5, R0, 0x80, R5, 0xf8, !PT ;  /* 0x0000008000057812 */ /* 0x000fca00078ef805 */
[----:B------:R-:W-:Y:S01]  /*cbe0*/  STG.E.U8 desc[UR36][R2.64], R5 ;  /* 0x0000000502007986 */ /* 0x000fe2000c101124 */
[----:B------:R-:W-:Y:S05]  /*cbf0*/  EXIT ;  /* 0x000000000000794d */ /* 0x000fea0003800000 */
.L_x_3276:
        /* <DEDUP_REMOVED lines=10> */
[----:B------:R-:W-:Y:S01]  /*cca0*/  STG.E.U16 desc[UR36][R2.64], R0 ;  /* 0x0000000002007986 */ /* 0x000fe2000c101524 */
[----:B------:R-:W-:Y:S05]  /*ccb0*/  EXIT ;  /* 0x000000000000794d */ /* 0x000fea0003800000 */
.L_x_3285:
        /* <DEDUP_REMOVED lines=12> */
.L_x_5812:


//--------------------- .text._ZN2at6native18elementwise_kernelILi128ELi2EZNS0_22gpu_kernel_impl_nocastIZZZNS0_68_GLOBAL__N__08176361_30_ActivationHardsigmoidKernel_cu_1520ed90_309927hardsigmoid_backward_kernelERNS_18TensorIteratorBaseEENKUlvE_clEvENKUlvE_clEvEUlddE_EEvS5_RKT_EUliE_EEviT1_ --------------------------
	.section	.text._ZN2at6native18elementwise_kernelILi128ELi2EZNS0_22gpu_kernel_impl_nocastIZZZNS0_68_GLOBAL__N__08176361_30_ActivationHardsigmoidKernel_cu_1520ed90_309927hardsigmoid_backward_kernelERNS_18TensorIteratorBaseEENKUlvE_clEvENKUlvE_clEvEUlddE_EEvS5_RKT_EUliE_EEviT1_,"ax",@progbits
	.align	128
        .global         _ZN2at6native18elementwise_kernelILi128ELi2EZNS0_22gpu_kernel_impl_nocastIZZZNS0_68_GLOBAL__N__08176361_30_ActivationHardsigmoidKernel_cu_1520ed90_309927hardsigmoid_backward_kernelERNS_18TensorIteratorBaseEENKUlvE_clEvENKUlvE_clEvEUlddE_EEvS5_RKT_EUliE_EEviT1_
        .type           _ZN2at6native18elementwise_kernelILi128ELi2EZNS0_22gpu_kernel_impl_nocastIZZZNS0_68_GLOBAL__N__08176361_30_ActivationHardsigmoidKernel_cu_1520ed90_309927hardsigmoid_backward_kernelERNS_18TensorIteratorBaseEENKUlvE_clEvENKUlvE_clEvEUlddE_EEvS5_RKT_EUliE_EEviT1_,@function
        .size           _ZN2at6native18elementwise_kernelILi128ELi2EZNS0_22gpu_kernel_impl_nocastIZZZNS0_68_GLOBAL__N__08176361_30_ActivationHardsigmoidKernel_cu_1520ed90_309927hardsigmoid_backward_kernelERNS_18TensorIteratorBaseEENKUlvE_clEvENKUlvE_clEvEUlddE_EEvS5_RKT_EUliE_EEviT1_,(.L_x_5813 - _ZN2at6native18elementwise_kernelILi128ELi2EZNS0_22gpu_kernel_impl_nocastIZZZNS0_68_GLOBAL__N__08176361_30_ActivationHardsigmoidKernel_cu_1520ed90_309927hardsigmoid_backward_kernelERNS_18TensorIteratorBaseEENKUlvE_clEvENKUlvE_clEvEUlddE_EEvS5_RKT_EUliE_EEviT1_)
        .other          _ZN2at6native18elementwise_kernelILi128ELi2EZNS0_22gpu_kernel_impl_nocastIZZZNS0_68_GLOBAL__N__08176361_30_ActivationHardsigmoidKernel_cu_1520ed90_309927hardsigmoid_backward_kernelERNS_18TensorIteratorBaseEENKUlvE_clEvENKUlvE_clEvEUlddE_EEvS5_RKT_EUliE_EEviT1_,@"STO_CUDA_ENTRY STV_DEFAULT"
_ZN2at6native18elementwise_kernelILi128ELi2EZNS0_22gpu_kernel_impl_nocastIZZZNS0_68_GLOBAL__N__08176361_30_ActivationHardsigmoidKernel_cu_1520ed90_309927hardsigmoid_backward_kernelERNS_18TensorIteratorBaseEENKUlvE_clEvENKUlvE_clEvEUlddE_EEvS5_RKT_EUliE_EEviT1_:
.text._ZN2at6native18elementwise_kernelILi128ELi2EZNS0_22gpu_kernel_impl_nocastIZZZNS0_68_GLOBAL__N__08176361_30_ActivationHardsigmoidKernel_cu_1520ed90_309927hardsigmoid_backward_kernelERNS_18TensorIteratorBaseEENKUlvE_clEvENKUlvE_clEvEUlddE_EEvS5_RKT_EUliE_EEviT1_:
        /* <DEDUP_REMOVED lines=15> */
[----:B0-----:R-:W2:Y:S04]  /*00f0*/  LDG.E.64 R6, desc[UR6][R6.64] ;  /* 0x0000000606067981 */ /* 0x001ea8000c1e1b00 */
[----:B-1----:R-:W3:Y:S03]  /*0100*/  LDG.E.64 R4, desc[UR6][R4.64] ;  /* 0x0000000604047981 */ /* 0x002ee6000c1e1b00 */
[----:B------:R-:W0:Y:S01]  /*0110*/  LDC.64 R10, c[0x0][0x5e8] ;  /* 0x00017a00ff0a7b82 */ /* 0x000e220000000a00 */
[----:B------:R-:W-:Y:S01]  /*0120*/  UMOV UR8, 0x60000000 ;  /* 0x6000000000087882 */ /* 0x000fe20000000000 */
[----:B------:R-:W-:Y:S01]  /*0130*/  UMOV UR9, 0x3fc55555 ;  /* 0x3fc5555500097882 */ /* 0x000fe20000000000 */
[----:B------:R-:W-:Y:S01]  /*0140*/  IADD3 R3, PT, PT, R3, 0x80, RZ ;  /* 0x0000008003037810 */ /* 0x000fe20007ffe0ff */
[----:B--2---:R-:W-:-:S15]  /*0150*/  DSETP.GEU.AND P0, PT, |R6|, 3, PT ;  /* 0x400800000600742a */ /* 0x004fde0003f0e200 */
[----:B------:R-:W-:-:S15]  /*0160*/  NOP ;  /* 0x0000000000007918 */ /* 0x000fde0000000000 */
[----:B------:R-:W-:-:S15]  /*0170*/  NOP ;  /* 0x0000000000007918 */ /* 0x000fde0000000000 */
[----:B------:R-:W-:-:S15]  /*0180*/  NOP ;  /* 0x0000000000007918 */ /* 0x000fde0000000000 */
[----:B------:R-:W-:-:S04]  /*0190*/  NOP ;  /* 0x0000000000007918 */ /* 0x000fc80000000000 */
[----:B---3--:R-:W1:Y:S02]  /*01a0*/  DMUL R8, R4, UR8 ;  /* 0x0000000804087c28 */ /* 0x008e640008000000 */
[----:B-1----:R-:W-:Y:S02]  /*01b0*/  FSEL R8, R8, RZ, !P0 ;  /* 0x000000ff08087208 */ /* 0x002fe40004000000 */
[----:B------:R-:W-:-:S05]  /*01c0*/  FSEL R9, R9, RZ, !P0 ;  /* 0x000000ff09097208 */ /* 0x000fca0004000000 */
[----:B0-----:R0:W-:Y:S02]  /*01d0*/  STG.E.64 desc[UR6][R10.64], R8 ;  /* 0x000000080a007986 */ /* 0x0011e4000c101b06 */
.L_x_3288:
[----:B------:R-:W-:Y:S05]  /*01e0*/  BSYNC.RECONVERGENT B0 ;  /* 0x0000000000007941 */ /* 0x000fea0003800200 */
.L_x_3287:
[----:B------:R-:W-:-:S13]  /*01f0*/  ISETP.GE.AND P0, PT, R3, UR4, PT ;  /* 0x0000000403007c0c */ /* 0x000fda000bf06270 */
[----:B------:R-:W-:Y:S05]  /*0200*/  @P0 EXIT ;  /* 0x000000000000094d */ /* 0x000fea0003800000 */
[----:B------:R-:W1:Y:S08]  /*0210*/  LDC.64 R4, c[0x0][0x5f8] ;  /* 0x00017e00ff047b82 */ /* 0x000e700000000a00 */
[----:B------:R-:W2:Y:S01]  /*0220*/  LDC.64 R6, c[0x0][0x5f0] ;  /* 0x00017c00ff067b82 */ /* 0x000ea20000000a00 */
[----:B-1----:R-:W3:Y:S04]  /*0230*/  LDG.E.64 R4, desc[UR6][R4.64] ;  /* 0x0000000604047981 */ /* 0x002ee8000c1e1b00 */
[----:B--2---:R-:W2:Y:S03]  /*0240*/  LDG.E.64 R2, desc[UR6][R6.64] ;  /* 0x0000000606027981 */ /* 0x004ea6000c1e1b00 */
[----:B0-----:R-:W0:Y:S01]  /*0250*/  LDC.64 R8, c[0x0][0x5e8] ;  /* 0x00017a00ff087b82 */ /* 0x001e220000000a00 */
[----:B------:R-:W-:Y:S01]  /*0260*/  UMOV UR4, 0x60000000 ;  /* 0x6000000000047882 */ /* 0x000fe20000000000 */
[----:B------:R-:W-:Y:S01]  /*0270*/  UMOV UR5, 0x3fc55555 ;  /* 0x3fc5555500057882 */ /* 0x000fe20000000000 */
[----:B---3--:R-:W-:-:S15]  /*0280*/  DSETP.GEU.AND P0, PT, |R4|, 3, PT ;  /* 0x400800000400742a */ /* 0x008fde0003f0e200 */
[----:B------:R-:W-:-:S15]  /*0290*/  NOP ;  /* 0x0000000000007918 */ /* 0x000fde0000000000 */
[----:B------:R-:W-:-:S15]  /*02a0*/  NOP ;  /* 0x0000000000007918 */ /* 0x000fde0000000000 */
[----:B------:R-:W-:-:S15]  /*02b0*/  NOP ;  /* 0x0000000000007918 */ /* 0x000fde0000000000 */
[----:B------:R-:W-:-:S04]  /*02c0*/  NOP ;  /* 0x0000000000007918 */ /* 0x000fc80000000000 */
[----:B--2---:R-:W1:Y:S02]  /*02d0*/  DMUL R2, R2, UR4 ;  /* 0x0000000402027c28 */ /* 0x004e640008000000 */
[----:B-1----:R-:W-:Y:S02]  /*02e0*/  FSEL R2, R2, RZ, !P0 ;  /* 0x000000ff02027208 */ /* 0x002fe40004000000 */
[----:B------:R-:W-:-:S05]  /*02f0*/  FSEL R3, R3, RZ, !P0 ;  /* 0x000000ff03037208 */ /* 0x000fca0004000000 */
[----:B0-----:R-:W-:Y:S01]  /*0300*/  STG.E.64 desc[UR6][R8.64], R2 ;  /* 0x0000000208007986 */ /* 0x001fe2000c101b06 */
[----:B------:R-:W-:Y:S05]  /*0310*/  EXIT ;  /* 0x000000000000794d */ /* 0x000fea0003800000 */
.L_x_3286:
        /* <DEDUP_REMOVED lines=8> */
[----:B------:R-:W-:Y:S02]  /*03a0*/  MOV R4, RZ ;  /* 0x000000ff00047202 */ /* 0x000fe40000000f00 */
        /* <DEDUP_REMOVED lines=323> */
[----:B------:R-:W-:Y:S01]  /*17e0*/  MOV R8, RZ ;  /* 0x000000ff00087202 */ /* 0x000fe20000000f00 */
        /* <DEDUP_REMOVED lines=22> */
.L_x_3291:
[----:B------:R-:W0:Y:S02]  /*1950*/  LDCU.128 UR8, c[0x0][0x5f0] ;  /* 0x0000be00ff0877ac */ /* 0x000e240008000c00 */
[----:B0-----:R-:W-:-:S04]  /*1960*/  IADD3 R8, P0, PT, R6, UR10, RZ ;  /* 0x0000000a06087c10 */ /* 0x001fc8000ff1e0ff */
[----:B------:R-:W-:Y:S02]  /*1970*/  IADD3.X R9, PT, PT, RZ, UR11, RZ, P0, !PT ;  /* 0x0000000bff097c10 */ /* 0x000fe400087fe4ff */
[----:B------:R-:W-:-:S04]  /*1980*/  IADD3 R10, P0, PT, R4, UR8, RZ ;  /* 0x00000008040a7c10 */ /* 0x000fc8000ff1e0ff */
[----:B------:R-:W-:Y:S01]  /*1990*/  IADD3.X R11, PT, PT, RZ, UR9, RZ, P0, !PT ;  /* 0x00000009ff0b7c10 */ /* 0x000fe200087fe4ff */
[----:B------:R-:W2:Y:S01]  /*19a0*/  LDG.E.64 R8, desc[UR6][R8.64] ;  /* 0x0000000608087981 */ /* 0x000ea2000c1e1b00 */
[----:B------:R-:W0:Y:S03]  /*19b0*/  LDCU.64 UR8, c[0x0][0x5e8] ;  /* 0x0000bd00ff0877ac */ /* 0x000e260008000a00 */
[----:B------:R-:W3:Y:S01]  /*19c0*/  LDG.E.64 R6, desc[UR6][R10.64] ;  /* 0x000000060a067981 */ /* 0x000ee2000c1e1b00 */
[----:B------:R-:W-:Y:S01]  /*19d0*/  UMOV UR10, 0x60000000 ;  /* 0x60000000000a7882 */ /* 0x000fe20000000000 */
[----:B------:R-:W-:Y:S01]  /*19e0*/  UMOV UR11, 0x3fc55555 ;  /* 0x3fc55555000b7882 */ /* 0x000fe20000000000 */
[----:B------:R-:W-:Y:S02]  /*19f0*/  IADD3 R3, PT, PT, R3, 0x80, RZ ;  /* 0x0000008003037810 */ /* 0x000fe40007ffe0ff */
[----:B0-----:R-:W-:-:S04]  /*1a00*/  IADD3 R12, P1, PT, R5, UR8, RZ ;  /* 0x00000008050c7c10 */ /* 0x001fc8000ff3e0ff */
[----:B------:R-:W-:Y:S01]  /*1a10*/  IADD3.X R13, PT, PT, RZ, UR9, RZ, P1, !PT ;  /* 0x00000009ff0d7c10 */ /* 0x000fe20008ffe4ff */
[----:B--2---:R-:W-:-:S15]  /*1a20*/  DSETP.GEU.AND P0, PT, |R8|, 3, PT ;  /* 0x400800000800742a */ /* 0x004fde0003f0e200 */
[----:B------:R-:W-:-:S15]  /*1a30*/  NOP ;  /* 0x0000000000007918 */ /* 0x000fde0000000000 */
[----:B------:R-:W-:-:S15]  /*1a40*/  NOP ;  /* 0x0000000000007918 */ /* 0x000fde0000000000 */
[----:B------:R-:W-:-:S15]  /*1a50*/  NOP ;  /* 0x0000000000007918 */ /* 0x000fde0000000000 */
[----:B------:R-:W-:-:S04]  /*1a60*/  NOP ;  /* 0x0000000000007918 */ /* 0x000fc80000000000 */
[----:B---3--:R-:W0:Y:S02]  /*1a70*/  DMUL R6, R6, UR10 ;  /* 0x0000000a06067c28 */ /* 0x008e240008000000 */
[----:B0-----:R-:W-:Y:S02]  /*1a80*/  FSEL R4, R6, RZ, !P0 ;  /* 0x000000ff06047208 */ /* 0x001fe40004000000 */
[----:B------:R-:W-:-:S05]  /*1a90*/  FSEL R5, R7, RZ, !P0 ;  /* 0x000000ff07057208 */ /* 0x000fca0004000000 */
[----:B------:R0:W-:Y:S02]  /*1aa0*/  STG.E.64 desc[UR6][R12.64], R4 ;  /* 0x000000040c007986 */ /* 0x0001e4000c101b06 */
.L_x_3290:
[----:B------:R-:W-:Y:S05]  /*1ab0*/  BSYNC.RECONVERGENT B0 ;  /* 0x0000000000007941 */ /* 0x000fea0003800200 */
.L_x_3289:
[----:B------:R-:W-:-:S13]  /*1ac0*/  ISETP.GE.AND P0, PT, R3, UR4, PT ;  /* 0x0000000403007c0c */ /* 0x000fda000bf06270 */
[----:B------:R-:W-:Y:S05]  /*1ad0*/  @P0 EXIT ;  /* 0x000000000000094d */ /* 0x000fea0003800000 */
[----:B------:R-:W1:Y:S01]  /*1ae0*/  LDCU.64 UR4, c[0x0][0x390] ;  /* 0x00007200ff0477ac */ /* 0x000e620008000a00 */
[----:B0-----:R-:W-:Y:S02]  /*1af0*/  MOV R4, RZ ;  /* 0x000000ff00047202 */ /* 0x001fe40000000f00 */
        /* <DEDUP_REMOVED lines=346> */
.L_x_3292:
[----:B------:R-:W0:Y:S01]  /*30a0*/  LDCU.128 UR8, c[0x0][0x5f0] ;  /* 0x0000be00ff0877ac */ /* 0x000e220008000c00 */
[----:B------:R-:W1:Y:S01]  /*30b0*/  LDCU.64 UR4, c[0x0][0x5e8] ;  /* 0x0000bd00ff0477ac */ /* 0x000e620008000a00 */
[----:B0-----:R-:W-:-:S04]  /*30c0*/  IADD3 R6, P0, PT, R4, UR10, RZ ;  /* 0x0000000a04067c10 */ /* 0x001fc8000ff1e0ff */
[----:B------:R-:W-:Y:S02]  /*30d0*/  IADD3.X R7, PT, PT, RZ, UR11, RZ, P0, !PT ;  /* 0x0000000bff077c10 */ /* 0x000fe400087fe4ff */
[----:B------:R-:W-:-:S04]  /*30e0*/  IADD3 R8, P0, PT, R2, UR8, RZ ;  /* 0x0000000802087c10 */ /* 0x000fc8000ff1e0ff */
[----:B------:R-:W-:Y:S01]  /*30f0*/  IADD3.X R9, PT, PT, RZ, UR9, RZ, P0, !PT ;  /* 0x00000009ff097c10 */ /* 0x000fe200087fe4ff */
[----:B------:R-:W2:Y:S04]  /*3100*/  LDG.E.64 R6, desc[UR6][R6.64] ;  /* 0x0000000606067981 */ /* 0x000ea8000c1e1b00 */
[----:B------:R-:W3:Y:S01]  /*3110*/  LDG.E.64 R4, desc[UR6][R8.64] ;  /* 0x0000000608047981 */ /* 0x000ee2000c1e1b00 */
[----:B-1----:R-:W-:Y:S01]  /*3120*/  IADD3 R10, P1, PT, R3, UR4, RZ ;  /* 0x00000004030a7c10 */ /* 0x002fe2000ff3e0ff */
[----:B------:R-:W-:Y:S01]  /*3130*/  UMOV UR8, 0x60000000 ;  /* 0x6000000000087882 */ /* 0x000fe20000000000 */
[----:B------:R-:W-:Y:S02]  /*3140*/  UMOV UR9, 0x3fc55555 ;  /* 0x3fc5555500097882 */ /* 0x000fe40000000000 */
        /* <DEDUP_REMOVED lines=9> */
[----:B------:R-:W-:Y:S01]  /*31e0*/  STG.E.64 desc[UR6][R10.64], R2 ;  /* 0x000000020a007986 */ /* 0x000fe2000c101b06 */
[----:B------:R-:W-:Y:S05]  /*31f0*/  EXIT ;  /* 0x000000000000794d */ /* 0x000fea0003800000 */
.L_x_3293:
        /* <DEDUP_REMOVED lines=16> */
.L_x_5813:


//--------------------- .text._ZN2at6native27unrolled_elementwise_kernelIZZZNS0_68_GLOBAL__N__08176361_30_ActivationHardsigmoidKernel_cu_1520ed90_309927hardsigmoid_backward_kernelERNS_18TensorIteratorBaseEENKUlvE_clEvENKUlvE_clEvEUlddE_St5arrayIPcLm3EELi4E23TrivialOffsetCalculatorILi2EjESB_ILi1EjENS0_6memory15LoadWithoutCastENSE_16StoreWithoutCastEEEviT_T0_T2_T3_T4_T5_ --------------------------
	.section	.text._ZN2at6native27unrolled_elementwise_kernelIZZZNS0_68_GLOBAL__N__08176361_30_ActivationHardsigmoidKernel_cu_1520ed90_309927hardsigmoid_backward_kernelERNS_18TensorIteratorBaseEENKUlvE_clEvENKUlvE_clEvEUlddE_St5arrayIPcLm3EELi4E23TrivialOffsetCalculatorILi2EjESB_ILi1EjENS0_6memory15LoadWithoutCastENSE_16StoreWithoutCastEEEviT_T0_T2_T3_T4_T5_,"ax",@progbits
	.align	128
        .global         _ZN2at6native27unrolled_elementwise_kernelIZZZNS0_68_GLOBAL__N__08176361_30_ActivationHardsigmoidKernel_cu_1520ed90_309927hardsigmoid_backward_kernelERNS_18TensorIteratorBaseEENKUlvE_clEvENKUlvE_clEvEUlddE_St5arrayIPcLm3EELi4E23TrivialOffsetCalculatorILi2EjESB_ILi1EjENS0_6memory15LoadWithoutCastENSE_16StoreWithoutCastEEEviT_T0_T2_T3_T4_T5_
        .type           _ZN2at6native27unrolled_elementwise_kernelIZZZNS0_68_GLOBAL__N__08176361_30_ActivationHardsigmoidKernel_cu_1520ed90_309927hardsigmoid_backward_kernelERNS_18TensorIteratorBaseEENKUlvE_clEvENKUlvE_clEvEUlddE_St5arrayIPcLm3EELi4E23TrivialOffsetCalculatorILi2EjESB_ILi1EjENS0_6memory15LoadWithoutCastENSE_16StoreWithoutCastEEEviT_T0_T2_T3_T4_T5_,@function
        .size           _ZN2at6native27unrolled_elementwise_kernelIZZZNS0_68_GLOBAL__N__08176361_30_ActivationHardsigmoidKernel_cu_1520ed90_309927hardsigmoid_backward_kernelERNS_18TensorIteratorBaseEENKUlvE_clEvENKUlvE_clEvEUlddE_St5arrayIPcLm3EELi4E23TrivialOffsetCalculatorILi2EjESB_ILi1EjENS0_6memory15LoadWithoutCastENSE_16StoreWithoutCastEEEviT_T0_T2_T3_T4_T5_,(.L_x_5814 - _ZN2at6native27unrolled_elementwise_kernelIZZZNS0_68_GLOBAL__N__08176361_30_ActivationHardsigmoidKernel_cu_1520ed90_309927hardsigmoid_backward_kernelERNS_18TensorIteratorBaseEENKUlvE_clEvENKUlvE_clEvEUlddE_St5arrayIPcLm3EELi4E23TrivialOffsetCalculatorILi2EjESB_ILi1EjENS0_6memory15LoadWithoutCastENSE_16StoreWithoutCastEEEviT_T0_T2_T3_T4_T5_)
        .other          _ZN2at6native27unrolled_elementwise_kernelIZZZNS0_68_GLOBAL__N__08176361_30_ActivationHardsigmoidKernel_cu_1520ed90_309927hardsigmoid_backward_kernelERNS_18TensorIteratorBaseEENKUlvE_clEvENKUlvE_clEvEUlddE_St5arrayIPcLm3EELi4E23TrivialOffsetCalculatorILi2EjESB_ILi1EjENS0_6memory15LoadWithoutCastENSE_16StoreWithoutCastEEEviT_T0_T2_T3_T4_T5_,@"STO_CUDA_ENTRY STV_DEFAULT"
_ZN2at6native27unrolled_elementwise_kernelIZZZNS0_68_GLOBAL__N__08176361_30_ActivationHardsigmoidKernel_cu_1520ed90_309927hardsigmoid_backward_kernelERNS_18TensorIteratorBaseEENKUlvE_clEvENKUlvE_clEvEUlddE_St5arrayIPcLm3EELi4E23TrivialOffsetCalculatorILi2EjESB_ILi1EjENS0_6memory15LoadWithoutCastENSE_16StoreWithoutCastEEEviT_T0_T2_T3_T4_T5_:
.text._ZN2at6native27unrolled_elementwise_kernelIZZZNS0_68_GLOBAL__N__08176361_30_ActivationHardsigmoidKernel_cu_1520ed90_309927hardsigmoid_backward_kernelERNS_18TensorIteratorBaseEENKUlvE_clEvENKUlvE_clEvEUlddE_St5arrayIPcLm3EELi4E23TrivialOffsetCalculatorILi2EjESB_ILi1EjENS0_6memory15LoadWithoutCastENSE_16StoreWithoutCastEEEviT_T0_T2_T3_T4_T5_:
[----:B------:R-:W-:Y:S01]  /*0000*/  LDC R1, c[0x0][0x37c] ;  /* 0x0000df00ff017b82 */ /* 0x000fe20000000800 */
[----:B------:R-:W0:Y:S07]  /*0010*/  S2R R21, SR_CTAID.X ;  /* 0x0000000000157919 */ /* 0x000e2e0000002500 */
[----:B------:R-:W0:Y:S01]  /*0020*/  LDC R2, c[0x0][0x380] ;  /* 0x0000e000ff027b82 */ /* 0x000e220000000800 */
[----:B------:R-:W1:Y:S01]  /*0030*/  LDCU.64 UR4, c[0x0][0x358] ;  /* 0x00006b00ff0477ac */ /* 0x000e620008000a00 */
[----:B------:R-:W2:Y:S01]  /*0040*/  S2R R0, SR_TID.X ;  /* 0x0000000000007919 */ /* 0x000ea20000002100 */
[----:B0-----:R-:W-:-:S02]  /*0050*/  IMAD R23, R21, -0x200, R2 ;  /* 0xfffffe0015177824 */ /* 0x001fc400078e0202 */
[----:B--2---:R-:W-:-:S03]  /*0060*/  IMAD.MOV.U32 R20, RZ, RZ, R0 ;  /* 0x000000ffff147224 */ /* 0x004fc600078e0000 */
[----:B------:R-:W-:-:S13]  /*0070*/  ISETP.GE.AND P2, PT, R0, R23, PT ;  /* 0x000000170000720c */ /* 0x000fda0003f46270 */
[----:B------:R-:W-:Y:S01]  /*0080*/  @!P2 VIADD R0, R20, 0x80 ;  /* 0x000000801400a836 */ /* 0x000fe20000000000 */
[----:B------:R-:W0:Y:S01]  /*0090*/  @!P2 LDC.64 R10, c[0x0][0x3b8] ;  /* 0x0000ee00ff0aab82 */ /* 0x000e220000000a00 */
[----:B------:R-:W-:-:S03]  /*00a0*/  @!P2 LEA R7, R21, R20, 0x9 ;  /* 0x000000141507a211 */ /* 0x000fc600078e48ff */
[----:B------:R-:W-:-:S04]  /*00b0*/  ISETP.GE.AND P3, PT, R0, R23, PT ;  /* 0x000000170000720c */ /* 0x000fc80003f66270 */
[----:B------:R-:W2:Y:S09]  /*00c0*/  @!P2 LDC.64 R26, c[0x0][0x3c0] ;  /* 0x0000f000ff1aab82 */ /* 0x000eb20000000a00 */
[----:B------:R-:W-:Y:S01]  /*00d0*/  @!P3 IMAD R19, R21, 0x200, R0 ;  /* 0x000002001513b824 */ /* 0x000fe200078e0200 */
[----:B------:R-:W-:Y:S01]  /*00e0*/  @!P3 IADD3 R0, PT, PT, R0, 0x80, RZ ;  /* 0x000000800000b810 */ /* 0x000fe20007ffe0ff */
[----:B------:R-:W3:Y:S03]  /*00f0*/  @!P3 LDC.64 R14, c[0x0][0x3b8] ;  /* 0x0000ee00ff0ebb82 */ /* 0x000ee60000000a00 */
[----:B------:R-:W-:Y:S01]  /*0100*/  ISETP.GE.AND P0, PT, R0, R23, PT ;  /* 0x000000170000720c */ /* 0x000fe20003f06270 */
[----:B0-----:R-:W-:-:S04]  /*0110*/  @!P2 IMAD.WIDE.U32 R10, R7, 0x8, R10 ;  /* 0x00000008070aa825 */ /* 0x001fc800078e000a */
[----:B------:R-:W0:Y:S02]  /*0120*/  @!P3 LDC.64 R16, c[0x0][0x3c0] ;  /* 0x0000f000ff10bb82 */ /* 0x000e240000000a00 */
[----:B-1----:R-:W4:Y:S01]  /*0130*/  @!P2 LDG.E.64 R10, desc[UR4][R10.64] ;  /* 0x000000040a0aa981 */ /* 0x002f22000c1e1b00 */
[----:B--2---:R-:W-:Y:S01]  /*0140*/  @!P2 IMAD.WIDE.U32 R26, R7, 0x8, R26 ;  /* 0x00000008071aa825 */ /* 0x004fe200078e001a */
[----:B------:R-:W-:-:S04]  /*0150*/  CS2R R6, SRZ ;  /* 0x0000000000067805 */ /* 0x000fc8000001ff00 */
[----:B------:R-:W1:Y:S01]  /*0160*/  @!P0 LDC.64 R2, c[0x0][0x3b8] ;  /* 0x0000ee00ff028b82 */ /* 0x000e620000000a00 */
[----:B------:R-:W-:Y:S02]  /*0170*/  @!P0 IMAD R25, R21, 0x200, R0 ;  /* 0x0000020015198824 */ /* 0x000fe400078e0200 */
[----:B------:R-:W-:Y:S01]  /*0180*/  @!P0 VIADD R0, R0, 0x80 ;  /* 0x0000008000008836 */ /* 0x000fe20000000000 */
[----:B------:R2:W5:Y:S04]  /*0190*/  @!P2 LDG.E.64 R6, desc[UR4][R26.64] ;  /* 0x000000041a06a981 */ /* 0x000568000c1e1b00 */
[----:B------:R-:W-:Y:S01]  /*01a0*/  ISETP.GE.AND P1, PT, R0, R23, PT ;  /* 0x000000170000720c */ /* 0x000fe20003f26270 */
[----:B------:R-:W2:Y:S01]  /*01b0*/  @!P0 LDC.64 R4, c[0x0][0x3c0] ;  /* 0x0000f000ff048b82 */ /* 0x000ea20000000a00 */
[----:B---3--:R-:W-:-:S06]  /*01c0*/  @!P3 IMAD.WIDE.U32 R14, R19, 0x8, R14 ;  /* 0x00000008130eb825 */ /* 0x008fcc00078e000e */
[----:B------:R-:W3:Y:S05]  /*01d0*/  @!P3 LDG.E.64 R14, desc[UR4][R14.64] ;  /* 0x000000040e0eb981 */ /* 0x000eea000c1e1b00 */
[----:B------:R-:W0:Y:S08]  /*01e0*/  @!P1 LDC.64 R8, c[0x0][0x3b8] ;  /* 0x0000ee00ff089b82 */ /* 0x000e300000000a00 */
[----:B------:R-:W0:Y:S01]  /*01f0*/  @!P1 LDC.64 R12, c[0x0][0x3c0] ;  /* 0x0000f000ff0c9b82 */ /* 0x000e220000000a00 */
[----:B-1----:R-:W-:Y:S01]  /*0200*/  @!P0 IMAD.WIDE.U32 R28, R25, 0x8, R2 ;  /* 0x00000008191c8825 */ /* 0x002fe200078e0002 */
[----:B------:R-:W-:-:S03]  /*0210*/  CS2R R2, SRZ ;  /* 0x0000000000027805 */ /* 0x000fc6000001ff00 */
[----:B--2---:R-:W-:Y:S02]  /*0220*/  @!P0 IMAD.WIDE.U32 R24, R25, 0x8, R4 ;  /* 0x0000000819188825 */ /* 0x004fe400078e0004 */
[----:B------:R-:W2:Y:S02]  /*0230*/  @!P0 LDG.E.64 R4, desc[UR4][R28.64] ;  /* 0x000000041c048981 */ /* 0x000ea4000c1e1b00 */
[----:B------:R-:W-:Y:S02]  /*0240*/  @!P1 IMAD R0, R21, 0x200, R0 ;  /* 0x0000020015009824 */ /* 0x000fe400078e0200 */
[----:B------:R1:W2:Y:S02]  /*0250*/  @!P0 LDG.E.64 R2, desc[UR4][R24.64] ;  /* 0x0000000418028981 */ /* 0x0002a4000c1e1b00 */
[----:B0-----:R-:W-:-:S04]  /*0260*/  @!P1 IMAD.WIDE.U32 R26, R0, 0x8, R8 ;  /* 0x00000008001a9825 */ /* 0x001fc800078e0008 */
[----:B-1----:R-:W-:Y:S02]  /*0270*/  @!P1 IMAD.WIDE.U32 R24, R0, 0x8, R12 ;  /* 0x0000000800189825 */ /* 0x002fe400078e000c */
[----:B------:R0:W2:Y:S02]  /*0280*/  @!P1 LDG.E.64 R12, desc[UR4][R26.64] ;  /* 0x000000041a0c9981 */ /* 0x0000a4000c1e1b00 */
[----:B------:R-:W-:Y:S01]  /*0290*/  @!P3 IMAD.WIDE.U32 R16, R19, 0x8, R16 ;  /* 0x000000081310b825 */ /* 0x000fe200078e0010 */
[----:B------:R-:W-:Y:S02]  /*02a0*/  CS2R R18, SRZ ;  /* 0x0000000000127805 */ /* 0x000fe4000001ff00 */
[----:B------:R-:W-:-:S04]  /*02b0*/  CS2R R8, SRZ ;  /* 0x0000000000087805 */ /* 0x000fc8000001ff00 */
[----:B------:R1:W2:Y:S04]  /*02c0*/  @!P3 LDG.E.64 R18, desc[UR4][R16.64] ;  /* 0x000000041012b981 */ /* 0x0002a8000c1e1b00 */
[----:B------:R-:W2:Y:S01]  /*02d0*/  @!P1 LDG.E.64 R8, desc[UR4][R24.64] ;  /* 0x0000000418089981 */ /* 0x000ea2000c1e1b00 */
[----:B0-----:R-:W-:Y:S01]  /*02e0*/  @!P2 IMAD.MOV.U32 R26, RZ, RZ, 0x60000000 ;  /* 0x60000000ff1aa424 */ /* 0x001fe200078e00ff */
[----:B------:R-:W-:Y:S02]  /*02f0*/  @!P2 MOV R27, 0x3fc55555 ;  /* 0x3fc55555001ba802 */ /* 0x000fe40000000f00 */
[----:B-1----:R-:W-:Y:S01]  /*0300*/  CS2R R16, SRZ ;  /* 0x0000000000107805 */ /* 0x002fe2000001ff00 */
[----:B------:R-:W-:Y:S04]  /*0310*/  BSSY.RECONVERGENT B0, `(.L_x_3294) ;  /* 0x0000049000007945 */ /* 0x000fe80003800200 */
[----:B------:R-:W-:Y:S01]  /*0320*/  BSSY.RELIABLE B1, `(.L_x_3295) ;  /* 0x0000041000017945 */ /* 0x000fe20003800100 */
[----:B----4-:R0:W-:Y:S02]  /*0330*/  @!P2 DMUL R16, R10, R26 ;  /* 0x0000001a0a10a228 */ /* 0x0101e40000000000 */
[----:B0-----:R-:W-:-:S02]  /*0340*/  @!P3 IMAD.MOV.U32 R10, RZ, RZ, 0x60000000 ;  /* 0x60000000ff0ab424 */ /* 0x001fc400078e00ff */
[----:B------:R-:W-:-:S15]  /*0350*/  @!P3 IMAD.MOV.U32 R11, RZ, RZ, 0x3fc55555 ;  /* 0x3fc55555ff0bb424 */ /* 0x000fde00078e00ff */
[----:B------:R-:W-:-:S15]  /*0360*/  NOP ;  /* 0x0000000000007918 */ /* 0x000fde0000000000 */
[----:B------:R-:W-:-:S15]  /*0370*/  NOP ;  /* 0x0000000000007918 */ /* 0x000fde0000000000 */
[----:B------:R-:W-:-:S15]  /*0380*/  NOP ;  /* 0x0000000000007918 */ /* 0x000fde0000000000 */
[----:B-----5:R0:W1:Y:S02]  /*0390*/  DSETP.GEU.AND P2, PT, |R6|, 3, PT ;  /* 0x400800000600742a */ /* 0x0200640003f4e200 */
[----:B0-----:R-:W-:-:S15]  /*03a0*/  CS2R R6, SRZ ;  /* 0x0000000000067805 */ /* 0x001fde000001ff00 */
[----:B------:R-:W-:-:S15]  /*03b0*/  NOP ;  /* 0x0000000000007918 */ /* 0x000fde0000000000 */
[----:B------:R-:W-:-:S15]  /*03c0*/  NOP ;  /* 0x0000000000007918 */ /* 0x000fde0000000000 */
[----:B------:R-:W-:-:S15]  /*03d0*/  NOP ;  /* 0x0000000000007918 */ /* 0x000fde0000000000 */
[----:B------:R-:W-:-:S02]  /*03e0*/  NOP ;  /* 0x0000000000007918 */ /* 0x000fc40000000000 */
[----:B---3--:R0:W-:Y:S02]  /*03f0*/  @!P3 DMUL R6, R14, R10 ;  /* 0x0000000a0e06b228 */ /* 0x0081e40000000000 */
[----:B0-----:R-:W-:Y:S02]  /*0400*/  CS2R R10, SRZ ;  /* 0x00000000000a7805 */ /* 0x001fe4000001ff00 */
[----:B------:R-:W-:Y:S01]  /*0410*/  @!P0 MOV R14, 0x60000000 ;  /* 0x60000000000e8802 */ /* 0x000fe20000000f00 */
[----:B------:R-:W-:-:S15]  /*0420*/  @!P0 IMAD.MOV.U32 R15, RZ, RZ, 0x3fc55555 ;  /* 0x3fc55555ff0f8424 */ /* 0x000fde00078e00ff */
[----:B------:R-:W-:-:S15]  /*0430*/  NOP ;  /* 0x0000000000007918 */ /* 0x000fde0000000000 */
[----:B------:R-:W-:-:S15]  /*0440*/  NOP ;  /* 0x0000000000007918 */ /* 0x000fde0000000000 */
[----:B------:R-:W-:-:S14]  /*0450*/  NOP ;  /* 0x0000000000007918 */ /* 0x000fdc0000000000 */
[----:B--2---:R0:W-:Y:S02]  /*0460*/  @!P0 DMUL R10, R4, R14 ;  /* 0x0000000e040a8228 */ /* 0x0041e40000000000 */
[----:B0-----:R-:W-:-:S15]  /*0470*/  CS2R R14, SRZ ;  /* 0x00000000000e7805 */ /* 0x001fde000001ff00 */
[----:B------:R-:W-:-:S15]  /*0480*/  NOP ;  /* 0x0000000000007918 */ /* 0x000fde0000000000 */
[----:B------:R-:W-:-:S15]  /*0490*/  NOP ;  /* 0x0000000000007918 */ /* 0x000fde0000000000 */
[----:B------:R-:W-:-:S15]  /*04a0*/  NOP ;  /* 0x0000000000007918 */ /* 0x000fde0000000000 */
[----:B------:R-:W-:-:S02]  /*04b0*/  NOP ;  /* 0x0000000000007918 */ /* 0x000fc40000000000 */
[----:B------:R0:W-:Y:S02]  /*04c0*/  DSETP.GEU.AND P0, PT, |R2|, 3, PT ;  /* 0x400800000200742a */ /* 0x0001e40003f0e200 */
[----:B0-----:R-:W-:Y:S01]  /*04d0*/  @!P1 IMAD.MOV.U32 R2, RZ, RZ, 0x60000000 ;  /* 0x60000000ff029424 */ /* 0x001fe200078e00ff */
[----:B------:R-:W-:-:S15]  /*04e0*/  @!P1 MOV R3, 0x3fc55555 ;  /* 0x3fc5555500039802 */ /* 0x000fde0000000f00 */
[----:B------:R-:W-:-:S15]  /*04f0*/  NOP ;  /* 0x0000000000007918 */ /* 0x000fde0000000000 */
[----:B------:R-:W-:-:S15]  /*0500*/  NOP ;  /* 0x0000000000007918 */ /* 0x000fde0000000000 */
[----:B------:R-:W-:-:S15]  /*0510*/  NOP ;  /* 0x0000000000007918 */ /* 0x000fde0000000000 */
[----:B------:R-:W-:-:S01]  /*0520*/  NOP ;  /* 0x0000000000007918 */ /* 0x000fc20000000000 */
[----:B------:R1:W-:Y:S02]  /*0530*/  @!P1 DMUL R14, R12, R2 ;  /* 0x000000020c0e9228 */ /* 0x0003e40000000000 */
[----:B-1----:R-:W-:Y:S02]  /*0540*/  FSEL R12, R16, RZ, !P2 ;  /* 0x000000ff100c7208 */ /* 0x002fe40005000000 */
[----:B------:R-:W-:Y:S02]  /*0550*/  FSEL R13, R17, RZ, !P2 ;  /* 0x000000ff110d7208 */ /* 0x000fe40005000000 */
[----:B------:R-:W-:-:S15]  /*0560*/  ISETP.GE.AND P2, PT, R20, R23, PT ;  /* 0x000000171400720c */ /* 0x000fde0003f46270 */
[----:B------:R-:W-:-:S15]  /*0570*/  NOP ;  /* 0x0000000000007918 */ /* 0x000fde0000000000 */
[----:B------:R-:W-:-:S15]  /*0580*/  NOP ;  /* 0x0000000000007918 */ /* 0x000fde0000000000 */
[----:B------:R-:W-:-:S13]  /*0590*/  NOP ;  /* 0x0000000000007918 */ /* 0x000fda0000000000 */
[----:B------:R-:W0:Y:S02]  /*05a0*/  DSETP.GEU.AND P3, PT, |R18|, 3, PT ;  /* 0x400800001200742a */ /* 0x000e240003f6e200 */
[----:B0-----:R-:W-:Y:S02]  /*05b0*/  FSEL R4, R6, RZ, !P3 ;  /* 0x000000ff06047208 */ /* 0x001fe40005800000 */
[----:B------:R-:W-:Y:S02]  /*05c0*/  FSEL R5, R7, RZ, !P3 ;  /* 0x000000ff07057208 */ /* 0x000fe40005800000 */
[----:B------:R-:W-:Y:S02]  /*05d0*/  FSEL R6, R10, RZ, !P0 ;  /* 0x000000ff0a067208 */ /* 0x000fe40004000000 */
[----:B------:R-:W-:-:S15]  /*05e0*/  FSEL R7, R11, RZ, !P0 ;  /* 0x000000ff0b077208 */ /* 0x000fde0004000000 */
[----:B------:R-:W-:-:S15]  /*05f0*/  NOP ;  /* 0x0000000000007918 */ /* 0x000fde0000000000 */
[----:B------:R-:W-:-:S15]  /*0600*/  NOP ;  /* 0x0000000000007918 */ /* 0x000fde0000000000 */
[----:B------:R-:W-:-:S11]  /*0610*/  NOP ;  /* 0x0000000000007918 */ /* 0x000fd60000000000 */
[----:B------:R-:W0:Y:S02]  /*0620*/  DSETP.GEU.AND P1, PT, |R8|, 3, PT ;  /* 0x400800000800742a */ /* 0x000e240003f2e200 */
[----:B0-----:R-:W-:Y:S02]  /*0630*/  FSEL R2, R14, RZ, !P1 ;  /* 0x000000ff0e027208 */ /* 0x001fe40004800000 */
[----:B------:R-:W-:Y:S01]  /*0640*/  FSEL R3, R15, RZ, !P1 ;  /* 0x000000ff0f037208 */ /* 0x000fe20004800000 */
[----:B------:R-:W-:Y:S06]  /*0650*/  @P2 BRA `(.L_x_3296) ;  /* 0x0000000000342947 */ /* 0x000fec0003800000 */
[----:B------:R-:W0:Y:S01]  /*0660*/  LDC.64 R8, c[0x0][0x3b0] ;  /* 0x0000ec00ff087b82 */ /* 0x000e220000000a00 */
[----:B------:R-:W-:Y:S02]  /*0670*/  IMAD R11, R21, 0x200, R20 ;  /* 0x00000200150b7824 */ /* 0x000fe400078e0214 */
[----:B------:R-:W-:-:S05]  /*0680*/  VIADD R20, R20, 0x80 ;  /* 0x0000008014147836 */ /* 0x000fca0000000000 */
[----:B------:R-:W-:-:S13]  /*0690*/  ISETP.GE.AND P0, PT, R20, R23, PT ;  /* 0x000000171400720c */ /* 0x000fda0003f06270 */
[----:B------:R-:W-:Y:S05]  /*06a0*/  @P0 BREAK.RELIABLE B1 ;  /* 0x0000000000010942 */ /* 0x000fea0003800100 */
[----:B0-----:R-:W-:-:S05]  /*06b0*/  IMAD.WIDE.U32 R8, R11, 0x8, R8 ;  /* 0x000000080b087825 */ /* 0x001fca00078e0008 */
[----:B------:R0:W-:Y:S01]  /*06c0*/  STG.E.64 desc[UR4][R8.64], R12 ;  /* 0x0000000c08007986 */ /* 0x0001e2000c101b04 */
[----:B------:R-:W-:Y:S05]  /*06d0*/  @P0 BRA `(.L_x_3297) ;  /* 0x0000000000300947 */ /* 0x000fea0003800000 */
[----:B0-----:R-:W0:Y:S01]  /*06e0*/  LDC.64 R8, c[0x0][0x3b0] ;  /* 0x0000ec00ff087b82 */ /* 0x001e220000000a00 */
[----:B------:R-:W-:Y:S01]  /*06f0*/  LEA R11, R21, R20, 0x9 ;  /* 0x00000014150b7211 */ /* 0x000fe200078e48ff */
[----:B------:R-:W-:-:S04]  /*0700*/  VIADD R20, R20, 0x80 ;  /* 0x0000008014147836 */ /* 0x000fc80000000000 */
[----:B0-----:R-:W-:-:S05]  /*0710*/  IMAD.WIDE.U32 R8, R11, 0x8, R8 ;  /* 0x000000080b087825 */ /* 0x001fca00078e0008 */
[----:B------:R0:W-:Y:S02]  /*0720*/  STG.E.64 desc[UR4][R8.64], R4 ;  /* 0x0000000408007986 */ /* 0x0001e4000c101b04 */
.L_x_3296:
[----:B------:R-:W-:Y:S05]  /*0730*/  BSYNC.RELIABLE B1 ;  /* 0x0000000000017941 */ /* 0x000fea0003800100 */
.L_x_3295:
[----:B------:R-:W-:-:S13]  /*0740*/  ISETP.GE.AND P0, PT, R20, R23, PT ;  /* 0x000000171400720c */ /* 0x000fda0003f06270 */
[----:B0-----:R-:W0:Y:S01]  /*0750*/  @!P0 LDC.64 R4, c[0x0][0x3b0] ;  /* 0x0000ec00ff048b82 */ /* 0x001e220000000a00 */
[----:B------:R-:W-:Y:S01]  /*0760*/  @!P0 IMAD R9, R21, 0x200, R20 ;  /* 0x0000020015098824 */ /* 0x000fe200078e0214 */
[----:B------:R-:W-:-:S03]  /*0770*/  @!P0 IADD3 R20, PT, PT, R20, 0x80, RZ ;  /* 0x0000008014148810 */ /* 0x000fc60007ffe0ff */
[----:B0-----:R-:W-:-:S05]  /*0780*/  @!P0 IMAD.WIDE.U32 R4, R9, 0x8, R4 ;  /* 0x0000000809048825 */ /* 0x001fca00078e0004 */
[----:B------:R1:W-:Y:S02]  /*0790*/  @!P0 STG.E.64 desc[UR4][R4.64], R6 ;  /* 0x0000000604008986 */ /* 0x0003e4000c101b04 */
.L_x_3297:
[----:B------:R-:W-:Y:S05]  /*07a0*/  BSYNC.RECONVERGENT B0 ;  /* 0x0000000000007941 */ /* 0x000fea0003800200 */
.L_x_3294:
[----:B------:R-:W-:Y:S05]  /*07b0*/  WARPSYNC.ALL ;  /* 0x0000000000007948 */ /* 0x000fea0003800000 */
[----:B------:R-:W-:-:S13]  /*07c0*/  ISETP.GE.AND P0, PT, R20, R23, PT ;  /* 0x000000171400720c */ /* 0x000fda0003f06270 */
[----:B------:R-:W-:Y:S05]  /*07d0*/  @P0 EXIT ;  /* 0x000000000000094d */ /* 0x000fea0003800000 */
[----:B-1----:R-:W1:Y:S01]  /*07e0*/  LDC.64 R4, c[0x0][0x3b0] ;  /* 0x0000ec00ff047b82 */ /* 0x002e620000000a00 */
[----:B------:R-:W-:-:S04]  /*07f0*/  IMAD R21, R21, 0x200, R20 ;  /* 0x0000020015157824 */ /* 0x000fc800078e0214 */
[----:B-1----:R-:W-:-:S05]  /*0800*/  IMAD.WIDE.U32 R4, R21, 0x8, R4 ;  /* 0x0000000815047825 */ /* 0x002fca00078e0004 */
[----:B------:R-:W-:Y:S01]  /*0810*/  STG.E.64 desc[UR4][R4.64], R2 ;  /* 0x0000000204007986 */ /* 0x000fe2000c101b04 */
[----:B------:R-:W-:Y:S05]  /*0820*/  EXIT ;  /* 0x000000000000794d */ /* 0x000fea0003800000 */
.L_x_3298:
        /* <DEDUP_REMOVED lines=13> */
.L_x_5814:


//--------------------- .text._ZN2at6native29vectorized_elementwise_kernelILi2EZZZNS0_68_GLOBAL__N__08176361_30_ActivationHardsigmoidKernel_cu_1520ed90_309927hardsigmoid_backward_kernelERNS_18TensorIteratorBaseEENKUlvE_clEvENKUlvE_clEvEUlddE_St5arrayIPcLm3EEEEviT0_T1_ --------------------------
	.section	.text._ZN2at6native29vectorized_elementwise_kernelILi2EZZZNS0_68_GLOBAL__N__08176361_30_ActivationHardsigmoidKernel_cu_1520ed90_309927hardsigmoid_backward_kernelERNS_18TensorIteratorBaseEENKUlvE_clEvENKUlvE_clEvEUlddE_St5arrayIPcLm3EEEEviT0_T1_,"ax",@progbits
	.align	128
        .global         _ZN2at6native29vectorized_elementwise_kernelILi2EZZZNS0_68_GLOBAL__N__08176361_30_ActivationHardsigmoidKernel_cu_1520ed90_309927hardsigmoid_backward_kernelERNS_18TensorIteratorBaseEENKUlvE_clEvENKUlvE_clEvEUlddE_St5arrayIPcLm3EEEEviT0_T1_
        .type           _ZN2at6native29vectorized_elementwise_kernelILi2EZZZNS0_68_GLOBAL__N__08176361_30_ActivationHardsigmoidKernel_cu_1520ed90_309927hardsigmoid_backward_kernelERNS_18TensorIteratorBaseEENKUlvE_clEvENKUlvE_clEvEUlddE_St5arrayIPcLm3EEEEviT0_T1_,@function
        .size           _ZN2at6native29vectorized_elementwise_kernelILi2EZZZNS0_68_GLOBAL__N__08176361_30_ActivationHardsigmoidKernel_cu_1520ed90_309927hardsigmoid_backward_kernelERNS_18TensorIteratorBaseEENKUlvE_clEvENKUlvE_clEvEUlddE_St5arrayIPcLm3EEEEviT0_T1_,(.L_x_5815 - _ZN2at6native29vectorized_elementwise_kernelILi2EZZZNS0_68_GLOBAL__N__08176361_30_ActivationHardsigmoidKernel_cu_1520ed90_309927hardsigmoid_backward_kernelERNS_18TensorIteratorBaseEENKUlvE_clEvENKUlvE_clEvEUlddE_St5arrayIPcLm3EEEEviT0_T1_)
        .other          _ZN2at6native29vectorized_elementwise_kernelILi2EZZZNS0_68_GLOBAL__N__08176361_30_ActivationHardsigmoidKernel_cu_1520ed90_309927hardsigmoid_backward_kernelERNS_18TensorIteratorBaseEENKUlvE_clEvENKUlvE_clEvEUlddE_St5arrayIPcLm3EEEEviT0_T1_,@"STO_CUDA_ENTRY STV_DEFAULT"
_ZN2at6native29vectorized_elementwise_kernelILi2EZZZNS0_68_GLOBAL__N__08176361_30_ActivationHardsigmoidKernel_cu_1520ed90_309927hardsigmoid_backward_kernelERNS_18TensorIteratorBaseEENKUlvE_clEvENKUlvE_clEvEUlddE_St5arrayIPcLm3EEEEviT0_T1_:
.text._ZN2at6native29vectorized_elementwise_kernelILi2EZZZNS0_68_GLOBAL__N__08176361_30_ActivationHardsigmoidKernel_cu_1520ed90_309927hardsigmoid_backward_kernelERNS_18TensorIteratorBaseEENKUlvE_clEvENKUlvE_clEvEUlddE_St5arrayIPcLm3EEEEviT0_T1_:
        /* <DEDUP_REMOVED lines=8> */
[----:B------:R-:W0:Y:S02]  /*0080*/  S2R R2, SR_TID.X ;  /* 0x0000000000027919 */ /* 0x000e240000002100 */
        /* <DEDUP_REMOVED lines=8> */
[----:B------:R-:W-:Y:S01]  /*0110*/  @!P6 IADD3 R2, PT, PT, R2, 0x80, RZ ;  /* 0x000000800202e810 */ /* 0x000fe20007ffe0ff */
[----:B------:R-:W2:Y:S03]  /*0120*/  @!P6 LDC.64 R18, c[0x0][0x3b8] ;  /* 0x0000ee00ff12eb82 */ /* 0x000ea60000000a00 */
[----:B------:R-:W-:Y:S01]  /*0130*/  ISETP.GE.U32.AND P1, PT, R2, R3, PT ;  /* 0x000000030200720c */ /* 0x000fe20003f26070 */
[----:B0-----:R-:W-:-:S06]  /*0140*/  @!P0 IMAD.WIDE.U32 R16, R8, 0x8, R16 ;  /* 0x0000000808108825 */ /* 0x001fcc00078e0010 */
[----:B------:R-:W3:Y:S06]  /*0150*/  @!P0 LDG.E.64 R16, desc[UR4][R16.64] ;  /* 0x0000000410108981 */ /* 0x000eec000c1e1b00 */
[----:B------:R-:W-:Y:S01]  /*0160*/  @!P1 IMAD.IADD R5, R0, 0x1, R2 ;  /* 0x0000000100059824 */ /* 0x000fe200078e0202 */
[----:B------:R-:W0:Y:S01]  /*0170*/  @!P1 LDC.64 R14, c[0x0][0x3b8] ;  /* 0x0000ee00ff0e9b82 */ /* 0x000e220000000a00 */
[----:B------:R-:W-:-:S05]  /*0180*/  @!P1 VIADD R2, R2, 0x80 ;  /* 0x0000008002029836 */ /* 0x000fca0000000000 */
[----:B------:R-:W-:-:S13]  /*0190*/  ISETP.GE.U32.AND P2, PT, R2, R3, PT ;  /* 0x000000030200720c */ /* 0x000fda0003f46070 */
[----:B------:R-:W-:Y:S01]  /*01a0*/  @!P2 IMAD.IADD R32, R0, 0x1, R2 ;  /* 0x000000010020a824 */ /* 0x000fe200078e0202 */
[----:B------:R-:W4:Y:S01]  /*01b0*/  @!P2 LDC.64 R10, c[0x0][0x3b8] ;  /* 0x0000ee00ff0aab82 */ /* 0x000f220000000a00 */
[----:B------:R-:W-:-:S05]  /*01c0*/  @!P2 VIADD R2, R2, 0x80 ;  /* 0x000000800202a836 */ /* 0x000fca0000000000 */
[----:B------:R-:W-:-:S13]  /*01d0*/  ISETP.GE.U32.AND P3, PT, R2, R3, PT ;  /* 0x000000030200720c */ /* 0x000fda0003f66070 */
[----:B------:R-:W-:Y:S01]  /*01e0*/  @!P3 IMAD.IADD R6, R0, 0x1, R2 ;  /* 0x000000010006b824 */ /* 0x000fe200078e0202 */
[----:B------:R-:W5:Y:S01]  /*01f0*/  @!P3 LDC.64 R12, c[0x0][0x3b8] ;  /* 0x0000ee00ff0cbb82 */ /* 0x000f620000000a00 */
[----:B------:R-:W-:-:S05]  /*0200*/  @!P3 VIADD R2, R2, 0x80 ;  /* 0x000000800202b836 */ /* 0x000fca0000000000 */
[----:B------:R-:W-:Y:S01]  /*0210*/  ISETP.GE.U32.AND P4, PT, R2, R3, PT ;  /* 0x000000030200720c */ /* 0x000fe20003f86070 */
[----:B--2---:R-:W-:-:S04]  /*0220*/  @!P6 IMAD.WIDE.U32 R18, R30, 0x8, R18 ;  /* 0x000000081e12e825 */ /* 0x004fc800078e0012 */
[----:B0-----:R-:W-:Y:S02]  /*0230*/  @!P1 IMAD.WIDE.U32 R20, R5, 0x8, R14 ;  /* 0x0000000805149825 */ /* 0x001fe400078e000e */
[----:B------:R-:W2:Y:S02]  /*0240*/  @!P6 LDG.E.64 R18, desc[UR4][R18.64] ;  /* 0x000000041212e981 */ /* 0x000ea4000c1e1b00 */
[----:B----4-:R-:W-:Y:S02]  /*0250*/  @!P2 IMAD.WIDE.U32 R10, R32, 0x8, R10 ;  /* 0x00000008200aa825 */ /* 0x010fe400078e000a */
[----:B------:R-:W4:Y:S02]  /*0260*/  @!P1 LDG.E.64 R20, desc[UR4][R20.64] ;  /* 0x0000000414149981 */ /* 0x000f24000c1e1b00 */
[----:B------:R-:W0:Y:S02]  /*0270*/  @!P4 LDC.64 R14, c[0x0][0x3b8] ;  /* 0x0000ee00ff0ecb82 */ /* 0x000e240000000a00 */
[----:B------:R-:W4:Y:S01]  /*0280*/  @!P2 LDG.E.64 R22, desc[UR4][R10.64] ;  /* 0x000000040a16a981 */ /* 0x000f22000c1e1b00 */
[----:B-----5:R-:W-:-:S04]  /*0290*/  @!P3 IMAD.WIDE.U32 R12, R6, 0x8, R12 ;  /* 0x00000008060cb825 */ /* 0x020fc800078e000c */
[----:B------:R-:W-:Y:S01]  /*02a0*/  @!P4 IMAD.IADD R7, R0, 0x1, R2 ;  /* 0x000000010007c824 */ /* 0x000fe200078e0202 */
[----:B------:R5:W4:Y:S03]  /*02b0*/  @!P3 LDG.E.64 R24, desc[UR4][R12.64] ;  /* 0x000000040c18b981 */ /* 0x000b26000c1e1b00 */
[----:B0-----:R-:W-:-:S05]  /*02c0*/  @!P4 IMAD.WIDE.U32 R14, R7, 0x8, R14 ;  /* 0x00000008070ec825 */ /* 0x001fca00078e000e */
[----:B------:R0:W4:Y:S01]  /*02d0*/  @!P4 LDG.E.64 R26, desc[UR4][R14.64] ;  /* 0x000000040e1ac981 */ /* 0x000122000c1e1b00 */
[----:B-1----:R-:W-:Y:S01]  /*02e0*/  @!P0 IMAD.WIDE.U32 R28, R8, 0x8, R28 ;  /* 0x00000008081c8825 */ /* 0x002fe200078e001c */
[----:B------:R-:W-:-:S03]  /*02f0*/  CS2R R8, SRZ ;  /* 0x0000000000087805 */ /* 0x000fc6000001ff00 */
[----:B------:R-:W-:-:S03]  /*0300*/  @!P4 VIADD R2, R2, 0x80 ;  /* 0x000000800202c836 */ /* 0x000fc60000000000 */
[----:B------:R1:W4:Y:S02]  /*0310*/  @!P0 LDG.E.64 R8, desc[UR4][R28.64] ;  /* 0x000000041c088981 */ /* 0x000324000c1e1b00 */
[----:B------:R-:W-:Y:S02]  /*0320*/  ISETP.GE.U32.AND P5, PT, R2, R3, PT ;  /* 0x000000030200720c */ /* 0x000fe40003fa6070 */
[----:B-----5:R-:W-:Y:S01]  /*0330*/  CS2R R12, SRZ ;  /* 0x00000000000c7805 */ /* 0x020fe2000001ff00 */
[----:B0-----:R-:W-:Y:S02]  /*0340*/  @!P0 IMAD.MOV.U32 R14, RZ, RZ, 0x60000000 ;  /* 0x60000000ff0e8424 */ /* 0x001fe400078e00ff */
[----:B------:R-:W-:Y:S01]  /*0350*/  @!P0 IMAD.MOV.U32 R15, RZ, RZ, 0x3fc55555 ;  /* 0x3fc55555ff0f8424 */ /* 0x000fe200078e00ff */
[----:B-1----:R-:W0:Y:S08]  /*0360*/  @!P6 LDC.64 R28, c[0x0][0x3c0] ;  /* 0x0000f000ff1ceb82 */ /* 0x002e300000000a00 */
[----:B------:R-:W1:Y:S01]  /*0370*/  @!P5 LDC.64 R10, c[0x0][0x3b8] ;  /* 0x0000ee00ff0adb82 */ /* 0x000e620000000a00 */
[----:B------:R-:W-:-:S05]  /*0380*/  @!P5 IADD3 R33, PT, PT, R0, R2, RZ ;  /* 0x000000020021d210 */ /* 0x000fca0007ffe0ff */
[----:B-1----:R-:W-:-:S06]  /*0390*/  @!P5 IMAD.WIDE.U32 R10, R33, 0x8, R10 ;  /* 0x00000008210ad825 */ /* 0x002fcc00078e000a */
[----:B------:R-:W5:Y:S01]  /*03a0*/  @!P5 LDG.E.64 R10, desc[UR4][R10.64] ;  /* 0x000000040a0ad981 */ /* 0x000f62000c1e1b00 */
[----:B0-----:R-:W-:Y:S01]  /*03b0*/  @!P6 IMAD.WIDE.U32 R28, R30, 0x8, R28 ;  /* 0x000000081e1ce825 */ /* 0x001fe200078e001c */
[----:B------:R-:W-:-:S06]  /*03c0*/  CS2R R30, SRZ ;  /* 0x00000000001e7805 */ /* 0x000fcc000001ff00 */
[----:B------:R0:W5:Y:S01]  /*03d0*/  @!P6 LDG.E.64 R30, desc[UR4][R28.64] ;  /* 0x000000041c1ee981 */ /* 0x000162000c1e1b00 */
[----:B------:R-:W-:Y:S02]  /*03e0*/  CS2R R34, SRZ ;  /* 0x0000000000227805 */ /* 0x000fe4000001ff00 */
[----:B0-----:R-:W-:Y:S02]  /*03f0*/  CS2R R28, SRZ ;  /* 0x00000000001c7805 */ /* 0x001fe4000001ff00 */
[----:B------:R-:W-:Y:S01]  /*0400*/  @!P5 IADD3 R2, PT, PT, R2, 0x80, RZ ;  /* 0x000000800202d810 */ /* 0x000fe20007ffe0ff */
[----:B---3--:R0:W-:Y:S02]  /*0410*/  @!P0 DMUL R12, R16, R14 ;  /* 0x0000000e100c8228 */ /* 0x0081e40000000000 */
[----:B0-----:R-:W-:Y:S01]  /*0420*/  CS2R R14, SRZ ;  /* 0x00000000000e7805 */ /* 0x001fe2000001ff00 */
[----:B------:R-:W-:Y:S02]  /*0430*/  @!P6 IMAD.MOV.U32 R16, RZ, RZ, 0x60000000 ;  /* 0x60000000ff10e424 */ /* 0x000fe400078e00ff */
[----:B------:R-:W-:-:S15]  /*0440*/  @!P6 IMAD.MOV.U32 R17, RZ, RZ, 0x3fc55555 ;  /* 0x3fc55555ff11e424 */ /* 0x000fde00078e00ff */
[----:B------:R-:W-:-:S15]  /*0450*/  NOP ;  /* 0x0000000000007918 */ /* 0x000fde0000000000 */
[----:B------:R-:W-:-:S15]  /*0460*/  NOP ;  /* 0x0000000000007918 */ /* 0x000fde0000000000 */
[----:B------:R-:W-:-:S14]  /*0470*/  NOP ;  /* 0x0000000000007918 */ /* 0x000fdc0000000000 */
[----:B--2---:R0:W-:Y:S02]  /*0480*/  @!P6 DMUL R14, R18, R16 ;  /* 0x00000010120ee228 */ /* 0x0041e40000000000 */
[----:B0-----:R-:W-:Y:S02]  /*0490*/  CS2R R16, SRZ ;  /* 0x0000000000107805 */ /* 0x001fe4000001ff00 */
[----:B------:R-:W-:Y:S01]  /*04a0*/  @!P1 MOV R18, 0x60000000 ;  /* 0x6000000000129802 */ /* 0x000fe20000000f00 */
[----:B------:R-:W-:-:S15]  /*04b0*/  @!P1 IMAD.MOV.U32 R19, RZ, RZ, 0x3fc55555 ;  /* 0x3fc55555ff139424 */ /* 0x000fde00078e00ff */
[----:B------:R-:W-:-:S15]  /*04c0*/  NOP ;  /* 0x0000000000007918 */ /* 0x000fde0000000000 */
[----:B------:R-:W-:-:S15]  /*04d0*/  NOP ;  /* 0x0000000000007918 */ /* 0x000fde0000000000 */
[----:B------:R-:W-:-:S14]  /*04e0*/  NOP ;  /* 0x0000000000007918 */ /* 0x000fdc0000000000 */
[----:B----4-:R0:W-:Y:S02]  /*04f0*/  @!P1 DMUL R16, R20, R18 ;  /* 0x0000001214109228 */ /* 0x0101e40000000000 */
[----:B0-----:R-:W-:Y:S01]  /*0500*/  CS2R R18, SRZ ;  /* 0x0000000000127805 */ /* 0x001fe2000001ff00 */
[----:B------:R-:W-:Y:S02]  /*0510*/  @!P2 IMAD.MOV.U32 R20, RZ, RZ, 0x60000000 ;  /* 0x60000000ff14a424 */ /* 0x000fe400078e00ff */
[----:B------:R-:W-:-:S15]  /*0520*/  @!P2 IMAD.MOV.U32 R21, RZ, RZ, 0x3fc55555 ;  /* 0x3fc55555ff15a424 */ /* 0x000fde00078e00ff */
[----:B------:R-:W-:-:S15]  /*0530*/  NOP ;  /* 0x0000000000007918 */ /* 0x000fde0000000000 */
[----:B------:R-:W-:-:S15]  /*0540*/  NOP ;  /* 0x0000000000007918 */ /* 0x000fde0000000000 */
[----:B------:R-:W-:-:S14]  /*0550*/  NOP ;  /* 0x0000000000007918 */ /* 0x000fdc0000000000 */
[----:B------:R0:W-:Y:S02]  /*0560*/  @!P2 DMUL R18, R22, R20 ;  /* 0x000000141612a228 */ /* 0x0001e40000000000 */
[----:B0-----:R-:W-:Y:S02]  /*0570*/  CS2R R20, SRZ ;  /* 0x0000000000147805 */ /* 0x001fe4000001ff00 */
[----:B------:R-:W-:Y:S01]  /*0580*/  @!P3 MOV R22, 0x60000000 ;  /* 0x600000000016b802 */ /* 0x000fe20000000f00 */
[----:B------:R-:W-:-:S15]  /*0590*/  @!P3 IMAD.MOV.U32 R23, RZ, RZ, 0x3fc55555 ;  /* 0x3fc55555ff17b424 */ /* 0x000fde00078e00ff */
[----:B------:R-:W-:-:S15]  /*05a0*/  NOP ;  /* 0x0000000000007918 */ /* 0x000fde0000000000 */
[----:B------:R-:W-:-:S15]  /*05b0*/  NOP ;  /* 0x0000000000007918 */ /* 0x000fde0000000000 */
[----:B------:R-:W-:-:S14]  /*05c0*/  NOP ;  /* 0x0000000000007918 */ /* 0x000fdc0000000000 */
[----:B------:R0:W-:Y:S02]  /*05d0*/  @!P3 DMUL R20, R24, R22 ;  /* 0x000000161814b228 */ /* 0x0001e40000000000 */
[----:B0-----:R-:W-:Y:S01]  /*05e0*/  CS2R R22, SRZ ;  /* 0x0000000000167805 */ /* 0x001fe2000001ff00 */
[----:B------:R-:W-:Y:S02]  /*05f0*/  @!P4 IMAD.MOV.U32 R24, RZ, RZ, 0x60000000 ;  /* 0x60000000ff18c424 */ /* 0x000fe400078e00ff */
[----:B------:R-:W-:-:S15]  /*0600*/  @!P4 IMAD.MOV.U32 R25, RZ, RZ, 0x3fc55555 ;  /* 0x3fc55555ff19c424 */ /* 0x000fde00078e00ff */
[----:B------:R-:W-:-:S15]  /*0610*/  NOP ;  /* 0x0000000000007918 */ /* 0x000fde0000000000 */
[----:B------:R-:W-:-:S15]  /*0620*/  NOP ;  /* 0x0000000000007918 */ /* 0x000fde0000000000 */
[----:B------:R-:W-:-:S14]  /*0630*/  NOP ;  /* 0x0000000000007918 */ /* 0x000fdc0000000000 */
[----:B------:R0:W-:Y:S02]  /*0640*/  @!P4 DMUL R22, R26, R24 ;  /* 0x000000181a16c228 */ /* 0x0001e40000000000 */
[----:B0-----:R-:W0:Y:S08]  /*0650*/  @!P1 LDC.64 R24, c[0x0][0x3c0] ;  /* 0x0000f000ff189b82 */ /* 0x001e300000000a00 */
[----:B------:R-:W1:Y:S02]  /*0660*/  @!P2 LDC.64 R26, c[0x0][0x3c0] ;  /* 0x0000f000ff1aab82 */ /* 0x000e640000000a00 */
[----:B-1----:R-:W-:-:S05]  /*0670*/  @!P2 IMAD.WIDE.U32 R26, R32, 0x8, R26 ;  /* 0x00000008201aa825 */ /* 0x002fca00078e001a */
[----:B------:R1:W2:Y:S02]  /*0680*/  @!P2 LDG.E.64 R34, desc[UR4][R26.64] ;  /* 0x000000041a22a981 */ /* 0x0002a4000c1e1b00 */
[----:B-1----:R-:W1:-:S15]  /*0690*/  @!P5 LDC.64 R26, c[0x0][0x3c0] ;  /* 0x0000f000ff1adb82 */ /* 0x002e5e0000000a00 */
[----:B------:R-:W-:-:S15]  /*06a0*/  NOP ;  /* 0x0000000000007918 */ /* 0x000fde0000000000 */
[----:B------:R-:W-:-:S15]  /*06b0*/  NOP ;  /* 0x0000000000007918 */ /* 0x000fde0000000000 */
[----:B------:R0:W-:Y:S02]  /*06c0*/  DSETP.GEU.AND P0, PT, |R8|, 3, PT ;  /* 0x400800000800742a */ /* 0x0001e40003f0e200 */
[----:B0-----:R-:W-:Y:S02]  /*06d0*/  @!P1 IMAD.WIDE.U32 R8, R5, 0x8, R24 ;  /* 0x0000000805089825 */ /* 0x001fe400078e0018 */
[----:B------:R-:W0:Y:S03]  /*06e0*/  @!P3 LDC.64 R24, c[0x0][0x3c0] ;  /* 0x0000f000ff18bb82 */ /* 0x000e260000000a00 */
[----:B------:R3:W4:Y:S05]  /*06f0*/  @!P1 LDG.E.64 R28, desc[UR4][R8.64] ;  /* 0x00000004081c9981 */ /* 0x00072a000c1e1b00 */
[----:B---3--:R-:W3:Y:S01]  /*0700*/  @!P4 LDC.64 R8, c[0x0][0x3c0] ;  /* 0x0000f000ff08cb82 */ /* 0x008ee20000000a00 */
[----:B------:R-:W-:Y:S01]  /*0710*/  ISETP.GE.U32.AND P1, PT, R2, R3, PT ;  /* 0x000000030200720c */ /* 0x000fe20003f26070 */
[----:B-1----:R-:W-:-:S04]  /*0720*/  @!P5 IMAD.WIDE.U32 R38, R33, 0x8, R26 ;  /* 0x000000082126d825 */ /* 0x002fc800078e001a */
[----:B0-----:R-:W-:-:S04]  /*0730*/  @!P3 IMAD.WIDE.U32 R24, R6, 0x8, R24 ;  /* 0x000000080618b825 */ /* 0x001fc800078e0018 */
[----:B------:R-:W-:Y:S02]  /*0740*/  @!P5 IMAD.MOV.U32 R26, RZ, RZ, 0x60000000 ;  /* 0x60000000ff1ad424 */ /* 0x000fe400078e00ff */
[----:B---3--:R-:W-:Y:S01]  /*0750*/  @!P4 IMAD.WIDE.U32 R8, R7, 0x8, R8 ;  /* 0x000000080708c825 */ /* 0x008fe200078e0008 */
[----:B------:R-:W-:-:S03]  /*0760*/  CS2R R6, SRZ ;  /* 0x0000000000067805 */ /* 0x000fc6000001ff00 */
[----:B------:R-:W-:-:S03]  /*0770*/  @!P5 IMAD.MOV.U32 R27, RZ, RZ, 0x3fc55555 ;  /* 0x3fc55555ff1bd424 */ /* 0x000fc600078e00ff */
[----:B------:R0:W3:Y:S02]  /*0780*/  @!P4 LDG.E.64 R6, desc[UR4][R8.64] ;  /* 0x000000040806c981 */ /* 0x0000e4000c1e1b00 */
[----:B0-----:R-:W-:-:S15]  /*0790*/  CS2R R8, SRZ ;  /* 0x0000000000087805 */ /* 0x001fde000001ff00 */
[----:B------:R-:W-:-:S15]  /*07a0*/  NOP ;  /* 0x0000000000007918 */ /* 0x000fde0000000000 */
[----:B------:R-:W-:-:S01]  /*07b0*/  NOP ;  /* 0x0000000000007918 */ /* 0x000fc20000000000 */
[----:B-----5:R0:W-:Y:S02]  /*07c0*/  @!P5 DMUL R8, R10, R26 ;  /* 0x0000001a0a08d228 */ /* 0x0201e40000000000 */
[----:B0-----:R-:W0:Y:S01]  /*07d0*/  @!P1 LDC.64 R10, c[0x0][0x3b8] ;  /* 0x0000ee00ff0a9b82 */ /* 0x001e220000000a00 */
[----:B------:R-:W-:-:S07]  /*07e0*/  @!P1 IMAD.IADD R2, R0, 0x1, R2 ;  /* 0x0000000100029824 */ /* 0x000fce00078e0202 */
[----:B------:R-:W1:Y:S01]  /*07f0*/  @!P1 LDC.64 R26, c[0x0][0x3c0] ;  /* 0x0000f000ff1a9b82 */ /* 0x000e620000000a00 */
[----:B------:R-:W-:Y:S02]  /*0800*/  CS2R R36, SRZ ;  /* 0x0000000000247805 */ /* 0x000fe4000001ff00 */
[----:B------:R-:W-:-:S04]  /*0810*/  CS2R R32, SRZ ;  /* 0x0000000000207805 */ /* 0x000fc8000001ff00 */
[----:B------:R5:W3:Y:S01]  /*0820*/  @!P3 LDG.E.64 R36, desc[UR4][R24.64] ;  /* 0x000000041824b981 */ /* 0x000ae2000c1e1b00 */
[----:B0-----:R-:W-:-:S06]  /*0830*/  @!P1 IMAD.WIDE.U32 R10, R2, 0x8, R10 ;  /* 0x00000008020a9825 */ /* 0x001fcc00078e000a */
[----:B------:R-:W3:Y:S01]  /*0840*/  @!P1 LDG.E.64 R10, desc[UR4][R10.64] ;  /* 0x000000040a0a9981 */ /* 0x000ee2000c1e1b00 */
[----:B-----5:R-:W-:Y:S01]  /*0850*/  CS2R R24, SRZ ;  /* 0x0000000000187805 */ /* 0x020fe2000001ff00 */
[----:B-1----:R-:W-:-:S05]  /*0860*/  @!P1 IMAD.WIDE.U32 R26, R2, 0x8, R26 ;  /* 0x00000008021a9825 */ /* 0x002fca00078e001a */
[----:B------:R0:W5:Y:S04]  /*0870*/  @!P5 LDG.E.64 R24, desc[UR4][R38.64] ;  /* 0x000000042618d981 */ /* 0x000168000c1e1b00 */
[----:B------:R1:W5:Y:S01]  /*0880*/  @!P1 LDG.E.64 R32, desc[UR4][R26.64] ;  /* 0x000000041a209981 */ /* 0x000362000c1e1b00 */
[----:B0-----:R-:W-:Y:S02]  /*0890*/  CS2R R38, SRZ ;  /* 0x0000000000267805 */ /* 0x001fe4000001ff00 */
[----:B-1----:R-:W-:Y:S01]  /*08a0*/  @!P1 MOV R26, 0x60000000 ;  /* 0x60000000001a9802 */ /* 0x002fe20000000f00 */
[----:B------:R-:W-:-:S15]  /*08b0*/  @!P1 IMAD.MOV.U32 R27, RZ, RZ, 0x3fc55555 ;  /* 0x3fc55555ff1b9424 */ /* 0x000fde00078e00ff */
[----:B------:R-:W-:-:S10]  /*08c0*/  NOP ;  /* 0x0000000000007918 */ /* 0x000fd40000000000 */
[----:B------:R-:W0:Y:S01]  /*08d0*/  DSETP.GEU.AND P3, PT, |R30|, 3, PT ;  /* 0x400800001e00742a */ /* 0x000e220003f6e200 */
[----:B------:R-:W-:Y:S04]  /*08e0*/  BSSY.RECONVERGENT B0, `(.L_x_3300) ;  /* 0x0000062000007945 */ /* 0x000fe80003800200 */
[----:B------:R-:W-:-:S15]  /*08f0*/  BSSY.RELIABLE B1, `(.L_x_3301) ;  /* 0x000005a000017945 */ /* 0x000fde0003800100 */
[----:B------:R-:W-:-:S15]  /*0900*/  NOP ;  /* 0x0000000000007918 */ /* 0x000fde0000000000 */
[----:B------:R-:W-:-:S15]  /*0910*/  NOP ;  /* 0x0000000000007918 */ /* 0x000fde0000000000 */
[----:B------:R-:W-:-:S14]  /*0920*/  NOP ;  /* 0x0000000000007918 */ /* 0x000fdc0000000000 */
[----:B--2---:R-:W1:-:S15]  /*0930*/  DSETP.GEU.AND P5, PT, |R34|, 3, PT ;  /* 0x400800002200742a */ /* 0x004e5e0003fae200 */
[----:B------:R-:W-:-:S15]  /*0940*/  NOP ;  /* 0x0000000000007918 */ /* 0x000fde0000000000 */
[----:B------:R-:W-:-:S15]  /*0950*/  NOP ;  /* 0x0000000000007918 */ /* 0x000fde0000000000 */
[----:B------:R-:W-:-:S15]  /*0960*/  NOP ;  /* 0x0000000000007918 */ /* 0x000fde0000000000 */
[----:B------:R-:W-:-:S04]  /*0970*/  NOP ;  /* 0x0000000000007918 */ /* 0x000fc80000000000 */
[----:B----4-:R-:W2:-:S15]  /*0980*/  DSETP.GEU.AND P4, PT, |R28|, 3, PT ;  /* 0x400800001c00742a */ /* 0x010e9e0003f8e200 */
[----:B------:R-:W-:-:S15]  /*0990*/  NOP ;  /* 0x0000000000007918 */ /* 0x000fde0000000000 */
[----:B------:R-:W-:-:S15]  /*09a0*/  NOP ;  /* 0x0000000000007918 */ /* 0x000fde0000000000 */
[----:B------:R-:W-:-:S15]  /*09b0*/  NOP ;  /* 0x0000000000007918 */ /* 0x000fde0000000000 */
[----:B------:R-:W-:-:S04]  /*09c0*/  NOP ;  /* 0x0000000000007918 */ /* 0x000fc80000000000 */
[----:B---3--:R0:W-:Y:S02]  /*09d0*/  @!P1 DMUL R38, R10, R26 ;  /* 0x0000001a0a269228 */ /* 0x0081e40000000000 */
[----:B0-----:R-:W-:Y:S02]  /*09e0*/  FSEL R10, R14, RZ, !P3 ;  /* 0x000000ff0e0a7208 */ /* 0x001fe40005800000 */
[----:B------:R-:W-:Y:S02]  /*09f0*/  FSEL R11, R15, RZ, !P3 ;  /* 0x000000ff0f0b7208 */ /* 0x000fe40005800000 */
[----:B------:R-:W-:Y:S02]  /*0a00*/  ISETP.GE.U32.AND P3, PT, R4, R3, PT ;  /* 0x000000030400720c */ /* 0x000fe40003f66070 */
[----:B-1----:R-:W-:Y:S02]  /*0a10*/  FSEL R14, R18, RZ, !P5 ;  /* 0x000000ff120e7208 */ /* 0x002fe40006800000 */
[----:B------:R-:W-:-:S15]  /*0a20*/  FSEL R15, R19, RZ, !P5 ;  /* 0x000000ff130f7208 */ /* 0x000fde0006800000 */
[----:B------:R-:W-:-:S15]  /*0a30*/  NOP ;  /* 0x0000000000007918 */ /* 0x000fde0000000000 */
[----:B------:R-:W-:-:S15]  /*0a40*/  NOP ;  /* 0x0000000000007918 */ /* 0x000fde0000000000 */
[----:B------:R-:W-:-:S09]  /*0a50*/  NOP ;  /* 0x0000000000007918 */ /* 0x000fd20000000000 */
[----:B------:R0:W1:Y:S02]  /*0a60*/  DSETP.GEU.AND P2, PT, |R6|, 3, PT ;  /* 0x400800000600742a */ /* 0x0000640003f4e200 */
[----:B0-----:R-:W-:Y:S02]  /*0a70*/  FSEL R6, R12, RZ, !P0 ;  /* 0x000000ff0c067208 */ /* 0x001fe40004000000 */
[----:B------:R-:W-:Y:S02]  /*0a80*/  FSEL R7, R13, RZ, !P0 ;  /* 0x000000ff0d077208 */ /* 0x000fe40004000000 */
[----:B--2---:R-:W-:Y:S02]  /*0a90*/  FSEL R12, R16, RZ, !P4 ;  /* 0x000000ff100c7208 */ /* 0x004fe40006000000 */
[----:B------:R-:W-:Y:S02]  /*0aa0*/  FSEL R13, R17, RZ, !P4 ;  /* 0x000000ff110d7208 */ /* 0x000fe40006000000 */
[----:B-1----:R-:W-:-:S02]  /*0ab0*/  FSEL R18, R22, RZ, !P2 ;  /* 0x000000ff16127208 */ /* 0x002fc40005000000 */
[----:B------:R-:W-:-:S15]  /*0ac0*/  FSEL R19, R23, RZ, !P2 ;  /* 0x000000ff17137208 */ /* 0x000fde0005000000 */
[----:B------:R-:W-:-:S15]  /*0ad0*/  NOP ;  /* 0x0000000000007918 */ /* 0x000fde0000000000 */
[----:B------:R-:W-:-:S15]  /*0ae0*/  NOP ;  /* 0x0000000000007918 */ /* 0x000fde0000000000 */
[----:B------:R-:W-:-:S07]  /*0af0*/  NOP ;  /* 0x0000000000007918 */ /* 0x000fce0000000000 */
[----:B------:R-:W0:Y:S02]  /*0b00*/  DSETP.GEU.AND P6, PT, |R36|, 3, PT ;  /* 0x400800002400742a */ /* 0x000e240003fce200 */
[----:B0-----:R-:W-:Y:S02]  /*0b10*/  FSEL R16, R20, RZ, !P6 ;  /* 0x000000ff14107208 */ /* 0x001fe40007000000 */
[----:B------:R-:W-:-:S15]  /*0b20*/  FSEL R17, R21, RZ, !P6 ;  /* 0x000000ff15117208 */ /* 0x000fde0007000000 */
[----:B------:R-:W-:-:S15]  /*0b30*/  NOP ;  /* 0x0000000000007918 */ /* 0x000fde0000000000 */
[----:B------:R-:W-:-:S15]  /*0b40*/  NOP ;  /* 0x0000000000007918 */ /* 0x000fde0000000000 */
[----:B------:R-:W-:-:S15]  /*0b50*/  NOP ;  /* 0x0000000000007918 */ /* 0x000fde0000000000 */
[----:B-----5:R-:W0:Y:S02]  /*0b60*/  DSETP.GEU.AND P1, PT, |R24|, 3, PT ;  /* 0x400800001800742a */ /* 0x020e240003f2e200 */
[----:B0-----:R-:W-:Y:S02]  /*0b70*/  FSEL R20, R8, RZ, !P1 ;  /* 0x000000ff08147208 */ /* 0x001fe40004800000 */
[----:B------:R-:W-:-:S15]  /*0b80*/  FSEL R21, R9, RZ, !P1 ;  /* 0x000000ff09157208 */ /* 0x000fde0004800000 */
[----:B------:R-:W-:-:S15]  /*0b90*/  NOP ;  /* 0x0000000000007918 */ /* 0x000fde0000000000 */
[----:B------:R-:W-:-:S15]  /*0ba0*/  NOP ;  /* 0x0000000000007918 */ /* 0x000fde0000000000 */
[----:B------:R-:W-:-:S15]  /*0bb0*/  NOP ;  /* 0x0000000000007918 */ /* 0x000fde0000000000 */
[----:B------:R-:W0:Y:S02]  /*0bc0*/  DSETP.GEU.AND P0, PT, |R32|, 3, PT ;  /* 0x400800002000742a */ /* 0x000e240003f0e200 */
[----:B0-----:R-:W-:Y:S02]  /*0bd0*/  FSEL R8, R38, RZ, !P0 ;  /* 0x000000ff26087208 */ /* 0x001fe40004000000 */
[----:B------:R-:W-:Y:S01]  /*0be0*/  FSEL R9, R39, RZ, !P0 ;  /* 0x000000ff27097208 */ /* 0x000fe20004000000 */
[----:B------:R-:W-:Y:S06]  /*0bf0*/  @P3 BRA `(.L_x_3302) ;  /* 0x0000000000303947 */ /* 0x000fec0003800000 */
[----:B------:R-:W0:Y:S01]  /*0c00*/  LDC.64 R22, c[0x0][0x3b0] ;  /* 0x0000ec00ff167b82 */ /* 0x000e220000000a00 */
[----:B------:R-:W-:Y:S02]  /*0c10*/  IMAD.IADD R5, R0, 0x1, R4 ;  /* 0x0000000100057824 */ /* 0x000fe400078e0204 */
[----:B------:R-:W-:-:S05]  /*0c20*/  VIADD R4, R4, 0x80 ;  /* 0x0000008004047836 */ /* 0x000fca0000000000 */
[----:B------:R-:W-:Y:S01]  /*0c30*/  ISETP.GE.U32.AND P0, PT, R4, R3, PT ;  /* 0x000000030400720c */ /* 0x000fe20003f06070 */
[----:B0-----:R-:W-:-:S05]  /*0c40*/  IMAD.WIDE.U32 R22, R5, 0x8, R22 ;  /* 0x0000000805167825 */ /* 0x001fca00078e0016 */
[----:B------:R0:W-:Y:S07]  /*0c50*/  STG.E.64 desc[UR4][R22.64], R6 ;  /* 0x0000000616007986 */ /* 0x0001ee000c101b04 */
[----:B------:R-:W-:Y:S05]  /*0c60*/  @P0 BRA `(.L_x_3303) ;  /* 0x0000000000300947 */ /* 0x000fea0003800000 */
[----:B0-----:R-:W0:Y:S01]  /*0c70*/  LDC.64 R6, c[0x0][0x3b0] ;  /* 0x0000ec00ff067b82 */ /* 0x001e220000000a00 */
[----:B------:R-:W-:Y:S01]  /*0c80*/  IADD3 R5, PT, PT, R0, R4, RZ ;  /* 0x0000000400057210 */ /* 0x000fe20007ffe0ff */
[----:B------:R-:W-:-:S04]  /*0c90*/  VIADD R4, R4, 0x80 ;  /* 0x0000008004047836 */ /* 0x000fc80000000000 */
[----:B0-----:R-:W-:-:S05]  /*0ca0*/  IMAD.WIDE.U32 R6, R5, 0x8, R6 ;  /* 0x0000000805067825 */ /* 0x001fca00078e0006 */
[----:B------:R0:W-:Y:S02]  /*0cb0*/  STG.E.64 desc[UR4][R6.64], R10 ;  /* 0x0000000a06007986 */ /* 0x0001e4000c101b04 */
.L_x_3302:
[----:B------:R-:W-:-:S13]  /*0cc0*/  ISETP.GE.U32.AND P0, PT, R4, R3, PT ;  /* 0x000000030400720c */ /* 0x000fda0003f06070 */
[----:B------:R-:W-:Y:S05]  /*0cd0*/  @P0 BRA `(.L_x_3304) ;  /* 0x0000000000300947 */ /* 0x000fea0003800000 */
[----:B0-----:R-:W0:Y:S01]  /*0ce0*/  LDC.64 R6, c[0x0][0x3b0] ;  /* 0x0000ec00ff067b82 */ /* 0x001e220000000a00 */
[----:B------:R-:W-:Y:S02]  /*0cf0*/  IMAD.IADD R5, R0, 0x1, R4 ;  /* 0x0000000100057824 */ /* 0x000fe400078e0204 */
[----:B------:R-:W-:Y:S02]  /*0d00*/  VIADD R4, R4, 0x80 ;  /* 0x0000008004047836 */ /* 0x000fe40000000000 */
[----:B0-----:R-:W-:-:S05]  /*0d10*/  IMAD.WIDE.U32 R6, R5, 0x8, R6 ;  /* 0x0000000805067825 */ /* 0x001fca00078e0006 */
[----:B------:R1:W-:Y:S02]  /*0d20*/  STG.E.64 desc[UR4][R6.64], R12 ;  /* 0x0000000c06007986 */ /* 0x0003e4000c101b04 */
.L_x_3303:
[----:B------:R-:W-:-:S13]  /*0d30*/  ISETP.GE.U32.AND P0, PT, R4, R3, PT ;  /* 0x000000030400720c */ /* 0x000fda0003f06070 */
[----:B------:R-:W-:Y:S05]  /*0d40*/  @P0 BRA `(.L_x_3305) ;  /* 0x0000000000300947 */ /* 0x000fea0003800000 */
[----:B01----:R-:W0:Y:S01]  /*0d50*/  LDC.64 R6, c[0x0][0x3b0] ;  /* 0x0000ec00ff067b82 */ /* 0x003e220000000a00 */
[----:B------:R-:W-:Y:S01]  /*0d60*/  IADD3 R5, PT, PT, R0, R4, RZ ;  /* 0x0000000400057210 */ /* 0x000fe20007ffe0ff */
[----:B------:R-:W-:-:S04]  /*0d70*/  VIADD R4, R4, 0x80 ;  /* 0x0000008004047836 */ /* 0x000fc80000000000 */
[----:B0-----:R-:W-:-:S05]  /*0d80*/  IMAD.WIDE.U32 R6, R5, 0x8, R6 ;  /* 0x0000000805067825 */ /* 0x001fca00078e0006 */
[----:B------:R1:W-:Y:S02]  /*0d90*/  STG.E.64 desc[UR4][R6.64], R14 ;  /* 0x0000000e06007986 */ /* 0x0003e4000c101b04 */
.L_x_3304:
[----:B------:R-:W-:-:S13]  /*0da0*/  ISETP.GE.U32.AND P0, PT, R4, R3, PT ;  /* 0x000000030400720c */ /* 0x000fda0003f06070 */
[----:B------:R-:W-:Y:S05]  /*0db0*/  @P0 BRA `(.L_x_3306) ;  /* 0x0000000000340947 */ /* 0x000fea0003800000 */
[----:B01----:R-:W0:Y:S01]  /*0dc0*/  LDC.64 R6, c[0x0][0x3b0] ;  /* 0x0000ec00ff067b82 */ /* 0x003e220000000a00 */
[----:B------:R-:W-:Y:S02]  /*0dd0*/  IMAD.IADD R5, R0, 0x1, R4 ;  /* 0x0000000100057824 */ /* 0x000fe400078e0204 */
[----:B------:R-:W-:Y:S02]  /*0de0*/  VIADD R4, R4, 0x80 ;  /* 0x0000008004047836 */ /* 0x000fe40000000000 */
[----:B0-----:R-:W-:-:S05]  /*0df0*/  IMAD.WIDE.U32 R6, R5, 0x8, R6 ;  /* 0x0000000805067825 */ /* 0x001fca00078e0006 */
[----:B------:R2:W-:Y:S02]  /*0e00*/  STG.E.64 desc[UR4][R6.64], R16 ;  /* 0x0000001006007986 */ /* 0x0005e4000c101b04 */
.L_x_3305:
[----:B------:R-:W-:-:S13]  /*0e10*/  ISETP.GE.U32.AND P0, PT, R4, R3, PT ;  /* 0x000000030400720c */ /* 0x000fda0003f06070 */
[----:B------:R-:W-:Y:S05]  /*0e20*/  @P0 BREAK.RELIABLE B1 ;  /* 0x0000000000010942 */ /* 0x000fea0003800100 */
[----:B------:R-:W-:Y:S05]  /*0e30*/  @P0 BRA `(.L_x_3307) ;  /* 0x0000000000300947 */ /* 0x000fea0003800000 */
[----:B012---:R-:W0:Y:S01]  /*0e40*/  LDC.64 R6, c[0x0][0x3b0] ;  /* 0x0000ec00ff067b82 */ /* 0x007e220000000a00 */
[----:B------:R-:W-:Y:S01]  /*0e50*/  IADD3 R5, PT, PT, R0, R4, RZ ;  /* 0x0000000400057210 */ /* 0x000fe20007ffe0ff */
[----:B------:R-:W-:-:S04]  /*0e60*/  VIADD R4, R4, 0x80 ;  /* 0x0000008004047836 */ /* 0x000fc80000000000 */
[----:B0-----:R-:W-:-:S05]  /*0e70*/  IMAD.WIDE.U32 R6, R5, 0x8, R6 ;  /* 0x0000000805067825 */ /* 0x001fca00078e0006 */
[----:B------:R2:W-:Y:S02]  /*0e80*/  STG.E.64 desc[UR4][R6.64], R18 ;  /* 0x0000001206007986 */ /* 0x0005e4000c101b04 */
.L_x_3306:
[----:B------:R-:W-:Y:S05]  /*0e90*/  BSYNC.RELIABLE B1 ;  /* 0x0000000000017941 */ /* 0x000fea0003800100 */
.L_x_3301:
[----:B------:R-:W-:-:S13]  /*0ea0*/  ISETP.GE.U32.AND P0, PT, R4, R3, PT ;  /* 0x000000030400720c */ /* 0x000fda0003f06070 */
[----:B012---:R-:W0:Y:S01]  /*0eb0*/  @!P0 LDC.64 R6, c[0x0][0x3b0] ;  /* 0x0000ec00ff068b82 */ /* 0x007e220000000a00 */
[----:B------:R-:W-:Y:S02]  /*0ec0*/  @!P0 IMAD.IADD R5, R0, 0x1, R4 ;  /* 0x0000000100058824 */ /* 0x000fe400078e0204 */
[----:B------:R-:W-:Y:S02]  /*0ed0*/  @!P0 VIADD R4, R4, 0x80 ;  /* 0x0000008004048836 */ /* 0x000fe40000000000 */
[----:B0-----:R-:W-:-:S05]  /*0ee0*/  @!P0 IMAD.WIDE.U32 R6, R5, 0x8, R6 ;  /* 0x0000000805068825 */ /* 0x001fca00078e0006 */
[----:B------:R3:W-:Y:S02]  /*0ef0*/  @!P0 STG.E.64 desc[UR4][R6.64], R20 ;  /* 0x0000001406008986 */ /* 0x0007e4000c101b04 */
.L_x_3307:
[----:B------:R-:W-:Y:S05]  /*0f00*/  BSYNC.RECONVERGENT B0 ;  /* 0x0000000000007941 */ /* 0x000fea0003800200 */
.L_x_3300:
[----:B------:R-:W-:Y:S05]  /*0f10*/  WARPSYNC.ALL ;  /* 0x0000000000007948 */ /* 0x000fea0003800000 */
[----:B------:R-:W-:-:S13]  /*0f20*/  ISETP.GE.U32.AND P0, PT, R4, R3, PT ;  /* 0x000000030400720c */ /* 0x000fda0003f06070 */
[----:B------:R-:W-:Y:S05]  /*0f30*/  @P0 EXIT ;  /* 0x000000000000094d */ /* 0x000fea0003800000 */
[----:B------:R-:W4:Y:S01]  /*0f40*/  LDC.64 R2, c[0x0][0x3b0] ;  /* 0x0000ec00ff027b82 */ /* 0x000f220000000a00 */
[----:B------:R-:W-:-:S05]  /*0f50*/  IADD3 R5, PT, PT, R0, R4, RZ ;  /* 0x0000000400057210 */ /* 0x000fca0007ffe0ff */
[----:B----4-:R-:W-:-:S05]  /*0f60*/  IMAD.WIDE.U32 R2, R5, 0x8, R2 ;  /* 0x0000000805027825 */ /* 0x010fca00078e0002 */
[----:B------:R-:W-:Y:S01]  /*0f70*/  STG.E.64 desc[UR4][R2.64], R8 ;  /* 0x0000000802007986 */ /* 0x000fe2000c101b04 */
[----:B------:R-:W-:Y:S05]  /*0f80*/  EXIT ;  /* 0x000000000000794d */ /* 0x000fea0003800000 */
.L_x_3299:
[----:B------:R-:W0:Y:S01]  /*0f90*/  S2R R37, SR_TID.X ;  /* 0x0000000000257919 */ /* 0x000e220000002100 */
[----:B------:R-:W1:Y:S08]  /*0fa0*/  LDC.64 R2, c[0x0][0x3c0] ;  /* 0x0000f000ff027b82 */ /* 0x000e700000000a00 */
[----:B------:R-:W2:Y:S01]  /*0fb0*/  LDC.64 R4, c[0x0][0x3b8] ;  /* 0x0000ee00ff047b82 */ /* 0x000ea20000000a00 */
[----:B-1----:R-:W-:-:S04]  /*0fc0*/  IMAD.WIDE.U32 R2, R0, 0x8, R2 ;  /* 0x0000000800027825 */ /* 0x002fc800078e0002 */
[----:B0-----:R-:W-:-:S04]  /*0fd0*/  IMAD.WIDE.U32 R38, R37, 0x10, R2 ;  /* 0x0000001025267825 */ /* 0x001fc800078e0002 */
[----:B--2---:R-:W-:Y:S01]  /*0fe0*/  IMAD.WIDE.U32 R2, R0, 0x8, R4 ;  /* 0x0000000800027825 */ /* 0x004fe200078e0004 */
[----:B------:R-:W2:Y:S04]  /*0ff0*/  LDG.E.128 R8, desc[UR4][R38.64+0x800] ;  /* 0x0008000426087981 */ /* 0x000ea8000c1e1d00 */
[----:B------:R-:W3:Y:S01]  /*1000*/  LDG.E.128 R4, desc[UR4][R38.64] ;  /* 0x0000000426047981 */ /* 0x000ee2000c1e1d00 */
[----:B------:R-:W-:-:S03]  /*1010*/  IMAD.WIDE.U32 R36, R37, 0x10, R2 ;  /* 0x0000001025247825 */ /* 0x000fc600078e0002 */
[----:B------:R-:W4:Y:S04]  /*1020*/  LDG.E.128 R12, desc[UR4][R38.64+0x1000] ;  /* 0x00100004260c7981 */ /* 0x000f28000c1e1d00 */
[----:B------:R-:W5:Y:S04]  /*1030*/  LDG.E.128 R20, desc[UR4][R36.64] ;  /* 0x0000000424147981 */ /* 0x000f68000c1e1d00 */
[----:B------:R-:W4:Y:S04]  /*1040*/  LDG.E.128 R24, desc[UR4][R36.64+0x800] ;  /* 0x0008000424187981 */ /* 0x000f28000c1e1d00 */
[----:B------:R-:W4:Y:S04]  /*1050*/  LDG.E.128 R28, desc[UR4][R36.64+0x1000] ;  /* 0x00100004241c7981 */ /* 0x000f28000c1e1d00 */
[----:B------:R-:W4:Y:S04]  /*1060*/  LDG.E.128 R16, desc[UR4][R38.64+0x1800] ;  /* 0x0018000426107981 */ /* 0x000f28000c1e1d00 */
[----:B------:R-:W4:Y:S01]  /*1070*/  LDG.E.128 R32, desc[UR4][R36.64+0x1800] ;  /* 0x0018000424207981 */ /* 0x000f22000c1e1d00 */
[----:B------:R-:W-:Y:S01]  /*1080*/  UMOV UR6, 0x60000000 ;  /* 0x6000000000067882 */ /* 0x000fe20000000000 */
[----:B------:R-:W-:Y:S01]  /*1090*/  UMOV UR7, 0x3fc55555 ;  /* 0x3fc5555500077882 */ /* 0x000fe20000000000 */
[----:B---3--:R0:W-:Y:S02]  /*10a0*/  DSETP.GEU.AND P5, PT, |R6|, 3, PT ;  /* 0x400800000600742a */ /* 0x0081e40003fae200 */
[----:B0-----:R-:W0:-:S15]  /*10b0*/  S2R R7, SR_TID.X ;  /* 0x0000000000077919 */ /* 0x001e1e0000002100 */
[----:B------:R-:W-:-:S15]  /*10c0*/  NOP ;  /* 0x0000000000007918 */ /* 0x000fde0000000000 */
[----:B------:R-:W-:-:S15]  /*10d0*/  NOP ;  /* 0x0000000000007918 */ /* 0x000fde0000000000 */
[----:B------:R-:W-:-:S15]  /*10e0*/  NOP ;  /* 0x0000000000007918 */ /* 0x000fde0000000000 */
[----:B------:R-:W-:-:S02]  /*10f0*/  NOP ;  /* 0x0000000000007918 */ /* 0x000fc40000000000 */
[----:B------:R1:W-:Y:S02]  /*1100*/  DSETP.GEU.AND P6, PT, |R4|, 3, PT ;  /* 0x400800000400742a */ /* 0x0003e40003fce200 */
[----:B-1----:R-:W1:Y:S02]  /*1110*/  LDC.64 R4, c[0x0][0x3b0] ;  /* 0x0000ec00ff047b82 */ /* 0x002e640000000a00 */
[----:B-1----:R-:W-:-:S04]  /*1120*/  IMAD.WIDE.U32 R4, R0, 0x8, R4 ;  /* 0x0000000800047825 */ /* 0x002fc800078e0004 */
[----:B0-----:R-:W-:-:S15]  /*1130*/  IMAD.WIDE.U32 R4, R7, 0x10, R4 ;  /* 0x0000001007047825 */ /* 0x001fde00078e0004 */
[----:B------:R-:W-:-:S15]  /*1140*/  NOP ;  /* 0x0000000000007918 */ /* 0x000fde0000000000 */
[----:B------:R-:W-:-:S15]  /*1150*/  NOP ;  /* 0x0000000000007918 */ /* 0x000fde0000000000 */
[----:B------:R-:W-:-:S11]  /*1160*/  NOP ;  /* 0x0000000000007918 */ /* 0x000fd60000000000 */
[----:B-----5:R-:W0:Y:S02]  /*1170*/  DMUL R20, R20, UR6 ;  /* 0x0000000614147c28 */ /* 0x020e240008000000 */
[----:B0-----:R-:W-:Y:S02]  /*1180*/  FSEL R2, R20, RZ, !P6 ;  /* 0x000000ff14027208 */ /* 0x001fe40007000000 */
[----:B------:R-:W-:-:S15]  /*1190*/  FSEL R3, R21, RZ, !P6 ;  /* 0x000000ff15037208 */ /* 0x000fde0007000000 */
[----:B------:R-:W-:-:S15]  /*11a0*/  NOP ;  /* 0x0000000000007918 */ /* 0x000fde0000000000 */
[----:B------:R-:W-:-:S15]  /*11b0*/  NOP ;  /* 0x0000000000007918 */ /* 0x000fde0000000000 */
[----:B------:R-:W-:-:S15]  /*11c0*/  NOP ;  /* 0x0000000000007918 */ /* 0x000fde0000000000 */
[----:B------:R-:W0:-:S15]  /*11d0*/  DMUL R22, R22, UR6 ;  /* 0x0000000616167c28 */ /* 0x000e1e0008000000 */
[----:B------:R-:W-:-:S15]  /*11e0*/  NOP ;  /* 0x0000000000007918 */ /* 0x000fde0000000000 */
[----:B------:R-:W-:-:S15]  /*11f0*/  NOP ;  /* 0x0000000000007918 */ /* 0x000fde0000000000 */
[----:B------:R-:W-:-:S15]  /*1200*/  NOP ;  /* 0x0000000000007918 */ /* 0x000fde0000000000 */
[----:B------:R-:W-:-:S04]  /*1210*/  NOP ;  /* 0x0000000000007918 */ /* 0x000fc80000000000 */
[----:B--2---:R1:W-:Y:S02]  /*1220*/  DSETP.GEU.AND P4, PT, |R8|, 3, PT ;  /* 0x400800000800742a */ /* 0x0043e40003f8e200 */
[----:B-1----:R-:W-:Y:S02]  /*1230*/  IMAD.MOV.U32 R8, RZ, RZ, R2 ;  /* 0x000000ffff087224 */ /* 0x002fe400078e0002 */
[----:B------:R-:W-:-:S15]  /*1240*/  IMAD.MOV.U32 R9, RZ, RZ, R3 ;  /* 0x000000ffff097224 */ /* 0x000fde00078e0003 */
[----:B------:R-:W-:-:S15]  /*1250*/  NOP ;  /* 0x0000000000007918 */ /* 0x000fde0000000000 */
[----:B------:R-:W-:-:S15]  /*1260*/  NOP ;  /* 0x0000000000007918 */ /* 0x000fde0000000000 */
[----:B------:R-:W-:-:S15]  /*1270*/  NOP ;  /* 0x0000000000007918 */ /* 0x000fde0000000000 */
[----:B------:R0:W-:Y:S02]  /*1280*/  DSETP.GEU.AND P3, PT, |R10|, 3, PT ;  /* 0x400800000a00742a */ /* 0x0001e40003f6e200 */
[----:B0-----:R-:W-:Y:S02]  /*1290*/  FSEL R10, R22, RZ, !P5 ;  /* 0x000000ff160a7208 */ /* 0x001fe40006800000 */
[----:B------:R-:W-:-:S05]  /*12a0*/  FSEL R11, R23, RZ, !P5 ;  /* 0x000000ff170b7208 */ /* 0x000fca0006800000 */
[----:B------:R0:W-:-:S15]  /*12b0*/  STG.E.128 desc[UR4][R4.64], R8 ;  /* 0x0000000804007986 */ /* 0x0001de000c101d04 */
[----:B------:R-:W-:-:S15]  /*12c0*/  NOP ;  /* 0x0000000000007918 */ /* 0x000fde0000000000 */
[----:B------:R-:W-:-:S15]  /*12d0*/  NOP ;  /* 0x0000000000007918 */ /* 0x000fde0000000000 */
[----:B------:R-:W-:-:S10]  /*12e0*/  NOP ;  /* 0x0000000000007918 */ /* 0x000fd40000000000 */
[----:B----4-:R-:W1:Y:S02]  /*12f0*/  DMUL R24, R24, UR6 ;  /* 0x0000000618187c28 */ /* 0x010e640008000000 */
[----:B-1----:R-:W-:Y:S02]  /*1300*/  FSEL R0, R24, RZ, !P4 ;  /* 0x000000ff18007208 */ /* 0x002fe40006000000 */
[----:B------:R-:W-:-:S03]  /*1310*/  FSEL R25, R25, RZ, !P4 ;  /* 0x000000ff19197208 */ /* 0x000fc60006000000 */
[----:B0-----:R-:W-:Y:S01]  /*1320*/  IMAD.MOV.U32 R8, RZ, RZ, R0 ;  /* 0x000000ffff087224 */ /* 0x001fe200078e0000 */
[----:B------:R-:W-:-:S15]  /*1330*/  MOV R9, R25 ;  /* 0x0000001900097202 */ /* 0x000fde0000000f00 */
[----:B------:R-:W-:-:S15]  /*1340*/  NOP ;  /* 0x0000000000007918 */ /* 0x000fde0000000000 */
[----:B------:R-:W-:-:S15]  /*1350*/  NOP ;  /* 0x0000000000007918 */ /* 0x000fde0000000000 */
[----:B------:R-:W-:-:S11]  /*1360*/  NOP ;  /* 0x0000000000007918 */ /* 0x000fd60000000000 */
[----:B------:R-:W0:Y:S02]  /*1370*/  DMUL R26, R26, UR6 ;  /* 0x000000061a1a7c28 */ /* 0x000e240008000000 */
[----:B0-----:R-:W-:Y:S02]  /*1380*/  FSEL R6, R26, RZ, !P3 ;  /* 0x000000ff1a067208 */ /* 0x001fe40005800000 */
[----:B------:R-:W-:-:S03]  /*1390*/  FSEL R27, R27, RZ, !P3 ;  /* 0x000000ff1b1b7208 */ /* 0x000fc60005800000 */
[----:B------:R-:W-:Y:S02]  /*13a0*/  IMAD.MOV.U32 R10, RZ, RZ, R6 ;  /* 0x000000ffff0a7224 */ /* 0x000fe400078e0006 */
[----:B------:R-:W-:-:S05]  /*13b0*/  IMAD.MOV.U32 R11, RZ, RZ, R27 ;  /* 0x000000ffff0b7224 */ /* 0x000fca00078e001b */
[----:B------:R0:W-:-:S15]  /*13c0*/  STG.E.128 desc[UR4][R4.64+0x800], R8 ;  /* 0x0008000804007986 */ /* 0x0001de000c101d04 */
[----:B------:R-:W-:-:S15]  /*13d0*/  NOP ;  /* 0x0000000000007918 */ /* 0x000fde0000000000 */
[----:B------:R-:W-:-:S15]  /*13e0*/  NOP ;  /* 0x0000000000007918 */ /* 0x000fde0000000000 */
[----:B------:R-:W-:-:S05]  /*13f0*/  NOP ;  /* 0x0000000000007918 */ /* 0x000fca0000000000 */
[----:B------:R-:W-:-:S15]  /*1400*/  DSETP.GEU.AND P2, PT, |R12|, 3, PT ;  /* 0x400800000c00742a */ /* 0x000fde0003f4e200 */
[----:B------:R-:W-:-:S15]  /*1410*/  NOP ;  /* 0x0000000000007918 */ /* 0x000fde0000000000 */
[----:B------:R-:W-:-:S15]  /*1420*/  NOP ;  /* 0x0000000000007918 */ /* 0x000fde0000000000 */
[----:B------:R-:W-:-:S15]  /*1430*/  NOP ;  /* 0x0000000000007918 */ /* 0x000fde0000000000 */
[----:B------:R-:W-:-:S04]  /*1440*/  NOP ;  /* 0x0000000000007918 */ /* 0x000fc80000000000 */
[----:B------:R-:W-:-:S15]  /*1450*/  DSETP.GEU.AND P1, PT, |R14|, 3, PT ;  /* 0x400800000e00742a */ /* 0x000fde0003f2e200 */
[----:B------:R-:W-:-:S15]  /*1460*/  NOP ;  /* 0x0000000000007918 */ /* 0x000fde0000000000 */
[----:B------:R-:W-:-:S15]  /*1470*/  NOP ;  /* 0x0000000000007918 */ /* 0x000fde0000000000 */
[----:B------:R-:W-:-:S15]  /*1480*/  NOP ;  /* 0x0000000000007918 */ /* 0x000fde0000000000 */
[----:B------:R-:W-:-:S04]  /*1490*/  NOP ;  /* 0x0000000000007918 */ /* 0x000fc80000000000 */
[----:B------:R-:W-:-:S15]  /*14a0*/  DMUL R28, R28, UR6 ;  /* 0x000000061c1c7c28 */ /* 0x000fde0008000000 */
[----:B------:R-:W-:-:S15]  /*14b0*/  NOP ;  /* 0x0000000000007918 */ /* 0x000fde0000000000 */
[----:B------:R-:W-:-:S15]  /*14c0*/  NOP ;  /* 0x0000000000007918 */ /* 0x000fde0000000000 */
[----:B------:R-:W-:-:S15]  /*14d0*/  NOP ;  /* 0x0000000000007918 */ /* 0x000fde0000000000 */
[----:B------:R-:W-:-:S04]  /*14e0*/  NOP ;  /* 0x0000000000007918 */ /* 0x000fc80000000000 */
[----:B------:R-:W1:Y:S02]  /*14f0*/  DMUL R30, R30, UR6 ;  /* 0x000000061e1e7c28 */ /* 0x000e640008000000 */
[----:B-1----:R-:W-:Y:S02]  /*1500*/  FSEL R14, R30, RZ, !P1 ;  /* 0x000000ff1e0e7208 */ /* 0x002fe40004800000 */
[----:B------:R-:W-:-:S03]  /*1510*/  FSEL R15, R31, RZ, !P1 ;  /* 0x000000ff1f0f7208 */ /* 0x000fc60004800000 */
[----:B0-----:R-:W-:Y:S02]  /*1520*/  IMAD.MOV.U32 R10, RZ, RZ, R14 ;  /* 0x000000ffff0a7224 */ /* 0x001fe400078e000e */
[----:B------:R-:W-:-:S15]  /*1530*/  IMAD.MOV.U32 R11, RZ, RZ, R15 ;  /* 0x000000ffff0b7224 */ /* 0x000fde00078e000f */
[----:B------:R-:W-:-:S15]  /*1540*/  NOP ;  /* 0x0000000000007918 */ /* 0x000fde0000000000 */
[----:B------:R-:W-:-:S15]  /*1550*/  NOP ;  /* 0x0000000000007918 */ /* 0x000fde0000000000 */
[----:B------:R-:W-:-:S10]  /*1560*/  NOP ;  /* 0x0000000000007918 */ /* 0x000fd40000000000 */
[----:B------:R0:W-:Y:S02]  /*1570*/  DSETP.GEU.AND P0, PT, |R16|, 3, PT ;  /* 0x400800001000742a */ /* 0x0001e40003f0e200 */
[----:B0-----:R-:W-:Y:S02]  /*1580*/  FSEL R16, R28, RZ, !P2 ;  /* 0x000000ff1c107208 */ /* 0x001fe40005000000 */
[----:B------:R-:W-:-:S03]  /*1590*/  FSEL R17, R29, RZ, !P2 ;  /* 0x000000ff1d117208 */ /* 0x000fc60005000000 */
[----:B------:R-:W-:Y:S01]  /*15a0*/  IMAD.MOV.U32 R8, RZ, RZ, R16 ;  /* 0x000000ffff087224 */ /* 0x000fe200078e0010 */
[----:B------:R-:W-:-:S05]  /*15b0*/  MOV R9, R17 ;  /* 0x0000001100097202 */ /* 0x000fca0000000f00 */
[----:B------:R0:W-:-:S15]  /*15c0*/  STG.E.128 desc[UR4][R4.64+0x1000], R8 ;  /* 0x0010000804007986 */ /* 0x0001de000c101d04 */
[----:B------:R-:W-:-:S15]  /*15d0*/  NOP ;  /* 0x0000000000007918 */ /* 0x000fde0000000000 */
[----:B------:R-:W-:-:S15]  /*15e0*/  NOP ;  /* 0x0000000000007918 */ /* 0x000fde0000000000 */
[----:B------:R-:W-:-:S06]  /*15f0*/  NOP ;  /* 0x0000000000007918 */ /* 0x000fcc0000000000 */
[----:B------:R-:W-:-:S15]  /*1600*/  DSETP.GEU.AND P6, PT, |R18|, 3, PT ;  /* 0x400800001200742a */ /* 0x000fde0003fce200 */
        /* <DEDUP_REMOVED lines=12> */
[----:B------:R-:W0:Y:S02]  /*16d0*/  DMUL R32, R32, UR6 ;  /* 0x0000000620207c28 */ /* 0x000e240008000000 */
[----:B0-----:R-:W-:Y:S02]  /*16e0*/  FSEL R12, R32, RZ, !P0 ;  /* 0x000000ff200c7208 */ /* 0x001fe40004000000 */
[----:B------:R-:W-:-:S03]  /*16f0*/  FSEL R13, R33, RZ, !P0 ;  /* 0x000000ff210d7208 */ /* 0x000fc60004000000 */
[----:B------:R-:W-:Y:S01]  /*1700*/  IMAD.MOV.U32 R8, RZ, RZ, R12 ;  /* 0x000000ffff087224 */ /* 0x000fe200078e000c */
[----:B------:R-:W-:-:S05]  /*1710*/  MOV R9, R13 ;  /* 0x0000000d00097202 */ /* 0x000fca0000000f00 */
[----:B------:R-:W-:Y:S01]  /*1720*/  STG.E.128 desc[UR4][R4.64+0x1800], R8 ;  /* 0x0018000804007986 */ /* 0x000fe2000c101d04 */
[----:B------:R-:W-:Y:S05]  /*1730*/  EXIT ;  /* 0x000000000000794d */ /* 0x000fea0003800000 */
.L_x_3308:
        /* <DEDUP_REMOVED lines=12> */
.L_x_5815:


//--------------------- .text._ZN2at6native29vectorized_elementwise_kernelILi4EZZZNS0_68_GLOBAL__N__08176361_30_ActivationHardsigmoidKernel_cu_1520ed90_309927hardsigmoid_backward_kernelERNS_18TensorIteratorBaseEENKUlvE_clEvENKUlvE_clEvEUlddE_St5arrayIPcLm3EEEEviT0_T1_ --------------------------
	.section	.text._ZN2at6native29vectorized_elementwise_kernelILi4EZZZNS0_68_GLOBAL__N__08176361_30_ActivationHardsigmoidKernel_cu_1520ed90_309927hardsigmoid_backward_kernelERNS_18TensorIteratorBaseEENKUlvE_clEvENKUlvE_clEvEUlddE_St5arrayIPcLm3EEEEviT0_T1_,"ax",@progbits
	.align	128
        .global         _ZN2at6native29vectorized_elementwise_kernelILi4EZZZNS0_68_GLOBAL__N__08176361_30_ActivationHardsigmoidKernel_cu_1520ed90_309927hardsigmoid_backward_kernelERNS_18TensorIteratorBaseEENKUlvE_clEvENKUlvE_clEvEUlddE_St5arrayIPcLm3EEEEviT0_T1_
        .type           _ZN2at6native29vectorized_elementwise_kernelILi4EZZZNS0_68_GLOBAL__N__08176361_30_ActivationHardsigmoidKernel_cu_1520ed90_309927hardsigmoid_backward_kernelERNS_18TensorIteratorBaseEENKUlvE_clEvENKUlvE_clEvEUlddE_St5arrayIPcLm3EEEEviT0_T1_,@function
        .size           _ZN2at6native29vectorized_elementwise_kernelILi4EZZZNS0_68_GLOBAL__N__08176361_30_ActivationHardsigmoidKernel_cu_1520ed90_309927hardsigmoid_backward_kernelERNS_18TensorIteratorBaseEENKUlvE_clEvENKUlvE_clEvEUlddE_St5arrayIPcLm3EEEEviT0_T1_,(.L_x_5816 - _ZN2at6native29vectorized_elementwise_kernelILi4EZZZNS0_68_GLOBAL__N__08176361_30_ActivationHardsigmoidKernel_cu_1520ed90_309927hardsigmoid_backward_kernelERNS_18TensorIteratorBaseEENKUlvE_clEvENKUlvE_clEvEUlddE_St5arrayIPcLm3EEEEviT0_T1_)
        .other          _ZN2at6native29vectorized_elementwise_kernelILi4EZZZNS0_68_GLOBAL__N__08176361_30_ActivationHardsigmoidKernel_cu_1520ed90_309927hardsigmoid_backward_kernelERNS_18TensorIteratorBaseEENKUlvE_clEvENKUlvE_clEvEUlddE_St5arrayIPcLm3EEEEviT0_T1_,@"STO_CUDA_ENTRY STV_DEFAULT"
_ZN2at6native29vectorized_elementwise_kernelILi4EZZZNS0_68_GLOBAL__N__08176361_30_ActivationHardsigmoidKernel_cu_1520ed90_309927hardsigmoid_backward_kernelERNS_18TensorIteratorBaseEENKUlvE_clEvENKUlvE_clEvEUlddE_St5arrayIPcLm3EEEEviT0_T1_:
.text._ZN2at6native29vectorized_elementwise_kernelILi4EZZZNS0_68_GLOBAL__N__08176361_30_ActivationHardsigmoidKernel_cu_1520ed90_309927hardsigmoid_backward_kernelERNS_18TensorIteratorBaseEENKUlvE_clEvENKUlvE_clEvEUlddE_St5arrayIPcLm3EEEEviT0_T1_:
        /* <DEDUP_REMOVED lines=63> */
[----:B0-----:R-:W-:Y:S01]  /*03f0*/  CS2R R28, SRZ ;  /* 0x00000000001c7805 */ /* 0x001fe2000001ff00 */
[----:B------:R-:W-:Y:S01]  /*0400*/  @!P5 VIADD R2, R2, 0x80 ;  /* 0x000000800202d836 */ /* 0x000fe20000000000 */
        /* <DEDUP_REMOVED lines=22> */
[----:B0-----:R-:W-:Y:S01]  /*0570*/  CS2R R20, SRZ ;  /* 0x0000000000147805 */ /* 0x001fe2000001ff00 */
[----:B------:R-:W-:Y:S01]  /*0580*/  @!P3 IMAD.MOV.U32 R22, RZ, RZ, 0x60000000 ;  /* 0x60000000ff16b424 */ /* 0x000fe200078e00ff */
[----:B------:R-:W-:-:S15]  /*0590*/  @!P3 MOV R23, 0x3fc55555 ;  /* 0x3fc555550017b802 */ /* 0x000fde0000000f00 */
[----:B------:R-:W-:-:S15]  /*05a0*/  NOP ;  /* 0x0000000000007918 */ /* 0x000fde0000000000 */
[----:B------:R-:W-:-:S15]  /*05b0*/  NOP ;  /* 0x0000000000007918 */ /* 0x000fde0000000000 */
[----:B------:R-:W-:-:S15]  /*05c0*/  NOP ;  /* 0x0000000000007918 */ /* 0x000fde0000000000 */
        /* <DEDUP_REMOVED lines=21> */
[----:B-1----:R-:W-:Y:S01]  /*0720*/  @!P5 IMAD.WIDE.U32 R38, R33, 0x8, R26 ;  /* 0x000000082126d825 */ /* 0x002fe200078e001a */
[----:B------:R-:W-:-:S03]  /*0730*/  @!P5 MOV R27, 0x3fc55555 ;  /* 0x3fc55555001bd802 */ /* 0x000fc60000000f00 */
[----:B0-----:R-:W-:-:S04]  /*0740*/  @!P3 IMAD.WIDE.U32 R24, R6, 0x8, R24 ;  /* 0x000000080618b825 */ /* 0x001fc800078e0018 */
[----:B------:R-:W-:Y:S02]  /*0750*/  @!P5 IMAD.MOV.U32 R26, RZ, RZ, 0x60000000 ;  /* 0x60000000ff1ad424 */ /* 0x000fe400078e00ff */
[----:B---3--:R-:W-:Y:S01]  /*0760*/  @!P4 IMAD.WIDE.U32 R8, R7, 0x8, R8 ;  /* 0x000000080708c825 */ /* 0x008fe200078e0008 */
[----:B------:R-:W-:-:S06]  /*0770*/  CS2R R6, SRZ ;  /* 0x0000000000067805 */ /* 0x000fcc000001ff00 */
        /* <DEDUP_REMOVED lines=17> */
[----:B0-----:R-:W-:Y:S01]  /*0890*/  CS2R R38, SRZ ;  /* 0x0000000000267805 */ /* 0x001fe2000001ff00 */
[----:B-1----:R-:W-:Y:S02]  /*08a0*/  @!P1 IMAD.MOV.U32 R26, RZ, RZ, 0x60000000 ;  /* 0x60000000ff1a9424 */ /* 0x002fe400078e00ff */
        /* <DEDUP_REMOVED lines=54> */
[----:B------:R-:W-:Y:S01]  /*0c10*/  IMAD.IADD R5, R0, 0x1, R4 ;  /* 0x0000000100057824 */ /* 0x000fe200078e0204 */
[----:B------:R-:W-:-:S04]  /*0c20*/  IADD3 R4, PT, PT, R4, 0x80, RZ ;  /* 0x0000008004047810 */ /* 0x000fc80007ffe0ff */
[----:B------:R-:W-:Y:S01]  /*0c30*/  ISETP.GE.U32.AND P0, PT, R4, R3, PT ;  /* 0x000000030400720c */ /* 0x000fe20003f06070 */
[----:B0-----:R-:W-:-:S05]  /*0c40*/  IMAD.WIDE.U32 R22, R5, 0x8, R22 ;  /* 0x0000000805167825 */ /* 0x001fca00078e0016 */
[----:B------:R0:W-:Y:S07]  /*0c50*/  STG.E.64 desc[UR4][R22.64], R6 ;  /* 0x0000000616007986 */ /* 0x0001ee000c101b04 */
[----:B------:R-:W-:Y:S05]  /*0c60*/  @P0 BRA `(.L_x_3313) ;  /* 0x0000000000300947 */ /* 0x000fea0003800000 */
[----:B0-----:R-:W0:Y:S01]  /*0c70*/  LDC.64 R6, c[0x0][0x3b0] ;  /* 0x0000ec00ff067b82 */ /* 0x001e220000000a00 */
[----:B------:R-:W-:Y:S02]  /*0c80*/  IMAD.IADD R5, R0, 0x1, R4 ;  /* 0x0000000100057824 */ /* 0x000fe400078e0204 */
[----:B------:R-:W-:Y:S02]  /*0c90*/  VIADD R4, R4, 0x80 ;  /* 0x0000008004047836 */ /* 0x000fe40000000000 */
[----:B0-----:R-:W-:-:S05]  /*0ca0*/  IMAD.WIDE.U32 R6, R5, 0x8, R6 ;  /* 0x0000000805067825 */ /* 0x001fca00078e0006 */
[----:B------:R0:W-:Y:S02]  /*0cb0*/  STG.E.64 desc[UR4][R6.64], R10 ;  /* 0x0000000a06007986 */ /* 0x0001e4000c101b04 */
.L_x_3312:
[----:B------:R-:W-:-:S13]  /*0cc0*/  ISETP.GE.U32.AND P0, PT, R4, R3, PT ;  /* 0x000000030400720c */ /* 0x000fda0003f06070 */
[----:B------:R-:W-:Y:S05]  /*0cd0*/  @P0 BRA `(.L_x_3314) ;  /* 0x0000000000300947 */ /* 0x000fea0003800000 */
[----:B0-----:R-:W0:Y:S01]  /*0ce0*/  LDC.64 R6, c[0x0][0x3b0] ;  /* 0x0000ec00ff067b82 */ /* 0x001e220000000a00 */
[----:B------:R-:W-:Y:S02]  /*0cf0*/  IMAD.IADD R5, R0, 0x1, R4 ;  /* 0x0000000100057824 */ /* 0x000fe400078e0204 */
[----:B------:R-:W-:Y:S02]  /*0d00*/  VIADD R4, R4, 0x80 ;  /* 0x0000008004047836 */ /* 0x000fe40000000000 */
[----:B0-----:R-:W-:-:S05]  /*0d10*/  IMAD.WIDE.U32 R6, R5, 0x8, R6 ;  /* 0x0000000805067825 */ /* 0x001fca00078e0006 */
[----:B------:R1:W-:Y:S02]  /*0d20*/  STG.E.64 desc[UR4][R6.64], R12 ;  /* 0x0000000c06007986 */ /* 0x0003e4000c101b04 */
.L_x_3313:
[----:B------:R-:W-:-:S13]  /*0d30*/  ISETP.GE.U32.AND P0, PT, R4, R3, PT ;  /* 0x000000030400720c */ /* 0x000fda0003f06070 */
[----:B------:R-:W-:Y:S05]  /*0d40*/  @P0 BRA `(.L_x_3315) ;  /* 0x0000000000300947 */ /* 0x000fea0003800000 */
[----:B01----:R-:W0:Y:S01]  /*0d50*/  LDC.64 R6, c[0x0][0x3b0] ;  /* 0x0000ec00ff067b82 */ /* 0x003e220000000a00 */
[----:B------:R-:W-:Y:S01]  /*0d60*/  IADD3 R5, PT, PT, R0, R4, RZ ;  /* 0x0000000400057210 */ /* 0x000fe20007ffe0ff */
[----:B------:R-:W-:-:S04]  /*0d70*/  VIADD R4, R4, 0x80 ;  /* 0x0000008004047836 */ /* 0x000fc80000000000 */
[----:B0-----:R-:W-:-:S05]  /*0d80*/  IMAD.WIDE.U32 R6, R5, 0x8, R6 ;  /* 0x0000000805067825 */ /* 0x001fca00078e0006 */
[----:B------:R1:W-:Y:S02]  /*0d90*/  STG.E.64 desc[UR4][R6.64], R14 ;  /* 0x0000000e06007986 */ /* 0x0003e4000c101b04 */
.L_x_3314:
[----:B------:R-:W-:-:S13]  /*0da0*/  ISETP.GE.U32.AND P0, PT, R4, R3, PT ;  /* 0x000000030400720c */ /* 0x000fda0003f06070 */
[----:B------:R-:W-:Y:S05]  /*0db0*/  @P0 BRA `(.L_x_3316) ;  /* 0x0000000000340947 */ /* 0x000fea0003800000 */
[----:B01----:R-:W0:Y:S01]  /*0dc0*/  LDC.64 R6, c[0x0][0x3b0] ;  /* 0x0000ec00ff067b82 */ /* 0x003e220000000a00 */
[----:B------:R-:W-:Y:S02]  /*0dd0*/  IMAD.IADD R5, R0, 0x1, R4 ;  /* 0x0000000100057824 */ /* 0x000fe400078e0204 */
[----:B------:R-:W-:Y:S02]  /*0de0*/  VIADD R4, R4, 0x80 ;  /* 0x0000008004047836 */ /* 0x000fe40000000000 */
[----:B0-----:R-:W-:-:S05]  /*0df0*/  IMAD.WIDE.U32 R6, R5, 0x8, R6 ;  /* 0x0000000805067825 */ /* 0x001fca00078e0006 */
[----:B------:R2:W-:Y:S02]  /*0e00*/  STG.E.64 desc[UR4][R6.64], R16 ;  /* 0x0000001006007986 */ /* 0x0005e4000c101b04 */
.L_x_3315:
        /* <DEDUP_REMOVED lines=8> */
.L_x_3316:
[----:B------:R-:W-:Y:S05]  /*0e90*/  BSYNC.RELIABLE B1 ;  /* 0x0000000000017941 */ /* 0x000fea0003800100 */
.L_x_3311:
[----:B------:R-:W-:-:S13]  /*0ea0*/  ISETP.GE.U32.AND P0, PT, R4, R3, PT ;  /* 0x000000030400720c */ /* 0x000fda0003f06070 */
[----:B012---:R-:W0:Y:S01]  /*0eb0*/  @!P0 LDC.64 R6, c[0x0][0x3b0] ;  /* 0x0000ec00ff068b82 */ /* 0x007e220000000a00 */
[----:B------:R-:W-:Y:S02]  /*0ec0*/  @!P0 IMAD.IADD R5, R0, 0x1, R4 ;  /* 0x0000000100058824 */ /* 0x000fe400078e0204 */
[----:B------:R-:W-:Y:S02]  /*0ed0*/  @!P0 VIADD R4, R4, 0x80 ;  /* 0x0000008004048836 */ /* 0x000fe40000000000 */
[----:B0-----:R-:W-:-:S05]  /*0ee0*/  @!P0 IMAD.WIDE.U32 R6, R5, 0x8, R6 ;  /* 0x0000000805068825 */ /* 0x001fca00078e0006 */
[----:B------:R3:W-:Y:S02]  /*0ef0*/  @!P0 STG.E.64 desc[UR4][R6.64], R20 ;  /* 0x0000001406008986 */ /* 0x0007e4000c101b04 */
.L_x_3317:
[----:B------:R-:W-:Y:S05]  /*0f00*/  BSYNC.RECONVERGENT B0 ;  /* 0x0000000000007941 */ /* 0x000fea0003800200 */
.L_x_3310:
        /* <DEDUP_REMOVED lines=8> */
.L_x_3309:
[----:B------:R-:W0:Y:S01]  /*0f90*/  S2R R37, SR_TID.X ;  /* 0x0000000000257919 */ /* 0x000e220000002100 */
[----:B------:R-:W1:Y:S08]  /*0fa0*/  LDC.64 R2, c[0x0][0x3c0] ;  /* 0x0000f000ff027b82 */ /* 0x000e700000000a00 */
[----:B------:R-:W2:Y:S01]  /*0fb0*/  LDC.64 R4, c[0x0][0x3b8] ;  /* 0x0000ee00ff047b82 */ /* 0x000ea20000000a00 */
[----:B-1----:R-:W-:-:S04]  /*0fc0*/  IMAD.WIDE.U32 R2, R0, 0x8, R2 ;  /* 0x0000000800027825 */ /* 0x002fc800078e0002 */
[----:B0-----:R-:W-:-:S04]  /*0fd0*/  IMAD.WIDE.U32 R38, R37, 0x20, R2 ;  /* 0x0000002025267825 */ /* 0x001fc800078e0002 */
[----:B--2---:R-:W-:Y:S01]  /*0fe0*/  IMAD.WIDE.U32 R2, R0, 0x8, R4 ;  /* 0x0000000800027825 */ /* 0x004fe200078e0004 */
[----:B------:R-:W2:Y:S04]  /*0ff0*/  LDG.E.ENL2.256 R16, R12, desc[UR4][R38.64+0x1000] ;  /* 0xfe008004260c797e */ /* 0x000ea80008121910 */
[----:B------:R-:W3:Y:S01]  /*1000*/  LDG.E.ENL2.256 R8, R4, desc[UR4][R38.64] ;  /* 0xfe0000042604797e */ /* 0x000ee20008121908 */
[----:B------:R-:W-:-:S05]  /*1010*/  IMAD.WIDE.U32 R36, R37, 0x20, R2 ;  /* 0x0000002025247825 */ /* 0x000fca00078e0002 */
[----:B------:R-:W4:Y:S04]  /*1020*/  LDG.E.ENL2.256 R24, R20, desc[UR4][R36.64] ;  /* 0xfe0000042414797e */ /* 0x000f280008121918 */
[----:B------:R-:W5:Y:S01]  /*1030*/  LDG.E.ENL2.256 R32, R28, desc[UR4][R36.64+0x1000] ;  /* 0xfe008004241c797e */ /* 0x000f620008121920 */
        /* <DEDUP_REMOVED lines=15> */
[----:B----4-:R-:W0:Y:S02]  /*1130*/  DMUL R20, R20, UR6 ;  /* 0x0000000614147c28 */ /* 0x010e240008000000 */
[----:B0-----:R-:W-:Y:S02]  /*1140*/  FSEL R2, R20, RZ, !P6 ;  /* 0x000000ff14027208 */ /* 0x001fe40007000000 */
[----:B------:R-:W-:-:S15]  /*1150*/  FSEL R3, R21, RZ, !P6 ;  /* 0x000000ff15037208 */ /* 0x000fde0007000000 */
[----:B------:R-:W-:-:S15]  /*1160*/  NOP ;  /* 0x0000000000007918 */ /* 0x000fde0000000000 */
[----:B------:R-:W-:-:S15]  /*1170*/  NOP ;  /* 0x0000000000007918 */ /* 0x000fde0000000000 */
[----:B------:R-:W-:-:S15]  /*1180*/  NOP ;  /* 0x0000000000007918 */ /* 0x000fde0000000000 */
[----:B------:R0:W-:Y:S02]  /*1190*/  DSETP.GEU.AND P4, PT, |R8|, 3, PT ;  /* 0x400800000800742a */ /* 0x0001e40003f8e200 */
[----:B0-----:R-:W-:Y:S02]  /*11a0*/  IMAD.MOV.U32 R8, RZ, RZ, R2 ;  /* 0x000000ffff087224 */ /* 0x001fe400078e0002 */
[----:B------:R-:W-:-:S15]  /*11b0*/  IMAD.MOV.U32 R9, RZ, RZ, R3 ;  /* 0x000000ffff097224 */ /* 0x000fde00078e0003 */
[----:B------:R-:W-:-:S15]  /*11c0*/  NOP ;  /* 0x0000000000007918 */ /* 0x000fde0000000000 */
[----:B------:R-:W-:-:S15]  /*11d0*/  NOP ;  /* 0x0000000000007918 */ /* 0x000fde0000000000 */
[----:B------:R-:W-:-:S15]  /*11e0*/  NOP ;  /* 0x0000000000007918 */ /* 0x000fde0000000000 */
[----:B------:R-:W-:-:S15]  /*11f0*/  DSETP.GEU.AND P3, PT, |R10|, 3, PT ;  /* 0x400800000a00742a */ /* 0x000fde0003f6e200 */
[----:B------:R-:W-:-:S15]  /*1200*/  NOP ;  /* 0x0000000000007918 */ /* 0x000fde0000000000 */
[----:B------:R-:W-:-:S15]  /*1210*/  NOP ;  /* 0x0000000000007918 */ /* 0x000fde0000000000 */
[----:B------:R-:W-:-:S15]  /*1220*/  NOP ;  /* 0x0000000000007918 */ /* 0x000fde0000000000 */
[----:B------:R-:W-:-:S04]  /*1230*/  NOP ;  /* 0x0000000000007918 */ /* 0x000fc80000000000 */
[----:B------:R-:W0:Y:S02]  /*1240*/  DMUL R22, R22, UR6 ;  /* 0x0000000616167c28 */ /* 0x000e240008000000 */
        /* <DEDUP_REMOVED lines=10> */
[----:B------:R-:W1:-:S15]  /*12f0*/  DMUL R26, R26, UR6 ;  /* 0x000000061a1a7c28 */ /* 0x000e5e0008000000 */
[----:B------:R-:W-:-:S15]  /*1300*/  NOP ;  /* 0x0000000000007918 */ /* 0x000fde0000000000 */
[----:B------:R-:W-:-:S15]  /*1310*/  NOP ;  /* 0x0000000000007918 */ /* 0x000fde0000000000 */
[----:B------:R-:W-:-:S15]  /*1320*/  NOP ;  /* 0x0000000000007918 */ /* 0x000fde0000000000 */
[----:B------:R-:W-:-:S04]  /*1330*/  NOP ;  /* 0x0000000000007918 */ /* 0x000fc80000000000 */
[----:B--2---:R0:W-:Y:S02]  /*1340*/  DSETP.GEU.AND P2, PT, |R12|, 3, PT ;  /* 0x400800000c00742a */ /* 0x0041e40003f4e200 */
[----:B0-----:R-:W-:Y:S02]  /*1350*/  FSEL R12, R24, RZ, !P4 ;  /* 0x000000ff180c7208 */ /* 0x001fe40006000000 */
[----:B------:R-:W-:-:S15]  /*1360*/  FSEL R13, R25, RZ, !P4 ;  /* 0x000000ff190d7208 */ /* 0x000fde0006000000 */
[----:B------:R-:W-:-:S15]  /*1370*/  NOP ;  /* 0x0000000000007918 */ /* 0x000fde0000000000 */
[----:B------:R-:W-:-:S15]  /*1380*/  NOP ;  /* 0x0000000000007918 */ /* 0x000fde0000000000 */
[----:B------:R-:W-:-:S15]  /*1390*/  NOP ;  /* 0x0000000000007918 */ /* 0x000fde0000000000 */
[----:B------:R1:W-:Y:S02]  /*13a0*/  DSETP.GEU.AND P1, PT, |R14|, 3, PT ;  /* 0x400800000e00742a */ /* 0x0003e40003f2e200 */
[----:B-1----:R-:W-:Y:S02]  /*13b0*/  FSEL R14, R26, RZ, !P3 ;  /* 0x000000ff1a0e7208 */ /* 0x002fe40005800000 */
[----:B------:R-:W-:-:S05]  /*13c0*/  FSEL R15, R27, RZ, !P3 ;  /* 0x000000ff1b0f7208 */ /* 0x000fca0005800000 */
[----:B------:R0:W-:-:S15]  /*13d0*/  STG.E.ENL2.256 desc[UR4][R4.64], R8, R12 ;  /* 0xf8000008040c797f */ /* 0x0001de000f121804 */
[----:B------:R-:W-:-:S15]  /*13e0*/  NOP ;  /* 0x0000000000007918 */ /* 0x000fde0000000000 */
[----:B------:R-:W-:-:S15]  /*13f0*/  NOP ;  /* 0x0000000000007918 */ /* 0x000fde0000000000 */
[----:B------:R-:W-:-:S10]  /*1400*/  NOP ;  /* 0x0000000000007918 */ /* 0x000fd40000000000 */
        /* <DEDUP_REMOVED lines=10> */
[----:B-----5:R-:W1:Y:S02]  /*14b0*/  DMUL R28, R28, UR6 ;  /* 0x000000061c1c7c28 */ /* 0x020e640008000000 */
        /* <DEDUP_REMOVED lines=28> */
[----:B------:R-:W-:Y:S01]  /*1680*/  STG.E.ENL2.256 desc[UR4][R4.64+0x1000], R8, R12 ;  /* 0xf8008008040c797f */ /* 0x000fe2000f121804 */
[----:B------:R-:W-:Y:S05]  /*1690*/  EXIT ;  /* 0x000000000000794d */ /* 0x000fea0003800000 */
.L_x_3318:
        /* <DEDUP_REMOVED lines=14> */
.L_x_5816:


//--------------------- .text._ZN2at6native29vectorized_elementwise_kernelILi8EZZZNS0_68_GLOBAL__N__08176361_30_ActivationHardsigmoidKernel_cu_1520ed90_309927hardsigmoid_backward_kernelERNS_18TensorIteratorBaseEENKUlvE_clEvENKUlvE_clEvEUlddE_St5arrayIPcLm3EEEEviT0_T1_ --------------------------
	.section	.text._ZN2at6native29vectorized_elementwise_kernelILi8EZZZNS0_68_GLOBAL__N__08176361_30_ActivationHardsigmoidKernel_cu_1520ed90_309927hardsigmoid_backward_kernelERNS_18TensorIteratorBaseEENKUlvE_clEvENKUlvE_clEvEUlddE_St5arrayIPcLm3EEEEviT0_T1_,"ax",@progbits
	.align	128
        .global         _ZN2at6native29vectorized_elementwise_kernelILi8EZZZNS0_68_GLOBAL__N__08176361_30_ActivationHardsigmoidKernel_cu_1520ed90_309927hardsigmoid_backward_kernelERNS_18TensorIteratorBaseEENKUlvE_clEvENKUlvE_clEvEUlddE_St5arrayIPcLm3EEEEviT0_T1_
        .type           _ZN2at6native29vectorized_elementwise_kernelILi8EZZZNS0_68_GLOBAL__N__08176361_30_ActivationHardsigmoidKernel_cu_1520ed90_309927hardsigmoid_backward_kernelERNS_18TensorIteratorBaseEENKUlvE_clEvENKUlvE_clEvEUlddE_St5arrayIPcLm3EEEEviT0_T1_,@function
        .size           _ZN2at6native29vectorized_elementwise_kernelILi8EZZZNS0_68_GLOBAL__N__08176361_30_ActivationHardsigmoidKernel_cu_1520ed90_309927hardsigmoid_backward_kernelERNS_18TensorIteratorBaseEENKUlvE_clEvENKUlvE_clEvEUlddE_St5arrayIPcLm3EEEEviT0_T1_,(.L_x_5817 - _ZN2at6native29vectorized_elementwise_kernelILi8EZZZNS0_68_GLOBAL__N__08176361_30_ActivationHardsigmoidKernel_cu_1520ed90_309927hardsigmoid_backward_kernelERNS_18TensorIteratorBaseEENKUlvE_clEvENKUlvE_clEvEUlddE_St5arrayIPcLm3EEEEviT0_T1_)
        .other          _ZN2at6native29vectorized_elementwise_kernelILi8EZZZNS0_68_GLOBAL__N__08176361_30_ActivationHardsigmoidKernel_cu_1520ed90_309927hardsigmoid_backward_kernelERNS_18TensorIteratorBaseEENKUlvE_clEvENKUlvE_clEvEUlddE_St5arrayIPcLm3EEEEviT0_T1_,@"STO_CUDA_ENTRY STV_DEFAULT"
_ZN2at6native29vectorized_elementwise_kernelILi8EZZZNS0_68_GLOBAL__N__08176361_30_ActivationHardsigmoidKernel_cu_1520ed90_309927hardsigmoid_backward_kernelERNS_18TensorIteratorBaseEENKUlvE_clEvENKUlvE_clEvEUlddE_St5arrayIPcLm3EEEEviT0_T1_:
.text._ZN2at6native29vectorized_elementwise_kernelILi8EZZZNS0_68_GLOBAL__N__08176361_30_ActivationHardsigmoidKernel_cu_1520ed90_309927hardsigmoid_backward_kernelERNS_18TensorIteratorBaseEENKUlvE_clEvENKUlvE_clEvEUlddE_St5arrayIPcLm3EEEEviT0_T1_:
[----:B------:R-:W-:Y:S01]  /*0000*/  LDC R1, c[0x0][0x37c] ;  /* 0x0000df00ff017b82 */ /* 0x000fe20000000800 */
[----:B------:R-:W-:Y:S05]  /*0010*/  EXIT ;  /* 0x000000000000794d */ /* 0x000fea0003800000 */
.L_x_3319:
        /* <DEDUP_REMOVED lines=14> */
.L_x_5817:


//--------------------- .text._ZN2at6native18elementwise_kernelILi128ELi4EZNS0_15gpu_kernel_implIZZZNS0_68_GLOBAL__N__08176361_30_ActivationHardsigmoidKernel_cu_1520ed90_309918hardsigmoid_kernelERNS_18TensorIteratorBaseEENKUlvE_clEvENKUlvE2_clEvEUlN3c108BFloat16EE_EEvS5_RKT_EUliE_EEviT1_ --------------------------
	.section	.text._ZN2at6native18elementwise_kernelILi128ELi4EZNS0_15gpu_kernel_implIZZZNS0_68_GLOBAL__N__08176361_30_ActivationHardsigmoidKernel_cu_1520ed90_309918hardsigmoid_kernelERNS_18TensorIteratorBaseEENKUlvE_clEvENKUlvE2_clEvEUlN3c108BFloat16EE_EEvS5_RKT_EUliE_EEviT1_,"ax",@progbits
	.align	128
        .global         _ZN2at6native18elementwise_kernelILi128ELi4EZNS0_15gpu_kernel_implIZZZNS0_68_GLOBAL__N__08176361_30_ActivationHardsigmoidKernel_cu_1520ed90_309918hardsigmoid_kernelERNS_18TensorIteratorBaseEENKUlvE_clEvENKUlvE2_clEvEUlN3c108BFloat16EE_EEvS5_RKT_EUliE_EEviT1_
        .type           _ZN2at6native18elementwise_kernelILi128ELi4EZNS0_15gpu_kernel_implIZZZNS0_68_GLOBAL__N__08176361_30_ActivationHardsigmoidKernel_cu_1520ed90_309918hardsigmoid_kernelERNS_18TensorIteratorBaseEENKUlvE_clEvENKUlvE2_clEvEUlN3c108BFloat16EE_EEvS5_RKT_EUliE_EEviT1_,@function
        .size           _ZN2at6native18elementwise_kernelILi128ELi4EZNS0_15gpu_kernel_implIZZZNS0_68_GLOBAL__N__08176361_30_ActivationHardsigmoidKernel_cu_1520ed90_309918hardsigmoid_kernelERNS_18TensorIteratorBaseEENKUlvE_clEvENKUlvE2_clEvEUlN3c108BFloat16EE_EEvS5_RKT_EUliE_EEviT1_,(.L_x_5818 - _ZN2at6native18elementwise_kernelILi128ELi4EZNS0_15gpu_kernel_implIZZZNS0_68_GLOBAL__N__08176361_30_ActivationHardsigmoidKernel_cu_1520ed90_309918hardsigmoid_kernelERNS_18TensorIteratorBaseEENKUlvE_clEvENKUlvE2_clEvEUlN3c108BFloat16EE_EEvS5_RKT_EUliE_EEviT1_)
        .other          _ZN2at6native18elementwise_kernelILi128ELi4EZNS0_15gpu_kernel_implIZZZNS0_68_GLOBAL__N__08176361_30_ActivationHardsigmoidKernel_cu_1520ed90_309918hardsigmoid_kernelERNS_18TensorIteratorBaseEENKUlvE_clEvENKUlvE2_clEvEUlN3c108BFloat16EE_EEvS5_RKT_EUliE_EEviT1_,@"STO_CUDA_ENTRY STV_DEFAULT"
_ZN2at6native18elementwise_kernelILi128ELi4EZNS0_15gpu_kernel_implIZZZNS0_68_GLOBAL__N__08176361_30_ActivationHardsigmoidKernel_cu_1520ed90_309918hardsigmoid_kernelERNS_18TensorIteratorBaseEENKUlvE_clEvENKUlvE2_clEvEUlN3c108BFloat16EE_EEvS5_RKT_EUliE_EEviT1_:
.text._ZN2at6native18elementwise_kernelILi128ELi4EZNS0_15gpu_kernel_implIZZZNS0_68_GLOBAL__N__08176361_30_ActivationHardsigmoidKernel_cu_1520ed90_309918hardsigmoid_kernelERNS_18TensorIteratorBaseEENKUlvE_clEvENKUlvE2_clEvEUlN3c108BFloat16EE_EEvS5_RKT_EUliE_EEviT1_:
[----:B------:R-:W0:Y:S01]  /*0000*/  LDC R1, c[0x0][0x37c] ;  /* 0x0000df00ff017b82 */ /* 0x000e220000000800 */
[----:B------:R-:W1:Y:S07]  /*0010*/  S2R R17, SR_TID.X ;  /* 0x0000000000117919 */ /* 0x000e6e0000002100 */
[----:B------:R-:W2:Y:S01]  /*0020*/  S2UR UR4, SR_CTAID.X ;  /* 0x00000000000479c3 */ /* 0x000ea20000002500 */
[----:B------:R-:W3:Y:S01]  /*0030*/  LDCU UR39, c[0x0][0x388] ;  /* 0x00007100ff2777ac */ /* 0x000ee20008000800 */
[----:B------:R-:W-:Y:S01]  /*0040*/  BSSY.RECONVERGENT B6, `(.L_x_3320) ;  /* 0x0000337000067945 */ /* 0x000fe20003800200 */
[----:B------:R-:W4:Y:S01]  /*0050*/  LDCU UR5, c[0x0][0x380] ;  /* 0x00007000ff0577ac */ /* 0x000f220008000800 */
[----:B------:R-:W0:Y:S01]  /*0060*/  LDCU.64 UR36, c[0x0][0x358] ;  /* 0x00006b00ff2477ac */ /* 0x000e220008000a00 */
[----:B------:R-:W0:Y:S01]  /*0070*/  LDCU.U8 UR41, c[0x0][0x5a8] ;  /* 0x0000b500ff2977ac */ /* 0x000e220008000000 */
[----:B------:R-:W0:Y:S01]  /*0080*/  LDCU.U8 UR42, c[0x0][0x5a9] ;  /* 0x0000b520ff2a77ac */ /* 0x000e220008000000 */
[----:B---3--:R-:W-:-:S02]  /*0090*/  UIADD3 UR40, UPT, UPT, UR39, -0x1, URZ ;  /* 0xffffffff27287890 */ /* 0x008fc4000fffe0ff */
[----:B--2---:R-:W-:Y:S02]  /*00a0*/  USHF.L.U32 UR4, UR4, 0x9, URZ ;  /* 0x0000000904047899 */ /* 0x004fe400080006ff */
[----:B------:R-:W-:-:S04]  /*00b0*/  UISETP.LT.U32.AND UP0, UPT, UR40, 0x18, UPT ;  /* 0x000000182800788c */ /* 0x000fc8000bf01070 */
[----:B------:R-:W-:Y:S01]  /*00c0*/  USEL UR38, UR40, 0x18, UP0 ;  /* 0x0000001828267887 */ /* 0x000fe20008000000 */
[----:B-1----:R-:W-:-:S03]  /*00d0*/  LOP3.LUT R17, R17, UR4, RZ, 0xfc, !PT ;  /* 0x0000000411117c12 */ /* 0x002fc6000f8efcff */
[----:B------:R-:W-:Y:S01]  /*00e0*/  UIADD3 UR38, UPT, UPT, UR38, 0x1, URZ ;  /* 0x0000000126267890 */ /* 0x000fe2000fffe0ff */
[----:B----4-:R-:W-:-:S13]  /*00f0*/  ISETP.GE.AND P0, PT, R17, UR5, PT ;  /* 0x0000000511007c0c */ /* 0x010fda000bf06270 */
[----:B0-----:R-:W-:Y:S05]  /*0100*/  @P0 BRA `(.L_x_3321) ;  /* 0x0000003000a80947 */ /* 0x001fea0003800000 */
[----:B------:R-:W-:Y:S01]  /*0110*/  UISETP.NE.AND UP0, UPT, UR39, URZ, UPT ;  /* 0x000000ff2700728c */ /* 0x000fe2000bf05270 */
[----:B------:R-:W-:Y:S02]  /*0120*/  IMAD.MOV.U32 R0, RZ, RZ, RZ ;  /* 0x000000ffff007224 */ /* 0x000fe400078e00ff */
[----:B------:R-:W-:-:S06]  /*0130*/  IMAD.MOV.U32 R16, RZ, RZ, RZ ;  /* 0x000000ffff107224 */ /* 0x000fcc00078e00ff */
[----:B------:R-:W-:Y:S05]  /*0140*/  BRA.U !UP0, `(.L_x_3322) ;  /* 0x0000001108a87547 */ /* 0x000fea000b800000 */
[----:B------:R-:W0:Y:S01]  /*0150*/  LDCU.64 UR4, c[0x0][0x390] ;  /* 0x00007200ff0477ac */ /* 0x000e220008000a00 */
[----:B------:R-:W-:Y:S01]  /*0160*/  IMAD.MOV.U32 R16, RZ, RZ, RZ ;  /* 0x000000ffff107224 */ /* 0x000fe200078e00ff */
[----:B------:R-:W1:Y:S01]  /*0170*/  LDCU UR6, c[0x0][0x38c] ;  /* 0x00007180ff0677ac */ /* 0x000e620008000800 */
[----:B------:R-:W2:Y:S01]  /*0180*/  LDCU.64 UR8, c[0x0][0x4b8] ;  /* 0x00009700ff0877ac */ /* 0x000ea20008000a00 */
[----:B------:R-:W-:Y:S01]  /*0190*/  UISETP.NE.AND UP0, UPT, UR40, URZ, UPT ;  /* 0x000000ff2800728c */ /* 0x000fe2000bf05270 */
[----:B0-----:R-:W-:-:S05]  /*01a0*/  IMAD.HI.U32 R2, R17, UR4, R16 ;  /* 0x0000000411027c27 */ /* 0x001fca000f8e0010 */
[----:B------:R-:W-:-:S04]  /*01b0*/  SHF.R.U32.HI R3, RZ, UR5, R2 ;  /* 0x00000005ff037c19 */ /* 0x000fc80008011602 */
[----:B------:R-:W-:-:S05]  /*01c0*/  IADD3 R0, PT, PT, -R3, RZ, RZ ;  /* 0x000000ff03007210 */ /* 0x000fca0007ffe1ff */
[----:B-1----:R-:W-:-:S04]  /*01d0*/  IMAD R0, R0, UR6, R17 ;  /* 0x0000000600007c24 */ /* 0x002fc8000f8e0211 */
[C---:B--2---:R-:W-:Y:S02]  /*01e0*/  IMAD R16, R0.reuse, UR8, RZ ;  /* 0x0000000800107c24 */ /* 0x044fe4000f8e02ff */
[----:B------:R-:W-:Y:S01]  /*01f0*/  IMAD R0, R0, UR9, RZ ;  /* 0x0000000900007c24 */ /* 0x000fe2000f8e02ff */
[----:B------:R-:W-:Y:S06]  /*0200*/  BRA.U !UP0, `(.L_x_3322) ;  /* 0x0000001108787547 */ /* 0x000fec000b800000 */
[----:B------:R-:W0:Y:S01]  /*0210*/  LDCU.64 UR6, c[0x0][0x398] ;  /* 0x00007300ff0677ac */ /* 0x000e220008000a00 */
[----:B------:R-:W-:Y:S01]  /*0220*/  IMAD.MOV.U32 R2, RZ, RZ, RZ ;  /* 0x000000ffff027224 */ /* 0x000fe200078e00ff */
[----:B------:R-:W1:Y:S01]  /*0230*/  LDCU UR4, c[0x0][0x3a0] ;  /* 0x00007400ff0477ac */ /* 0x000e620008000800 */
[----:B------:R-:W2:Y:S01]  /*0240*/  LDCU.64 UR8, c[0x0][0x4c0] ;  /* 0x00009800ff0877ac */ /* 0x000ea20008000a00 */
[----:B------:R-:W-:Y:S01]  /*0250*/  UISETP.NE.AND UP0, UPT, UR38, 0x2, UPT ;  /* 0x000000022600788c */ /* 0x000fe2000bf05270 */
[----:B0-----:R-:W-:-:S05]  /*0260*/  IMAD.HI.U32 R4, R3, UR7, R2 ;  /* 0x0000000703047c27 */ /* 0x001fca000f8e0002 */
[----:B-1----:R-:W-:-:S05]  /*0270*/  SHF.R.U32.HI R5, RZ, UR4, R4 ;  /* 0x00000004ff057c19 */ /* 0x002fca0008011604 */
[----:B------:R-:W-:-:S04]  /*0280*/  IMAD.MOV R2, RZ, RZ, -R5 ;  /* 0x000000ffff027224 */ /* 0x000fc800078e0a05 */
[----:B------:R-:W-:-:S04]  /*0290*/  IMAD R3, R2, UR6, R3 ;  /* 0x0000000602037c24 */ /* 0x000fc8000f8e0203 */
[C---:B--2---:R-:W-:Y:S02]  /*02a0*/  IMAD R16, R3.reuse, UR8, R16 ;  /* 0x0000000803107c24 */ /* 0x044fe4000f8e0210 */
[----:B------:R-:W-:Y:S01]  /*02b0*/  IMAD R0, R3, UR9, R0 ;  /* 0x0000000903007c24 */ /* 0x000fe2000f8e0200 */
[----:B------:R-:W-:Y:S06]  /*02c0*/  BRA.U !UP0, `(.L_x_3322) ;  /* 0x0000001108487547 */ /* 0x000fec000b800000 */
[----:B------:R-:W0:Y:S01]  /*02d0*/  LDCU.64 UR4, c[0x0][0x3a8] ;  /* 0x00007500ff0477ac */ /* 0x000e220008000a00 */
[----:B------:R-:W-:Y:S01]  /*02e0*/  IMAD.MOV.U32 R4, RZ, RZ, RZ ;  /* 0x000000ffff047224 */ /* 0x000fe200078e00ff */
[----:B------:R-:W1:Y:S01]  /*02f0*/  LDCU UR6, c[0x0][0x3a4] ;  /* 0x00007480ff0677ac */ /* 0x000e620008000800 */
[----:B------:R-:W2:Y:S01]  /*0300*/  LDCU.64 UR8, c[0x0][0x4c8] ;  /* 0x00009900ff0877ac */ /* 0x000ea20008000a00 */
[----:B------:R-:W-:Y:S01]  /*0310*/  UISETP.NE.AND UP0, UPT, UR38, 0x3, UPT ;  /* 0x000000032600788c */ /* 0x000fe2000bf05270 */
[----:B0-----:R-:W-:-:S05]  /*0320*/  IMAD.HI.U32 R2, R5, UR4, R4 ;  /* 0x0000000405027c27 */ /* 0x001fca000f8e0004 */
[----:B------:R-:W-:-:S04]  /*0330*/  SHF.R.U32.HI R3, RZ, UR5, R2 ;  /* 0x00000005ff037c19 */ /* 0x000fc80008011602 */
[----:B------:R-:W-:-:S05]  /*0340*/  IADD3 R4, PT, PT, -R3, RZ, RZ ;  /* 0x000000ff03047210 */ /* 0x000fca0007ffe1ff */
[----:B-1----:R-:W-:-:S04]  /*0350*/  IMAD R5, R4, UR6, R5 ;  /* 0x0000000604057c24 */ /* 0x002fc8000f8e0205 */
        /* <DEDUP_REMOVED lines=258> */
[----:B------:R-:W2:Y:S02]  /*1380*/  LDCU.64 UR8, c[0x0][0x578] ;  /* 0x0000af00ff0877ac */ /* 0x000ea40008000a00 */
[----:B0-----:R-:W-:-:S05]  /*1390*/  IMAD.HI.U32 R2, R5, UR4, R4 ;  /* 0x0000000405027c27 */ /* 0x001fca000f8e0004 */
[----:B------:R-:W-:-:S04]  /*13a0*/  SHF.R.U32.HI R2, RZ, UR5, R2 ;  /* 0x00000005ff027c19 */ /* 0x000fc80008011602 */
[----:B------:R-:W-:-:S05]  /*13b0*/  IADD3 R3, PT, PT, -R2, RZ, RZ ;  /* 0x000000ff02037210 */ /* 0x000fca0007ffe1ff */
[----:B-1----:R-:W-:-:S04]  /*13c0*/  IMAD R5, R3, UR6, R5 ;  /* 0x0000000603057c24 */ /* 0x002fc8000f8e0205 */
[C---:B--2---:R-:W-:Y:S02]  /*13d0*/  IMAD R16, R5.reuse, UR8, R16 ;  /* 0x0000000805107c24 */ /* 0x044fe4000f8e0210 */
[----:B------:R-:W-:-:S07]  /*13e0*/  IMAD R0, R5, UR9, R0 ;  /* 0x0000000905007c24 */ /* 0x000fce000f8e0200 */
.L_x_3322:
        /* <DEDUP_REMOVED lines=18> */
.L_x_3326:
[----:B------:R-:W2:Y:S02]  /*1510*/  LDG.E.U8 R2, desc[UR36][R2.64] ;  /* 0x0000002402027981 */ /* 0x000ea4000c1e1100 */
[----:B--2---:R-:W-:-:S04]  /*1520*/  I2FP.F32.U32 R0, R2 ;  /* 0x0000000200007245 */ /* 0x004fc80000201000 */
[----:B------:R-:W-:Y:S01]  /*1530*/  F2FP.BF16.F32.PACK_AB R0, RZ, R0 ;  /* 0x00000000ff00723e */ /* 0x000fe200000010ff */
[----:B------:R-:W-:Y:S06]  /*1540*/  BRA `(.L_x_3328) ;  /* 0x0000000c00a47947 */ /* 0x000fec0003800000 */
.L_x_3325:
        /* <DEDUP_REMOVED lines=10> */
.L_x_3330:
[----:B------:R-:W2:Y:S02]  /*15f0*/  LDG.E R2, desc[UR36][R2.64] ;  /* 0x0000002402027981 */ /* 0x000ea4000c1e1900 */
[----:B--2---:R-:W-:-:S04]  /*1600*/  I2FP.F32.S32 R0, R2 ;  /* 0x0000000200007245 */ /* 0x004fc80000201400 */
[----:B------:R-:W-:Y:S01]  /*1610*/  F2FP.BF16.F32.PACK_AB R0, RZ, R0 ;  /* 0x00000000ff00723e */ /* 0x000fe200000010ff */
[----:B------:R-:W-:Y:S06]  /*1620*/  BRA `(.L_x_3328) ;  /* 0x0000000c006c7947 */ /* 0x000fec0003800000 */
.L_x_3329:
[----:B------:R-:W2:Y:S02]  /*1630*/  LDG.E.U16 R2, desc[UR36][R2.64] ;  /* 0x0000002402027981 */ /* 0x000ea4000c1e1500 */
[----:B--2---:R-:W0:Y:S02]  /*1640*/  I2F.S16 R0, R2 ;  /* 0x0000000200007306 */ /* 0x004e240000101400 */
[----:B0-----:R-:W-:Y:S01]  /*1650*/  F2FP.BF16.F32.PACK_AB R0, RZ, R0 ;  /* 0x00000000ff00723e */ /* 0x001fe200000010ff */
[----:B------:R-:W-:Y:S06]  /*1660*/  BRA `(.L_x_3328) ;  /* 0x0000000c005c7947 */ /* 0x000fec0003800000 */
.L_x_3324:
        /* <DEDUP_REMOVED lines=9> */
.L_x_3332:
[----:B------:R-:W2:Y:S02]  /*1700*/  LDG.E.U16 R0, desc[UR36][R2.64] ;  /* 0x0000002402007981 */ /* 0x000ea4000c1e1500 */
[----:B--2---:R-:W-:-:S05]  /*1710*/  HADD2.F32 R0, -RZ, R0.H0_H0 ;  /* 0x20000000ff007230 */ /* 0x004fca0000004100 */
[----:B------:R-:W-:Y:S01]  /*1720*/  F2FP.BF16.F32.PACK_AB R0, RZ, R0 ;  /* 0x00000000ff00723e */ /* 0x000fe200000010ff */
[----:B------:R-:W-:Y:S06]  /*1730*/  BRA `(.L_x_3328) ;  /* 0x0000000c00287947 */ /* 0x000fec0003800000 */
.L_x_3331:
        /* <DEDUP_REMOVED lines=9> */
.L_x_3334:
[----:B------:R-:W2:Y:S02]  /*17d0*/  LDG.E.U16 R2, desc[UR36][R2.64] ;  /* 0x0000002402027981 */ /* 0x000ea4000c1e1500 */
[----:B--2---:R-:W-:-:S05]  /*17e0*/  HADD2.F32 R0, -RZ, R2.H0_H0 ;  /* 0x20000002ff007230 */ /* 0x004fca0000004100 */
[----:B------:R-:W-:Y:S01]  /*17f0*/  F2FP.BF16.F32.PACK_AB R0, RZ, R0 ;  /* 0x00000000ff00723e */ /* 0x000fe200000010ff */
[----:B------:R-:W-:Y:S06]  /*1800*/  BRA `(.L_x_3328) ;  /* 0x0000000800f47947 */ /* 0x000fec0003800000 */
.L_x_3333:
        /* <DEDUP_REMOVED lines=12> */
.L_x_3323:
        /* <DEDUP_REMOVED lines=13> */
.L_x_3337:
        /* <DEDUP_REMOVED lines=12> */
.L_x_3336:
        /* <DEDUP_REMOVED lines=27> */
.L_x_3339:
        /* <DEDUP_REMOVED lines=13> */
.L_x_3338:
[----:B------:R0:W5:Y:S01]  /*1ce0*/  LDG.E.U16 R0, desc[UR36][R2.64] ;  /* 0x0000002402007981 */ /* 0x000162000c1e1500 */
[----:B------:R-:W-:Y:S05]  /*1cf0*/  BRA `(.L_x_3328) ;  /* 0x0000000400b87947 */ /* 0x000fea0003800000 */
.L_x_3335:
        /* <DEDUP_REMOVED lines=12> */
.L_x_3342:
        /* <DEDUP_REMOVED lines=21> */
.L_x_3346:
[----:B------:R-:W-:Y:S05]  /*1f10*/  BSYNC.RECONVERGENT B1 ;  /* 0x0000000000017941 */ /* 0x000fea0003800200 */
.L_x_3345:
[----:B------:R-:W-:Y:S01]  /*1f20*/  IMAD.SHL.U32 R0, R0, 0x100000, RZ ;  /* 0x0010000000007824 */ /* 0x000fe200078e00ff */
[----:B------:R-:W-:-:S04]  /*1f30*/  LEA R2, R2, 0x3b800000, 0x17 ;  /* 0x3b80000002027811 */ /* 0x000fc800078eb8ff */
[----:B------:R-:W-:-:S07]  /*1f40*/  LOP3.LUT R0, R2, R0, R7, 0xfe, !PT ;  /* 0x0000000002007212 */ /* 0x000fce00078efe07 */
.L_x_3344:
[----:B------:R-:W-:Y:S05]  /*1f50*/  BSYNC.RECONVERGENT B0 ;  /* 0x0000000000007941 */ /* 0x000fea0003800200 */
.L_x_3343:
[----:B------:R-:W-:Y:S01]  /*1f60*/  F2FP.BF16.F32.PACK_AB R0, RZ, R0 ;  /* 0x00000000ff00723e */ /* 0x000fe200000010ff */
[----:B------:R-:W-:Y:S06]  /*1f70*/  BRA `(.L_x_3328) ;  /* 0x0000000400187947 */ /* 0x000fec0003800000 */
.L_x_3341:
[----:B------:R-:W2:Y:S01]  /*1f80*/  LDG.E.U8 R3, desc[UR36][R2.64] ;  /* 0x0000002402037981 */ /* 0x000ea2000c1e1100 */
[----:B------:R-:W-:Y:S01]  /*1f90*/  BSSY.RECONVERGENT B0, `(.L_x_3347) ;  /* 0x0000018000007945 */ /* 0x000fe20003800200 */
        /* <DEDUP_REMOVED lines=19> */
.L_x_3350:
[----:B------:R-:W-:Y:S05]  /*20d0*/  BSYNC.RECONVERGENT B1 ;  /* 0x0000000000017941 */ /* 0x000fea0003800200 */
.L_x_3349:
[----:B------:R-:W-:Y:S02]  /*20e0*/  SHF.L.U32 R0, R0, 0x15, RZ ;  /* 0x0000001500007819 */ /* 0x000fe400000006ff */
[----:B------:R-:W-:-:S04]  /*20f0*/  LEA R2, R2, 0x37800000, 0x17 ;  /* 0x3780000002027811 */ /* 0x000fc800078eb8ff */
[----:B------:R-:W-:-:S07]  /*2100*/  LOP3.LUT R0, R2, R0, R7, 0xfe, !PT ;  /* 0x0000000002007212 */ /* 0x000fce00078efe07 */
.L_x_3348:
[----:B------:R-:W-:Y:S05]  /*2110*/  BSYNC.RECONVERGENT B0 ;  /* 0x0000000000007941 */ /* 0x000fea0003800200 */
.L_x_3347:
[----:B------:R-:W-:Y:S01]  /*2120*/  F2FP.BF16.F32.PACK_AB R0, RZ, R0 ;  /* 0x00000000ff00723e */ /* 0x000fe200000010ff */
[----:B------:R-:W-:Y:S06]  /*2130*/  BRA `(.L_x_3328) ;  /* 0x0000000000a87947 */ /* 0x000fec0003800000 */
.L_x_3340:
[----:B------:R-:W-:-:S09]  /*2140*/  UISETP.NE.AND UP0, UPT, UR4, 0x1c, UPT ;  /* 0x0000001c0400788c */ /* 0x000fd2000bf05270 */
[----:B------:R-:W-:Y:S05]  /*2150*/  BRA.U !UP0, `(.L_x_3351) ;  /* 0x0000000108947547 */ /* 0x000fea000b800000 */
[----:B------:R-:W-:-:S09]  /*2160*/  UISETP.NE.AND UP0, UPT, UR4, 0x1d, UPT ;  /* 0x0000001d0400788c */ /* 0x000fd2000bf05270 */
[----:B------:R-:W-:Y:S05]  /*2170*/  BRA.U !UP0, `(.L_x_3352) ;  /* 0x00000001087c7547 */ /* 0x000fea000b800000 */
[----:B------:R-:W-:-:S09]  /*2180*/  UISETP.NE.AND UP0, UPT, UR4, 0x2c, UPT ;  /* 0x0000002c0400788c */ /* 0x000fd2000bf05270 */
[----:B------:R-:W-:Y:S05]  /*2190*/  BRA.U !UP0, `(.L_x_3353) ;  /* 0x0000000108487547 */ /* 0x000fea000b800000 */
.L_x_3327:
        /* <DEDUP_REMOVED lines=16> */
.L_x_3354:
[----:B------:R-:W-:Y:S01]  /*22a0*/  PRMT R0, RZ, 0x7610, R0 ;  /* 0x00007610ff007816 */ /* 0x000fe20000000000 */
[----:B------:R-:W-:Y:S06]  /*22b0*/  BRA `(.L_x_3328) ;  /* 0x0000000000487947 */ /* 0x000fec0003800000 */
.L_x_3353:
        /* <DEDUP_REMOVED lines=8> */
.L_x_3356:
[----:B------:R-:W-:Y:S05]  /*2340*/  BSYNC.RECONVERGENT B0 ;  /* 0x0000000000007941 */ /* 0x000fea0003800200 */
.L_x_3355:
[----:B------:R-:W-:Y:S01]  /*2350*/  F2FP.BF16.F32.PACK_AB R0, RZ, R0 ;  /* 0x00000000ff00723e */ /* 0x000fe200000010ff */
[----:B------:R-:W-:Y:S06]  /*2360*/  BRA `(.L_x_3328) ;  /* 0x00000000001c7947 */ /* 0x000fec0003800000 */
.L_x_3352:
[----:B------:R-:W2:Y:S02]  /*2370*/  LDG.E.64 R2, desc[UR36][R2.64] ;  /* 0x0000002402027981 */ /* 0x000ea4000c1e1b00 */
[----:B--2---:R-:W0:Y:S02]  /*2380*/  I2F.U64 R0, R2 ;  /* 0x0000000200007312 */ /* 0x004e240000301000 */
[----:B0-----:R-:W-:Y:S01]  /*2390*/  F2FP.BF16.F32.PACK_AB R0, RZ, R0 ;  /* 0x00000000ff00723e */ /* 0x001fe200000010ff */
[----:B------:R-:W-:Y:S06]  /*23a0*/  BRA `(.L_x_3328) ;  /* 0x00000000000c7947 */ /* 0x000fec0003800000 */
.L_x_3351:
[----:B------:R-:W2:Y:S02]  /*23b0*/  LDG.E R2, desc[UR36][R2.64] ;  /* 0x0000002402027981 */ /* 0x000ea4000c1e1900 */
[----:B--2---:R-:W-:-:S04]  /*23c0*/  I2FP.F32.U32 R0, R2 ;  /* 0x0000000200007245 */ /* 0x004fc80000201000 */
[----:B------:R-:W-:-:S07]  /*23d0*/  F2FP.BF16.F32.PACK_AB R0, RZ, R0 ;  /* 0x00000000ff00723e */ /* 0x000fce00000010ff */
.L_x_3328:
[----:B------:R-:W1:Y:S01]  /*23e0*/  LDCU UR4, c[0x0][0x590] ;  /* 0x0000b200ff0477ac */ /* 0x000e620008000800 */
[----:B-----5:R-:W-:Y:S01]  /*23f0*/  IMAD.U32 R0, R0, 0x10000, RZ ;  /* 0x0001000000007824 */ /* 0x020fe200078e00ff */
[----:B------:R-:W2:Y:S03]  /*2400*/  LDCU UR5, c[0x0][0x59c] ;  /* 0x0000b380ff0577ac */ /* 0x000ea60008000800 */
[----:B------:R-:W-:Y:S01]  /*2410*/  FADD.FTZ R0, R0, 3 ;  /* 0x4040000000007421 */ /* 0x000fe20000010000 */
[----:B------:R-:W0:Y:S04]  /*2420*/  LDCU.64 UR6, c[0x0][0x580] ;  /* 0x0000b000ff0677ac */ /* 0x000e280008000a00 */
[----:B-1----:R-:W-:-:S04]  /*2430*/  FSETP.GEU.FTZ.AND P0, PT, R0, UR4, PT ;  /* 0x0000000400007c0b */ /* 0x002fc8000bf1e000 */
[----:B------:R-:W-:Y:S01]  /*2440*/  FSEL R0, R0, UR4, P0 ;  /* 0x0000000400007c08 */ /* 0x000fe20008000000 */
[----:B------:R-:W-:-:S03]  /*2450*/  UPRMT UR4, UR41, 0x9910, URZ ;  /* 0x0000991029047896 */ /* 0x000fc600080000ff */
[----:B--2---:R-:W-:Y:S01]  /*2460*/  FSETP.GT.FTZ.AND P0, PT, R0, UR5, PT ;  /* 0x0000000500007c0b */ /* 0x004fe2000bf14000 */
[----:B------:R-:W-:-:S03]  /*2470*/  UISETP.GT.AND UP0, UPT, UR4, 0x9, UPT ;  /* 0x000000090400788c */ /* 0x000fc6000bf04270 */
[----:B------:R-:W-:Y:S02]  /*2480*/  FSEL R0, R0, UR5, !P0 ;  /* 0x0000000500007c08 */ /* 0x000fe4000c000000 */
[----:B0-----:R-:W-:-:S03]  /*2490*/  IADD3 R2, P0, PT, R16, UR6, RZ ;  /* 0x0000000610027c10 */ /* 0x001fc6000ff1e0ff */
[----:B------:R-:W-:Y:S02]  /*24a0*/  FMUL.FTZ R0, R0, 0.16666667163372039795 ;  /* 0x3e2aaaab00007820 */ /* 0x000fe40000410000 */
[----:B------:R-:W-:Y:S02]  /*24b0*/  IMAD.X R3, RZ, RZ, UR7, P0 ;  /* 0x00000007ff037e24 */ /* 0x000fe400080e06ff */
[----:B------:R0:W1:Y:S01]  /*24c0*/  F2F.BF16.F32 R5, R0 ;  /* 0x0000000000057304 */ /* 0x0000620000202000 */
        /* <DEDUP_REMOVED lines=9> */
[----:B01----:R-:W-:-:S04]  /*2560*/  IMAD.U32 R0, R5, 0x10000, RZ ;  /* 0x0001000005007824 */ /* 0x003fc800078e00ff */
[----:B------:R-:W0:Y:S02]  /*2570*/  F2I.FTZ.TRUNC.NTZ R5, R0 ;  /* 0x0000000000057305 */ /* 0x000e24000021f100 */
[----:B0-----:R0:W-:Y:S01]  /*2580*/  STG.E.U8 desc[UR36][R2.64], R5 ;  /* 0x0000000502007986 */ /* 0x0011e2000c101124 */
[----:B------:R-:W-:Y:S05]  /*2590*/  BRA `(.L_x_3362) ;  /* 0x0000000c00807947 */ /* 0x000fea0003800000 */
.L_x_3360:
[----:B-1----:R-:W-:-:S06]  /*25a0*/  SHF.L.U32 R5, R5, 0x10, RZ ;  /* 0x0000001005057819 */ /* 0x002fcc00000006ff */
[----:B------:R-:W1:Y:S02]  /*25b0*/  F2I.S64.TRUNC R4, R5 ;  /* 0x0000000500047311 */ /* 0x000e64000020d900 */
[----:B-1----:R4:W-:Y:S01]  /*25c0*/  STG.E.U8 desc[UR36][R2.64], R4 ;  /* 0x0000000402007986 */ /* 0x0029e2000c101124 */
[----:B------:R-:W-:Y:S05]  /*25d0*/  BRA `(.L_x_3362) ;  /* 0x0000000c00707947 */ /* 0x000fea0003800000 */
.L_x_3359:
[----:B------:R-:W-:-:S09]  /*25e0*/  UISETP.NE.AND UP0, UPT, UR4, 0x2, UPT ;  /* 0x000000020400788c */ /* 0x000fd2000bf05270 */
[----:B------:R-:W-:Y:S05]  /*25f0*/  BRA.U !UP0, `(.L_x_3363) ;  /* 0x0000000108307547 */ /* 0x000fea000b800000 */
[----:B------:R-:W-:-:S09]  /*2600*/  UISETP.NE.AND UP0, UPT, UR4, 0x3, UPT ;  /* 0x000000030400788c */ /* 0x000fd2000bf05270 */
[----:B------:R-:W-:Y:S05]  /*2610*/  BRA.U !UP0, `(.L_x_3364) ;  /* 0x0000000108187547 */ /* 0x000fea000b800000 */
[----:B------:R-:W-:-:S09]  /*2620*/  UISETP.NE.AND UP0, UPT, UR4, 0x4, UPT ;  /* 0x000000040400788c */ /* 0x000fd2000bf05270 */
[----:B------:R-:W-:Y:S05]  /*2630*/  BRA.U UP0, `(.L_x_3361) ;  /* 0x0000000900b87547 */ /* 0x000fea000b800000 */
[----:B-1----:R-:W-:-:S06]  /*2640*/  IMAD.U32 R5, R5, 0x10000, RZ ;  /* 0x0001000005057824 */ /* 0x002fcc00078e00ff */
[----:B------:R-:W1:Y:S02]  /*2650*/  F2I.S64.TRUNC R4, R5 ;  /* 0x0000000500047311 */ /* 0x000e64000020d900 */
[----:B-1----:R1:W-:Y:S01]  /*2660*/  STG.E.64 desc[UR36][R2.64], R4 ;  /* 0x0000000402007986 */ /* 0x0023e2000c101b24 */
[----:B------:R-:W-:Y:S05]  /*2670*/  BRA `(.L_x_3362) ;  /* 0x0000000c00487947 */ /* 0x000fea0003800000 */
.L_x_3364:
[----:B-1----:R-:W-:-:S06]  /*2680*/  IMAD.U32 R5, R5, 0x10000, RZ ;  /* 0x0001000005057824 */ /* 0x002fcc00078e00ff */
[----:B------:R-:W1:Y:S02]  /*2690*/  F2I.FTZ.TRUNC.NTZ R5, R5 ;  /* 0x0000000500057305 */ /* 0x000e64000021f100 */
[----:B-1----:R2:W-:Y:S01]  /*26a0*/  STG.E desc[UR36][R2.64], R5 ;  /* 0x0000000502007986 */ /* 0x0025e2000c101924 */
[----:B------:R-:W-:Y:S05]  /*26b0*/  BRA `(.L_x_3362) ;  /* 0x0000000c00387947 */ /* 0x000fea0003800000 */
.L_x_3363:
[----:B-1----:R-:W-:-:S06]  /*26c0*/  IMAD.U32 R5, R5, 0x10000, RZ ;  /* 0x0001000005057824 */ /* 0x002fcc00078e00ff */
[----:B------:R-:W1:Y:S02]  /*26d0*/  F2I.FTZ.TRUNC.NTZ R5, R5 ;  /* 0x0000000500057305 */ /* 0x000e64000021f100 */
[----:B-1----:R3:W-:Y:S01]  /*26e0*/  STG.E.U16 desc[UR36][R2.64], R5 ;  /* 0x0000000502007986 */ /* 0x0027e2000c101524 */
[----:B------:R-:W-:Y:S05]  /*26f0*/  BRA `(.L_x_3362) ;  /* 0x0000000c00287947 */ /* 0x000fea0003800000 */
.L_x_3358:
[----:B------:R-:W-:-:S09]  /*2700*/  UISETP.GT.AND UP0, UPT, UR4, 0x6, UPT ;  /* 0x000000060400788c */ /* 0x000fd2000bf04270 */
[----:B------:R-:W-:Y:S05]  /*2710*/  BRA.U UP0, `(.L_x_3365) ;  /* 0x00000001002c7547 */ /* 0x000fea000b800000 */
[----:B------:R-:W-:-:S09]  /*2720*/  UISETP.NE.AND UP0, UPT, UR4, 0x5, UPT ;  /* 0x000000050400788c */ /* 0x000fd2000bf05270 */
[----:B------:R-:W-:Y:S05]  /*2730*/  BRA.U !UP0, `(.L_x_3366) ;  /* 0x0000000108147547 */ /* 0x000fea000b800000 */
[----:B------:R-:W-:-:S09]  /*2740*/  UISETP.NE.AND UP0, UPT, UR4, 0x6, UPT ;  /* 0x000000060400788c */ /* 0x000fd2000bf05270 */
[----:B------:R-:W-:Y:S05]  /*2750*/  BRA.U UP0, `(.L_x_3361) ;  /* 0x0000000900707547 */ /* 0x000fea000b800000 */
[----:B-1----:R-:W-:-:S05]  /*2760*/  SHF.L.U32 R5, R5, 0x10, RZ ;  /* 0x0000001005057819 */ /* 0x002fca00000006ff */
[----:B------:R1:W-:Y:S01]  /*2770*/  STG.E desc[UR36][R2.64], R5 ;  /* 0x0000000502007986 */ /* 0x0003e2000c101924 */
[----:B------:R-:W-:Y:S05]  /*2780*/  BRA `(.L_x_3362) ;  /* 0x0000000c00047947 */ /* 0x000fea0003800000 */
.L_x_3366:
[----:B01----:R-:W-:-:S05]  /*2790*/  IMAD.U32 R0, R5, 0x10000, RZ ;  /* 0x0001000005007824 */ /* 0x003fca00078e00ff */
[----:B------:R-:W-:-:S05]  /*27a0*/  F2FP.F16.F32.PACK_AB R0, RZ, R0 ;  /* 0x00000000ff00723e */ /* 0x000fca00000000ff */
[----:B------:R0:W-:Y:S01]  /*27b0*/  STG.E.U16 desc[UR36][R2.64], R0 ;  /* 0x0000000002007986 */ /* 0x0001e2000c101524 */
[----:B------:R-:W-:Y:S05]  /*27c0*/  BRA `(.L_x_3362) ;  /* 0x0000000800f47947 */ /* 0x000fea0003800000 */
.L_x_3365:
        /* <DEDUP_REMOVED lines=10> */
.L_x_3368:
[----:B-1----:R-:W-:-:S04]  /*2870*/  SHF.L.U32 R5, R5, 0x10, RZ ;  /* 0x0000001005057819 */ /* 0x002fc800000006ff */
[----:B------:R-:W-:-:S04]  /*2880*/  F2FP.F16.F32.PACK_AB R5, RZ, R5 ;  /* 0x00000005ff05723e */ /* 0x000fc800000000ff */
[----:B------:R-:W-:-:S05]  /*2890*/  PRMT R5, R5, 0x5410, RZ ;  /* 0x0000541005057816 */ /* 0x000fca00000000ff */
[----:B------:R1:W-:Y:S01]  /*28a0*/  STG.E desc[UR36][R2.64], R5 ;  /* 0x0000000502007986 */ /* 0x0003e2000c101924 */
[----:B------:R-:W-:Y:S05]  /*28b0*/  BRA `(.L_x_3362) ;  /* 0x0000000800b87947 */ /* 0x000fea0003800000 */
.L_x_3367:
[----:B-1----:R-:W-:-:S04]  /*28c0*/  IMAD.U32 R4, R5, 0x10000, RZ ;  /* 0x0001000005047824 */ /* 0x002fc800078e00ff */
[----:B------:R-:W-:-:S06]  /*28d0*/  FMUL.FTZ R4, R4, 1 ;  /* 0x3f80000004047820 */ /* 0x000fcc0000410000 */
[----:B------:R-:W1:Y:S02]  /*28e0*/  F2F.F64.F32 R4, R4 ;  /* 0x0000000400047310 */ /* 0x000e640000201800 */
[----:B-1----:R1:W-:Y:S01]  /*28f0*/  STG.E.64 desc[UR36][R2.64], R4 ;  /* 0x0000000402007986 */ /* 0x0023e2000c101b24 */
[----:B------:R-:W-:Y:S05]  /*2900*/  BRA `(.L_x_3362) ;  /* 0x0000000800a47947 */ /* 0x000fea0003800000 */
.L_x_3357:
        /* <DEDUP_REMOVED lines=13> */
.L_x_3371:
[----:B-1----:R-:W-:Y:S01]  /*29e0*/  IMAD.U32 R5, R5, 0x10000, RZ ;  /* 0x0001000005057824 */ /* 0x002fe200078e00ff */
[----:B------:R-:W-:-:S03]  /*29f0*/  CS2R R6, SRZ ;  /* 0x0000000000067805 */ /* 0x000fc6000001ff00 */
[----:B------:R-:W-:-:S06]  /*2a00*/  FMUL.FTZ R5, R5, 1 ;  /* 0x3f80000005057820 */ /* 0x000fcc0000410000 */
[----:B------:R-:W1:Y:S02]  /*2a10*/  F2F.F64.F32 R4, R5 ;  /* 0x0000000500047310 */ /* 0x000e640000201800 */
[----:B-1----:R1:W-:Y:S01]  /*2a20*/  STG.E.128 desc[UR36][R2.64], R4 ;  /* 0x0000000402007986 */ /* 0x0023e2000c101d24 */
[----:B------:R-:W-:Y:S05]  /*2a30*/  BRA `(.L_x_3362) ;  /* 0x0000000800587947 */ /* 0x000fea0003800000 */
.L_x_3370:
[----:B------:R-:W-:-:S09]  /*2a40*/  UISETP.NE.AND UP0, UPT, UR4, 0xf, UPT ;  /* 0x0000000f0400788c */ /* 0x000fd2000bf05270 */
[----:B------:R-:W-:Y:S05]  /*2a50*/  BRA.U !UP0, `(.L_x_3372) ;  /* 0x0000000108a07547 */ /* 0x000fea000b800000 */
[----:B------:R-:W-:-:S09]  /*2a60*/  UISETP.NE.AND UP0, UPT, UR4, 0x17, UPT ;  /* 0x000000170400788c */ /* 0x000fd2000bf05270 */
[----:B------:R-:W-:Y:S05]  /*2a70*/  BRA.U !UP0, `(.L_x_3373) ;  /* 0x00000001084c7547 */ /* 0x000fea000b800000 */
[----:B------:R-:W-:-:S09]  /*2a80*/  UISETP.NE.AND UP0, UPT, UR4, 0x18, UPT ;  /* 0x000000180400788c */ /* 0x000fd2000bf05270 */
[----:B------:R-:W-:Y:S05]  /*2a90*/  BRA.U UP0, `(.L_x_3361) ;  /* 0x0000000500a07547 */ /* 0x000fea000b800000 */
[----:B-1----:R-:W-:Y:S01]  /*2aa0*/  SHF.L.U32 R7, R5, 0x10, RZ ;  /* 0x0000001005077819 */ /* 0x002fe200000006ff */
[----:B------:R-:W-:Y:S01]  /*2ab0*/  BSSY.RECONVERGENT B0, `(.L_x_3374) ;  /* 0x000000c000007945 */ /* 0x000fe20003800200 */
[----:B0-----:R-:W-:Y:S02]  /*2ac0*/  IMAD.MOV.U32 R0, RZ, RZ, 0x7f ;  /* 0x0000007fff007424 */ /* 0x001fe400078e00ff */
        /* <DEDUP_REMOVED lines=10> */
.L_x_3375:
[----:B------:R-:W-:Y:S05]  /*2b70*/  BSYNC.RECONVERGENT B0 ;  /* 0x0000000000007941 */ /* 0x000fea0003800200 */
.L_x_3374:
[----:B------:R-:W-:-:S05]  /*2b80*/  LOP3.LUT R5, R0, 0x80, R5, 0xf8, !PT ;  /* 0x0000008000057812 */ /* 0x000fca00078ef805 */
[----:B------:R0:W-:Y:S01]  /*2b90*/  STG.E.U8 desc[UR36][R2.64], R5 ;  /* 0x0000000502007986 */ /* 0x0001e2000c101124 */
[----:B------:R-:W-:Y:S05]  /*2ba0*/  BRA `(.L_x_3362) ;  /* 0x0000000400fc7947 */ /* 0x000fea0003800000 */
.L_x_3373:
[----:B-1----:R-:W-:Y:S01]  /*2bb0*/  IMAD.U32 R7, R5, 0x10000, RZ ;  /* 0x0001000005077824 */ /* 0x002fe200078e00ff */
[----:B------:R-:W-:Y:S04]  /*2bc0*/  BSSY.RECONVERGENT B0, `(.L_x_3376) ;  /* 0x000000e000007945 */ /* 0x000fe80003800200 */
[----:B------:R-:W-:Y:S02]  /*2bd0*/  LOP3.LUT R6, R7, 0x7fffffff, RZ, 0xc0, !PT ;  /* 0x7fffffff07067812 */ /* 0x000fe400078ec0ff */
[----:B------:R-:W-:Y:S02]  /*2be0*/  SHF.R.U32.HI R5, RZ, 0x18, R7 ;  /* 0x00000018ff057819 */ /* 0x000fe40000011607 */
[----:B------:R-:W-:-:S13]  /*2bf0*/  ISETP.GE.U32.AND P1, PT, R6, 0x47800000, PT ;  /* 0x478000000600780c */ /* 0x000fda0003f26070 */
[----:B0-----:R-:W-:Y:S01]  /*2c00*/  @P1 IMAD.MOV.U32 R0, RZ, RZ, 0x7f ;  /* 0x0000007fff001424 */ /* 0x001fe200078e00ff */
        /* <DEDUP_REMOVED lines=9> */
.L_x_3377:
[----:B------:R-:W-:Y:S05]  /*2ca0*/  BSYNC.RECONVERGENT B0 ;  /* 0x0000000000007941 */ /* 0x000fea0003800200 */
.L_x_3376:
[----:B------:R-:W-:-:S05]  /*2cb0*/  LOP3.LUT R5, R0, 0x80, R5, 0xf8, !PT ;  /* 0x0000008000057812 */ /* 0x000fca00078ef805 */
[----:B------:R0:W-:Y:S01]  /*2cc0*/  STG.E.U8 desc[UR36][R2.64], R5 ;  /* 0x0000000502007986 */ /* 0x0001e2000c101124 */
[----:B------:R-:W-:Y:S05]  /*2cd0*/  BRA `(.L_x_3362) ;  /* 0x0000000400b07947 */ /* 0x000fea0003800000 */
.L_x_3372:
[----:B-1----:R1:W-:Y:S01]  /*2ce0*/  STG.E.U16 desc[UR36][R2.64], R5 ;  /* 0x0000000502007986 */ /* 0x0023e2000c101524 */
[----:B------:R-:W-:Y:S05]  /*2cf0*/  BRA `(.L_x_3362) ;  /* 0x0000000400a87947 */ /* 0x000fea0003800000 */
.L_x_3369:
        /* <DEDUP_REMOVED lines=8> */
[----:B-1----:R-:W-:-:S06]  /*2d80*/  SHF.L.U32 R5, R5, 0x10, RZ ;  /* 0x0000001005057819 */ /* 0x002fcc00000006ff */
[----:B------:R-:W1:Y:S02]  /*2d90*/  F2I.FTZ.U32.TRUNC.NTZ R5, R5 ;  /* 0x0000000500057305 */ /* 0x000e64000021f000 */
[----:B-1----:R1:W-:Y:S01]  /*2da0*/  STG.E.U16 desc[UR36][R2.64], R5 ;  /* 0x0000000502007986 */ /* 0x0023e2000c101524 */
[----:B------:R-:W-:Y:S05]  /*2db0*/  BRA `(.L_x_3362) ;  /* 0x0000000400787947 */ /* 0x000fea0003800000 */
.L_x_3380:
[----:B-1----:R-:W-:Y:S01]  /*2dc0*/  IMAD.U32 R5, R5, 0x10000, RZ ;  /* 0x0001000005057824 */ /* 0x002fe200078e00ff */
[----:B------:R-:W-:Y:S01]  /*2dd0*/  BSSY.RECONVERGENT B0, `(.L_x_3381) ;  /* 0x0000014000007945 */ /* 0x000fe20003800200 */
[----:B0-----:R-:W-:-:S03]  /*2de0*/  IMAD.MOV.U32 R0, RZ, RZ, 0x80 ;  /* 0x00000080ff007424 */ /* 0x001fc600078e00ff */
        /* <DEDUP_REMOVED lines=10> */
.L_x_3383:
[----:B------:R-:W-:-:S04]  /*2e90*/  SHF.R.U32.HI R0, RZ, 0x14, R5 ;  /* 0x00000014ff007819 */ /* 0x000fc80000011605 */
[----:B------:R-:W-:-:S04]  /*2ea0*/  LOP3.LUT R0, R0, 0x1, RZ, 0xc0, !PT ;  /* 0x0000000100007812 */ /* 0x000fc800078ec0ff */
[----:B------:R-:W-:-:S04]  /*2eb0*/  IADD3 R0, PT, PT, R5, 0x487ffff, R0 ;  /* 0x0487ffff05007810 */ /* 0x000fc80007ffe000 */
[----:B------:R-:W-:-:S04]  /*2ec0*/  SHF.R.U32.HI R0, RZ, 0x14, R0 ;  /* 0x00000014ff007819 */ /* 0x000fc80000011600 */
[----:B------:R-:W-:-:S07]  /*2ed0*/  LOP3.LUT R4, R0, 0xff, RZ, 0xc0, !PT ;  /* 0x000000ff00047812 */ /* 0x000fce00078ec0ff */
.L_x_3384:
[----:B------:R-:W-:-:S04]  /*2ee0*/  SHF.R.U32.HI R5, RZ, 0x18, R5 ;  /* 0x00000018ff057819 */ /* 0x000fc80000011605 */
[----:B------:R-:W-:-:S04]  /*2ef0*/  LOP3.LUT R4, R4, 0x80, R5, 0xf8, !PT ;  /* 0x0000008004047812 */ /* 0x000fc800078ef805 */
[----:B------:R-:W-:-:S07]  /*2f00*/  PRMT R0, R4, 0x7610, R0 ;  /* 0x0000761004007816 */ /* 0x000fce0000000000 */
.L_x_3382:
[----:B------:R-:W-:Y:S05]  /*2f10*/  BSYNC.RECONVERGENT B0 ;  /* 0x0000000000007941 */ /* 0x000fea0003800200 */
.L_x_3381:
[----:B------:R0:W-:Y:S01]  /*2f20*/  STG.E.U8 desc[UR36][R2.64], R0 ;  /* 0x0000000002007986 */ /* 0x0001e2000c101124 */
[----:B------:R-:W-:Y:S05]  /*2f30*/  BRA `(.L_x_3362) ;  /* 0x0000000400187947 */ /* 0x000fea0003800000 */
.L_x_3379:
[----:B-1----:R-:W-:Y:S01]  /*2f40*/  IMAD.U32 R5, R5, 0x10000, RZ ;  /* 0x0001000005057824 */ /* 0x002fe200078e00ff */
[----:B------:R-:W-:Y:S01]  /*2f50*/  BSSY.RECONVERGENT B0, `(.L_x_3385) ;  /* 0x0000014000007945 */ /* 0x000fe20003800200 */
[----:B0-----:R-:W-:-:S03]  /*2f60*/  MOV R0, 0x80 ;  /* 0x0000008000007802 */ /* 0x001fc60000000f00 */
        /* <DEDUP_REMOVED lines=10> */
.L_x_3387:
[----:B------:R-:W-:-:S04]  /*3010*/  SHF.R.U32.HI R0, RZ, 0x15, R5 ;  /* 0x00000015ff007819 */ /* 0x000fc80000011605 */
[----:B------:R-:W-:-:S04]  /*3020*/  LOP3.LUT R0, R0, 0x1, RZ, 0xc0, !PT ;  /* 0x0000000100007812 */ /* 0x000fc800078ec0ff */
[----:B------:R-:W-:-:S04]  /*3030*/  IADD3 R0, PT, PT, R5, 0x88fffff, R0 ;  /* 0x088fffff05007810 */ /* 0x000fc80007ffe000 */
[----:B------:R-:W-:-:S04]  /*3040*/  SHF.R.U32.HI R0, RZ, 0x15, R0 ;  /* 0x00000015ff007819 */ /* 0x000fc80000011600 */
[----:B------:R-:W-:-:S07]  /*3050*/  LOP3.LUT R4, R0, 0xff, RZ, 0xc0, !PT ;  /* 0x000000ff00047812 */ /* 0x000fce00078ec0ff */
.L_x_3388:
[----:B------:R-:W-:-:S04]  /*3060*/  SHF.R.U32.HI R5, RZ, 0x18, R5 ;  /* 0x00000018ff057819 */ /* 0x000fc80000011605 */
[----:B------:R-:W-:-:S04]  /*3070*/  LOP3.LUT R4, R4, 0x80, R5, 0xf8, !PT ;  /* 0x0000008004047812 */ /* 0x000fc800078ef805 */
[----:B------:R-:W-:-:S07]  /*3080*/  PRMT R0, R4, 0x7610, R0 ;  /* 0x0000761004007816 */ /* 0x000fce0000000000 */
.L_x_3386:
[----:B------:R-:W-:Y:S05]  /*3090*/  BSYNC.RECONVERGENT B0 ;  /* 0x0000000000007941 */ /* 0x000fea0003800200 */
.L_x_3385:
[----:B------:R0:W-:Y:S01]  /*30a0*/  STG.E.U8 desc[UR36][R2.64], R0 ;  /* 0x0000000002007986 */ /* 0x0001e2000c101124 */
[----:B------:R-:W-:Y:S05]  /*30b0*/  BRA `(.L_x_3362) ;  /* 0x0000000000b87947 */ /* 0x000fea0003800000 */
.L_x_3378:
[----:B------:R-:W-:-:S09]  /*30c0*/  UISETP.NE.AND UP0, UPT, UR4, 0x1c, UPT ;  /* 0x0000001c0400788c */ /* 0x000fd2000bf05270 */
[----:B------:R-:W-:Y:S05]  /*30d0*/  BRA.U !UP0, `(.L_x_3389) ;  /* 0x0000000108a47547 */ /* 0x000fea000b800000 */
[----:B------:R-:W-:-:S09]  /*30e0*/  UISETP.NE.AND UP0, UPT, UR4, 0x1d, UPT ;  /* 0x0000001d0400788c */ /* 0x000fd2000bf05270 */
[----:B------:R-:W-:Y:S05]  /*30f0*/  BRA.U !UP0, `(.L_x_3390) ;  /* 0x00000001088c7547 */ /* 0x000fea000b800000 */
[----:B------:R-:W-:-:S09]  /*3100*/  UISETP.NE.AND UP0, UPT, UR4, 0x2c, UPT ;  /* 0x0000002c0400788c */ /* 0x000fd2000bf05270 */
[----:B------:R-:W-:Y:S05]  /*3110*/  BRA.U !UP0, `(.L_x_3391) ;  /* 0x0000000108447547 */ /* 0x000fea000b800000 */
.L_x_3361:
[----:B0-----:R-:W-:Y:S01]  /*3120*/  MOV R0, 0x0 ;  /* 0x0000000000007802 */ /* 0x001fe20000000f00 */
[----:B------:R-:W0:Y:S01]  /*3130*/  LDCU.64 UR6, c[0x4][0x128] ;  /* 0x01002500ff0677ac */ /* 0x000e220008000a00 */
[----:B------:R-:W-:Y:S02]  /*3140*/  HFMA2 R12, -RZ, RZ, 0, 5.9604644775390625e-08 ;  /* 0x00000001ff0c7431 */ /* 0x000fe400000001ff */
[----:B------:R-:W-:Y:S01]  /*3150*/  IMAD.MOV.U32 R8, RZ, RZ, 0x65 ;  /* 0x00000065ff087424 */ /* 0x000fe200078e00ff */
[----:B------:R2:W3:Y:S01]  /*3160*/  LDC.64 R2, c[0x4][R0] ;  /* 0x0100000000027b82 */ /* 0x0004e20000000a00 */
[----:B------:R-:W4:Y:S01]  /*3170*/  LDCU.64 UR8, c[0x4][0x130] ;  /* 0x01002600ff0877ac */ /* 0x000f220008000a00 */
[----:B------:R-:W-:Y:S01]  /*3180*/  IMAD.MOV.U32 R13, RZ, RZ, RZ ;  /* 0x000000ffff0d7224 */ /* 0x000fe200078e00ff */
[----:B------:R-:W5:Y:S01]  /*3190*/  LDCU.64 UR4, c[0x4][0x40] ;  /* 0x01000800ff0477ac */ /* 0x000f620008000a00 */
[----:B0-----:R-:W-:Y:S02]  /*31a0*/  IMAD.U32 R4, RZ, RZ, UR6 ;  /* 0x00000006ff047e24 */ /* 0x001fe4000f8e00ff */
[----:B-1----:R-:W-:-:S02]  /*31b0*/  IMAD.U32 R5, RZ, RZ, UR7 ;  /* 0x00000007ff057e24 */ /* 0x002fc4000f8e00ff */
[----:B----4-:R-:W-:Y:S01]  /*31c0*/  IMAD.U32 R6, RZ, RZ, UR8 ;  /* 0x00000008ff067e24 */ /* 0x010fe2000f8e00ff */
[----:B------:R-:W-:Y:S01]  /*31d0*/  MOV R7, UR9 ;  /* 0x0000000900077c02 */ /* 0x000fe20008000f00 */
[----:B-----5:R-:W-:Y:S02]  /*31e0*/  IMAD.U32 R10, RZ, RZ, UR4 ;  /* 0x00000004ff0a7e24 */ /* 0x020fe4000f8e00ff */
[----:B--2---:R-:W-:-:S07]  /*31f0*/  IMAD.U32 R11, RZ, RZ, UR5 ;  /* 0x00000005ff0b7e24 */ /* 0x004fce000f8e00ff */
[----:B------:R-:W-:-:S07]  /*3200*/  LEPC R20, `(.L_x_3392) ;  /* 0x000000001014794e */ /* 0x000fce0000000000 */
[----:B---3--:R-:W-:Y:S05]  /*3210*/  CALL.ABS.NOINC R2 ;  /* 0x0000000002007343 */ /* 0x008fea0003c00000 */
.L_x_3392:
[----:B------:R-:W-:Y:S05]  /*3220*/  BRA `(.L_x_3362) ;  /* 0x00000000005c7947 */ /* 0x000fea0003800000 */
.L_x_3391:
[----:B-1----:R-:W-:-:S05]  /*3230*/  IMAD.U32 R5, R5, 0x10000, RZ ;  /* 0x0001000005057824 */ /* 0x002fca00078e00ff */
[----:B------:R-:W-:-:S04]  /*3240*/  SHF.R.U32.HI R6, RZ, 0x17, R5 ;  /* 0x00000017ff067819 */ /* 0x000fc80000011605 */
[----:B------:R-:W-:-:S04]  /*3250*/  LOP3.LUT R4, R6, 0xff, RZ, 0xc0, !PT ;  /* 0x000000ff06047812 */ /* 0x000fc800078ec0ff */
[----:B------:R-:W-:-:S13]  /*3260*/  ISETP.NE.AND P1, PT, R4, 0xff, PT ;  /* 0x000000ff0400780c */ /* 0x000fda0003f25270 */
[--C-:B0-----:R-:W-:Y:S02]  /*3270*/  @P1 SHF.R.U32.HI R0, RZ, 0x16, R5.reuse ;  /* 0x00000016ff001819 */ /* 0x101fe40000011605 */
        /* <DEDUP_REMOVED lines=11> */
.L_x_3390:
[----:B-1----:R-:W-:-:S06]  /*3330*/  IMAD.U32 R5, R5, 0x10000, RZ ;  /* 0x0001000005057824 */ /* 0x002fcc00078e00ff */
[----:B------:R-:W1:Y:S02]  /*3340*/  F2I.U64.TRUNC R4, R5 ;  /* 0x0000000500047311 */ /* 0x000e64000020d800 */
[----:B-1----:R1:W-:Y:S01]  /*3350*/  STG.E.64 desc[UR36][R2.64], R4 ;  /* 0x0000000402007986 */ /* 0x0023e2000c101b24 */
[----:B------:R-:W-:Y:S05]  /*3360*/  BRA `(.L_x_3362) ;  /* 0x00000000000c7947 */ /* 0x000fea0003800000 */
.L_x_3389:
[----:B-1----:R-:W-:-:S06]  /*3370*/  SHF.L.U32 R5, R5, 0x10, RZ ;  /* 0x0000001005057819 */ /* 0x002fcc00000006ff */
[----:B------:R-:W1:Y:S02]  /*3380*/  F2I.FTZ.U32.TRUNC.NTZ R5, R5 ;  /* 0x0000000500057305 */ /* 0x000e64000021f000 */
[----:B-1----:R1:W-:Y:S02]  /*3390*/  STG.E desc[UR36][R2.64], R5 ;  /* 0x0000000502007986 */ /* 0x0023e4000c101924 */
.L_x_3362:
[----:B------:R-:W-:-:S07]  /*33a0*/  VIADD R17, R17, 0x80 ;  /* 0x0000008011117836 */ /* 0x000fce0000000000 */
.L_x_3321:
[----:B------:R-:W-:Y:S05]  /*33b0*/  BSYNC.RECONVERGENT B6 ;  /* 0x0000000000067941 */ /* 0x000fea0003800200 */
.L_x_3320:
[----:B------:R-:W5:Y:S01]  /*33c0*/  LDCU UR4, c[0x0][0x380] ;  /* 0x00007000ff0477ac */ /* 0x000f620008000800 */
[----:B------:R-:W-:Y:S01]  /*33d0*/  BSSY.RECONVERGENT B6, `(.L_x_3393) ;  /* 0x000032d000067945 */ /* 0x000fe20003800200 */
[----:B-----5:R-:W-:-:S13]  /*33e0*/  ISETP.GE.AND P0, PT, R17, UR4, PT ;  /* 0x0000000411007c0c */ /* 0x020fda000bf06270 */
[----:B------:R-:W-:Y:S05]  /*33f0*/  @P0 BRA `(.L_x_3394) ;  /* 0x0000003000a80947 */ /* 0x000fea0003800000 */
[----:B------:R-:W5:Y:S01]  /*3400*/  LDCU UR4, c[0x0][0x388] ;  /* 0x00007100ff0477ac */ /* 0x000f620008000800 */
[----:B0-----:R-:W-:Y:S02]  /*3410*/  IMAD.MOV.U32 R0, RZ, RZ, RZ ;  /* 0x000000ffff007224 */ /* 0x001fe400078e00ff */
[----:B------:R-:W-:Y:S01]  /*3420*/  IMAD.MOV.U32 R16, RZ, RZ, RZ ;  /* 0x000000ffff107224 */ /* 0x000fe200078e00ff */
[----:B-----5:R-:W-:-:S09]  /*3430*/  UISETP.NE.AND UP0, UPT, UR4, URZ, UPT ;  /* 0x000000ff0400728c */ /* 0x020fd2000bf05270 */
[----:B------:R-:W-:Y:S05]  /*3440*/  BRA.U !UP0, `(.L_x_3395) ;  /* 0x0000001108a87547 */ /* 0x000fea000b800000 */
[----:B------:R-:W1:Y:S01]  /*3450*/  LDCU.64 UR4, c[0x0][0x390] ;  /* 0x00007200ff0477ac */ /* 0x000e620008000a00 */
[----:B------:R-:W-:Y:S01]  /*3460*/  HFMA2 R16, -RZ, RZ, 0, 0 ;  /* 0x00000000ff107431 */ /* 0x000fe200000001ff */
[----:B------:R-:W0:Y:S01]  /*3470*/  LDCU UR6, c[0x0][0x38c] ;  /* 0x00007180ff0677ac */ /* 0x000e220008000800 */
[----:B------:R-:W5:Y:S01]  /*3480*/  LDCU.64 UR8, c[0x0][0x4b8] ;  /* 0x00009700ff0877ac */ /* 0x000f620008000a00 */
[----:B------:R-:W-:Y:S02]  /*3490*/  UISETP.NE.AND UP0, UPT, UR40, URZ, UPT ;  /* 0x000000ff2800728c */ /* 0x000fe4000bf05270 */
[----:B-1234-:R-:W-:-:S05]  /*34a0*/  IMAD.HI.U32 R2, R17, UR4, R16 ;  /* 0x0000000411027c27 */ /* 0x01efca000f8e0010 */
[----:B------:R-:W-:-:S05]  /*34b0*/  SHF.R.U32.HI R3, RZ, UR5, R2 ;  /* 0x00000005ff037c19 */ /* 0x000fca0008011602 */
[----:B------:R-:W-:-:S04]  /*34c0*/  IMAD.MOV R0, RZ, RZ, -R3 ;  /* 0x000000ffff007224 */ /* 0x000fc800078e0a03 */
[----:B0-----:R-:W-:-:S04]  /*34d0*/  IMAD R0, R0, UR6, R17 ;  /* 0x0000000600007c24 */ /* 0x001fc8000f8e0211 */
[C---:B-----5:R-:W-:Y:S02]  /*34e0*/  IMAD R16, R0.reuse, UR8, RZ ;  /* 0x0000000800107c24 */ /* 0x060fe4000f8e02ff */
        /* <DEDUP_REMOVED lines=15> */
[----:B------:R-:W-:Y:S01]  /*35e0*/  MOV R4, RZ ;  /* 0x000000ff00047202 */ /* 0x000fe20000000f00 */
[----:B------:R-:W1:Y:S01]  /*35f0*/  LDCU UR6, c[0x0][0x3a4] ;  /* 0x00007480ff0677ac */ /* 0x000e620008000800 */
[----:B------:R-:W2:Y:S01]  /*3600*/  LDCU.64 UR8, c[0x0][0x4c8] ;  /* 0x00009900ff0877ac */ /* 0x000ea20008000a00 */
[----:B------:R-:W-:Y:S02]  /*3610*/  UISETP.NE.AND UP0, UPT, UR38, 0x3, UPT ;  /* 0x000000032600788c */ /* 0x000fe4000bf05270 */
[----:B0-----:R-:W-:-:S05]  /*3620*/  IMAD.HI.U32 R2, R5, UR4, R4 ;  /* 0x0000000405027c27 */ /* 0x001fca000f8e0004 */
[----:B------:R-:W-:-:S05]  /*3630*/  SHF.R.U32.HI R3, RZ, UR5, R2 ;  /* 0x00000005ff037c19 */ /* 0x000fca0008011602 */
[----:B------:R-:W-:-:S04]  /*3640*/  IMAD.MOV R4, RZ, RZ, -R3 ;  /* 0x000000ffff047224 */ /* 0x000fc800078e0a03 */
        /* <DEDUP_REMOVED lines=17> */
[----:B------:R-:W-:Y:S01]  /*3760*/  HFMA2 R4, -RZ, RZ, 0, 0 ;  /* 0x00000000ff047431 */ /* 0x000fe200000001ff */
        /* <DEDUP_REMOVED lines=241> */
[----:B------:R-:W2:Y:S03]  /*4680*/  LDCU.64 UR8, c[0x0][0x578] ;  /* 0x0000af00ff0877ac */ /* 0x000ea60008000a00 */
[----:B0-----:R-:W-:-:S05]  /*4690*/  IMAD.HI.U32 R2, R5, UR4, R4 ;  /* 0x0000000405027c27 */ /* 0x001fca000f8e0004 */
[----:B------:R-:W-:-:S05]  /*46a0*/  SHF.R.U32.HI R2, RZ, UR5, R2 ;  /* 0x00000005ff027c19 */ /* 0x000fca0008011602 */
[----:B------:R-:W-:-:S04]  /*46b0*/  IMAD.MOV R3, RZ, RZ, -R2 ;  /* 0x000000ffff037224 */ /* 0x000fc800078e0a02 */
[----:B-1----:R-:W-:-:S04]  /*46c0*/  IMAD R5, R3, UR6, R5 ;  /* 0x0000000603057c24 */ /* 0x002fc8000f8e0205 */
[C---:B--2---:R-:W-:Y:S02]  /*46d0*/  IMAD R16, R5.reuse, UR8, R16 ;  /* 0x0000000805107c24 */ /* 0x044fe4000f8e0210 */
[----:B------:R-:W-:-:S07]  /*46e0*/  IMAD R0, R5, UR9, R0 ;  /* 0x0000000905007c24 */ /* 0x000fce000f8e0200 */
.L_x_3395:
        /* <DEDUP_REMOVED lines=18> */
.L_x_3399:
[----:B------:R-:W2:Y:S02]  /*4810*/  LDG.E.U8 R2, desc[UR36][R2.64] ;  /* 0x0000002402027981 */ /* 0x000ea4000c1e1100 */
[----:B--2---:R-:W-:-:S04]  /*4820*/  I2FP.F32.U32 R0, R2 ;  /* 0x0000000200007245 */ /* 0x004fc80000201000 */
[----:B------:R-:W-:Y:S01]  /*4830*/  F2FP.BF16.F32.PACK_AB R0, RZ, R0 ;  /* 0x00000000ff00723e */ /* 0x000fe200000010ff */
[----:B------:R-:W-:Y:S06]  /*4840*/  BRA `(.L_x_3401) ;  /* 0x0000000c00a47947 */ /* 0x000fec0003800000 */
.L_x_3398:
        /* <DEDUP_REMOVED lines=10> */
.L_x_3403:
[----:B------:R-:W2:Y:S02]  /*48f0*/  LDG.E R2, desc[UR36][R2.64] ;  /* 0x0000002402027981 */ /* 0x000ea4000c1e1900 */
[----:B--2---:R-:W-:-:S04]  /*4900*/  I2FP.F32.S32 R0, R2 ;  /* 0x0000000200007245 */ /* 0x004fc80000201400 */
[----:B------:R-:W-:Y:S01]  /*4910*/  F2FP.BF16.F32.PACK_AB R0, RZ, R0 ;  /* 0x00000000ff00723e */ /* 0x000fe200000010ff */
[----:B------:R-:W-:Y:S06]  /*4920*/  BRA `(.L_x_3401) ;  /* 0x0000000c006c7947 */ /* 0x000fec0003800000 */
.L_x_3402:
[----:B------:R-:W2:Y:S02]  /*4930*/  LDG.E.U16 R2, desc[UR36][R2.64] ;  /* 0x0000002402027981 */ /* 0x000ea4000c1e1500 */
[----:B--2---:R-:W0:Y:S02]  /*4940*/  I2F.S16 R0, R2 ;  /* 0x0000000200007306 */ /* 0x004e240000101400 */
[----:B0-----:R-:W-:Y:S01]  /*4950*/  F2FP.BF16.F32.PACK_AB R0, RZ, R0 ;  /* 0x00000000ff00723e */ /* 0x001fe200000010ff */
[----:B------:R-:W-:Y:S06]  /*4960*/  BRA `(.L_x_3401) ;  /* 0x0000000c005c7947 */ /* 0x000fec0003800000 */
.L_x_3397:
        /* <DEDUP_REMOVED lines=9> */
.L_x_3405:
[----:B------:R-:W2:Y:S02]  /*4a00*/  LDG.E.U16 R0, desc[UR36][R2.64] ;  /* 0x0000002402007981 */ /* 0x000ea4000c1e1500 */
[----:B--2---:R-:W-:-:S05]  /*4a10*/  HADD2.F32 R0, -RZ, R0.H0_H0 ;  /* 0x20000000ff007230 */ /* 0x004fca0000004100 */
[----:B------:R-:W-:Y:S01]  /*4a20*/  F2FP.BF16.F32.PACK_AB R0, RZ, R0 ;  /* 0x00000000ff00723e */ /* 0x000fe200000010ff */
[----:B------:R-:W-:Y:S06]  /*4a30*/  BRA `(.L_x_3401) ;  /* 0x0000000c00287947 */ /* 0x000fec0003800000 */
.L_x_3404:
        /* <DEDUP_REMOVED lines=9> */
.L_x_3407:
[----:B------:R-:W2:Y:S02]  /*4ad0*/  LDG.E.U16 R2, desc[UR36][R2.64] ;  /* 0x0000002402027981 */ /* 0x000ea4000c1e1500 */
[----:B--2---:R-:W-:-:S05]  /*4ae0*/  HADD2.F32 R0, -RZ, R2.H0_H0 ;  /* 0x20000002ff007230 */ /* 0x004fca0000004100 */
[----:B------:R-:W-:Y:S01]  /*4af0*/  F2FP.BF16.F32.PACK_AB R0, RZ, R0 ;  /* 0x00000000ff00723e */ /* 0x000fe200000010ff */
[----:B------:R-:W-:Y:S06]  /*4b00*/  BRA `(.L_x_3401) ;  /* 0x0000000800f47947 */ /* 0x000fec0003800000 */
.L_x_3406:
        /* <DEDUP_REMOVED lines=12> */
.L_x_3396:
        /* <DEDUP_REMOVED lines=13> */
.L_x_3410:
        /* <DEDUP_REMOVED lines=12> */
.L_x_3409:
        /* <DEDUP_REMOVED lines=27> */
.L_x_3412:
        /* <DEDUP_REMOVED lines=13> */
.L_x_3411:
[----:B------:R0:W5:Y:S01]  /*4fe0*/  LDG.E.U16 R0, desc[UR36][R2.64] ;  /* 0x0000002402007981 */ /* 0x000162000c1e1500 */
[----:B------:R-:W-:Y:S05]  /*4ff0*/  BRA `(.L_x_3401) ;  /* 0x0000000400b87947 */ /* 0x000fea0003800000 */
.L_x_3408:
        /* <DEDUP_REMOVED lines=12> */
.L_x_3415:
        /* <DEDUP_REMOVED lines=21> */
.L_x_3419:
[----:B------:R-:W-:Y:S05]  /*5210*/  BSYNC.RECONVERGENT B1 ;  /* 0x0000000000017941 */ /* 0x000fea0003800200 */
.L_x_3418:
[----:B------:R-:W-:Y:S02]  /*5220*/  SHF.L.U32 R0, R0, 0x14, RZ ;  /* 0x0000001400007819 */ /* 0x000fe400000006ff */
[----:B------:R-:W-:-:S04]  /*5230*/  LEA R2, R2, 0x3b800000, 0x17 ;  /* 0x3b80000002027811 */ /* 0x000fc800078eb8ff */
[----:B------:R-:W-:-:S07]  /*5240*/  LOP3.LUT R0, R2, R0, R7, 0xfe, !PT ;  /* 0x0000000002007212 */ /* 0x000fce00078efe07 */
.L_x_3417:
[----:B------:R-:W-:Y:S05]  /*5250*/  BSYNC.RECONVERGENT B0 ;  /* 0x0000000000007941 */ /* 0x000fea0003800200 */
.L_x_3416:
[----:B------:R-:W-:Y:S01]  /*5260*/  F2FP.BF16.F32.PACK_AB R0, RZ, R0 ;  /* 0x00000000ff00723e */ /* 0x000fe200000010ff */
[----:B------:R-:W-:Y:S06]  /*5270*/  BRA `(.L_x_3401) ;  /* 0x0000000400187947 */ /* 0x000fec0003800000 */
.L_x_3414:
        /* <DEDUP_REMOVED lines=21> */
.L_x_3423:
[----:B------:R-:W-:Y:S05]  /*53d0*/  BSYNC.RECONVERGENT B1 ;  /* 0x0000000000017941 */ /* 0x000fea0003800200 */
.L_x_3422:
[----:B------:R-:W-:Y:S01]  /*53e0*/  IMAD.SHL.U32 R0, R0, 0x200000, RZ ;  /* 0x0020000000007824 */ /* 0x000fe200078e00ff */
[----:B------:R-:W-:-:S04]  /*53f0*/  LEA R2, R2, 0x37800000, 0x17 ;  /* 0x3780000002027811 */ /* 0x000fc800078eb8ff */
[----:B------:R-:W-:-:S07]  /*5400*/  LOP3.LUT R0, R2, R0, R7, 0xfe, !PT ;  /* 0x0000000002007212 */ /* 0x000fce00078efe07 */
.L_x_3421:
[----:B------:R-:W-:Y:S05]  /*5410*/  BSYNC.RECONVERGENT B0 ;  /* 0x0000000000007941 */ /* 0x000fea0003800200 */
.L_x_3420:
[----:B------:R-:W-:Y:S01]  /*5420*/  F2FP.BF16.F32.PACK_AB R0, RZ, R0 ;  /* 0x00000000ff00723e */ /* 0x000fe200000010ff */
[----:B------:R-:W-:Y:S06]  /*5430*/  BRA `(.L_x_3401) ;  /* 0x0000000000a87947 */ /* 0x000fec0003800000 */
.L_x_3413:
        /* <DEDUP_REMOVED lines=14> */
.L_x_3427:
[----:B------:R-:W-:Y:S05]  /*5520*/  BSYNC.RECONVERGENT B0 ;  /* 0x0000000000007941 */ /* 0x000fea0003800200 */
.L_x_3426:
[----:B------:R-:W-:Y:S01]  /*5530*/  F2FP.BF16.F32.PACK_AB R0, RZ, R0 ;  /* 0x00000000ff00723e */ /* 0x000fe200000010ff */
[----:B------:R-:W-:Y:S06]  /*5540*/  BRA `(.L_x_3401) ;  /* 0x0000000000647947 */ /* 0x000fec0003800000 */
.L_x_3400:
        /* <DEDUP_REMOVED lines=16> */
.L_x_3428:
[----:B------:R-:W-:Y:S01]  /*5650*/  PRMT R0, RZ, 0x7610, R0 ;  /* 0x00007610ff007816 */ /* 0x000fe20000000000 */
[----:B------:R-:W-:Y:S06]  /*5660*/  BRA `(.L_x_3401) ;  /* 0x00000000001c7947 */ /* 0x000fec0003800000 */
.L_x_3425:
[----:B------:R-:W2:Y:S02]  /*5670*/  LDG.E.64 R2, desc[UR36][R2.64] ;  /* 0x0000002402027981 */ /* 0x000ea4000c1e1b00 */
[----:B--2---:R-:W0:Y:S02]  /*5680*/  I2F.U64 R0, R2 ;  /* 0x0000000200007312 */ /* 0x004e240000301000 */
[----:B0-----:R-:W-:Y:S01]  /*5690*/  F2FP.BF16.F32.PACK_AB R0, RZ, R0 ;  /* 0x00000000ff00723e */ /* 0x001fe200000010ff */
[----:B------:R-:W-:Y:S06]  /*56a0*/  BRA `(.L_x_3401) ;  /* 0x00000000000c7947 */ /* 0x000fec0003800000 */
.L_x_3424:
[----:B------:R-:W2:Y:S02]  /*56b0*/  LDG.E R2, desc[UR36][R2.64] ;  /* 0x0000002402027981 */ /* 0x000ea4000c1e1900 */
[----:B--2---:R-:W-:-:S04]  /*56c0*/  I2FP.F32.U32 R0, R2 ;  /* 0x0000000200007245 */ /* 0x004fc80000201000 */
[----:B------:R-:W-:-:S07]  /*56d0*/  F2FP.BF16.F32.PACK_AB R0, RZ, R0 ;  /* 0x00000000ff00723e */ /* 0x000fce00000010ff */
.L_x_3401:
        /* <DEDUP_REMOVED lines=12> */
[----:B------:R-:W-:Y:S01]  /*57a0*/  FMUL.FTZ R0, R0, 0.16666667163372039795 ;  /* 0x3e2aaaab00007820 */ /* 0x000fe20000410000 */
[----:B------:R-:W-:-:S03]  /*57b0*/  IADD3.X R3, PT, PT, RZ, UR7, RZ, P0, !PT ;  /* 0x00000007ff037c10 */ /* 0x000fc600087fe4ff */
        /* <DEDUP_REMOVED lines=14> */
.L_x_3432:
[----:B-1----:R-:W-:-:S06]  /*58a0*/  IMAD.U32 R5, R5, 0x10000, RZ ;  /* 0x0001000005057824 */ /* 0x002fcc00078e00ff */
[----:B------:R-:W1:Y:S02]  /*58b0*/  F2I.S64.TRUNC R4, R5 ;  /* 0x0000000500047311 */ /* 0x000e64000020d900 */
[----:B-1----:R1:W-:Y:S01]  /*58c0*/  STG.E.U8 desc[UR36][R2.64], R4 ;  /* 0x0000000402007986 */ /* 0x0023e2000c101124 */
[----:B------:R-:W-:Y:S05]  /*58d0*/  BRA `(.L_x_3434) ;  /* 0x0000000c006c7947 */ /* 0x000fea0003800000 */
.L_x_3431:
[----:B------:R-:W-:-:S09]  /*58e0*/  UISETP.NE.AND UP0, UPT, UR4, 0x2, UPT ;  /* 0x000000020400788c */ /* 0x000fd2000bf05270 */
[----:B------:R-:W-:Y:S05]  /*58f0*/  BRA.U !UP0, `(.L_x_3435) ;  /* 0x0000000108307547 */ /* 0x000fea000b800000 */
[----:B------:R-:W-:-:S09]  /*5900*/  UISETP.NE.AND UP0, UPT, UR4, 0x3, UPT ;  /* 0x000000030400788c */ /* 0x000fd2000bf05270 */
[----:B------:R-:W-:Y:S05]  /*5910*/  BRA.U !UP0, `(.L_x_3436) ;  /* 0x0000000108187547 */ /* 0x000fea000b800000 */
[----:B------:R-:W-:-:S09]  /*5920*/  UISETP.NE.AND UP0, UPT, UR4, 0x4, UPT ;  /* 0x000000040400788c */ /* 0x000fd2000bf05270 */
[----:B------:R-:W-:Y:S05]  /*5930*/  BRA.U UP0, `(.L_x_3433) ;  /* 0x0000000900787547 */ /* 0x000fea000b800000 */
[----:B-1----:R-:W-:-:S06]  /*5940*/  SHF.L.U32 R5, R5, 0x10, RZ ;  /* 0x0000001005057819 */ /* 0x002fcc00000006ff */
[----:B------:R-:W1:Y:S02]  /*5950*/  F2I.S64.TRUNC R4, R5 ;  /* 0x0000000500047311 */ /* 0x000e64000020d900 */
[----:B-1----:R1:W-:Y:S01]  /*5960*/  STG.E.64 desc[UR36][R2.64], R4 ;  /* 0x0000000402007986 */ /* 0x0023e2000c101b24 */
[----:B------:R-:W-:Y:S05]  /*5970*/  BRA `(.L_x_3434) ;  /* 0x0000000c00447947 */ /* 0x000fea0003800000 */
.L_x_3436:
[----:B-1----:R-:W-:-:S06]  /*5980*/  IMAD.U32 R5, R5, 0x10000, RZ ;  /* 0x0001000005057824 */ /* 0x002fcc00078e00ff */
[----:B------:R-:W1:Y:S02]  /*5990*/  F2I.FTZ.TRUNC.NTZ R5, R5 ;  /* 0x0000000500057305 */ /* 0x000e64000021f100 */
[----:B-1----:R1:W-:Y:S01]  /*59a0*/  STG.E desc[UR36][R2.64], R5 ;  /* 0x0000000502007986 */ /* 0x0023e2000c101924 */
[----:B------:R-:W-:Y:S05]  /*59b0*/  BRA `(.L_x_3434) ;  /* 0x0000000c00347947 */ /* 0x000fea0003800000 */
.L_x_3435:
[----:B-1----:R-:W-:-:S06]  /*59c0*/  IMAD.U32 R5, R5, 0x10000, RZ ;  /* 0x0001000005057824 */ /* 0x002fcc00078e00ff */
[----:B------:R-:W1:Y:S02]  /*59d0*/  F2I.FTZ.TRUNC.NTZ R5, R5 ;  /* 0x0000000500057305 */ /* 0x000e64000021f100 */
[----:B-1----:R1:W-:Y:S01]  /*59e0*/  STG.E.U16 desc[UR36][R2.64], R5 ;  /* 0x0000000502007986 */ /* 0x0023e2000c101524 */
[----:B------:R-:W-:Y:S05]  /*59f0*/  BRA `(.L_x_3434) ;  /* 0x0000000c00247947 */ /* 0x000fea0003800000 */
.L_x_3430:
        /* <DEDUP_REMOVED lines=9> */
.L_x_3438:
[----:B01----:R-:W-:-:S05]  /*5a90*/  IMAD.U32 R0, R5, 0x10000, RZ ;  /* 0x0001000005007824 */ /* 0x003fca00078e00ff */
[----:B------:R-:W-:-:S05]  /*5aa0*/  F2FP.F16.F32.PACK_AB R0, RZ, R0 ;  /* 0x00000000ff00723e */ /* 0x000fca00000000ff */
[----:B------:R0:W-:Y:S01]  /*5ab0*/  STG.E.U16 desc[UR36][R2.64], R0 ;  /* 0x0000000002007986 */ /* 0x0001e2000c101524 */
[----:B------:R-:W-:Y:S05]  /*5ac0*/  BRA `(.L_x_3434) ;  /* 0x0000000800f07947 */ /* 0x000fea0003800000 */
.L_x_3437:
        /* <DEDUP_REMOVED lines=10> */
.L_x_3440:
[----:B-1----:R-:W-:-:S05]  /*5b70*/  IMAD.U32 R5, R5, 0x10000, RZ ;  /* 0x0001000005057824 */ /* 0x002fca00078e00ff */
[----:B------:R-:W-:-:S04]  /*5b80*/  F2FP.F16.F32.PACK_AB R5, RZ, R5 ;  /* 0x00000005ff05723e */ /* 0x000fc800000000ff */
[----:B------:R-:W-:-:S05]  /*5b90*/  PRMT R5, R5, 0x5410, RZ ;  /* 0x0000541005057816 */ /* 0x000fca00000000ff */
[----:B------:R1:W-:Y:S01]  /*5ba0*/  STG.E desc[UR36][R2.64], R5 ;  /* 0x0000000502007986 */ /* 0x0003e2000c101924 */
[----:B------:R-:W-:Y:S05]  /*5bb0*/  BRA `(.L_x_3434) ;  /* 0x0000000800b47947 */ /* 0x000fea0003800000 */
.L_x_3439:
[----:B-1----:R-:W-:-:S04]  /*5bc0*/  IMAD.U32 R4, R5, 0x10000, RZ ;  /* 0x0001000005047824 */ /* 0x002fc800078e00ff */
[----:B------:R-:W-:-:S06]  /*5bd0*/  FMUL.FTZ R4, R4, 1 ;  /* 0x3f80000004047820 */ /* 0x000fcc0000410000 */
[----:B------:R-:W1:Y:S02]  /*5be0*/  F2F.F64.F32 R4, R4 ;  /* 0x0000000400047310 */ /* 0x000e640000201800 */
[----:B-1----:R1:W-:Y:S01]  /*5bf0*/  STG.E.64 desc[UR36][R2.64], R4 ;  /* 0x0000000402007986 */ /* 0x0023e2000c101b24 */
[----:B------:R-:W-:Y:S05]  /*5c00*/  BRA `(.L_x_3434) ;  /* 0x0000000800a07947 */ /* 0x000fea0003800000 */
.L_x_3429:
        /* <DEDUP_REMOVED lines=14> */
.L_x_3444:
[----:B-1----:R-:W-:Y:S01]  /*5cf0*/  IMAD.U32 R5, R5, 0x10000, RZ ;  /* 0x0001000005057824 */ /* 0x002fe200078e00ff */
[----:B------:R-:W-:Y:S01]  /*5d00*/  BSSY.RECONVERGENT B0, `(.L_x_3445) ;  /* 0x0000013000007945 */ /* 0x000fe20003800200 */
[----:B0-----:R-:W-:-:S03]  /*5d10*/  IMAD.MOV.U32 R0, RZ, RZ, 0x80 ;  /* 0x00000080ff007424 */ /* 0x001fc600078e00ff */
        /* <DEDUP_REMOVED lines=15> */
.L_x_3447:
[----:B------:R-:W-:-:S04]  /*5e10*/  SHF.R.U32.HI R5, RZ, 0x18, R5 ;  /* 0x00000018ff057819 */ /* 0x000fc80000011605 */
[----:B------:R-:W-:-:S07]  /*5e20*/  LOP3.LUT R0, R0, 0x80, R5, 0xf8, !PT ;  /* 0x0000008000007812 */ /* 0x000fce00078ef805 */
.L_x_3446:
[----:B------:R-:W-:Y:S05]  /*5e30*/  BSYNC.RECONVERGENT B0 ;  /* 0x0000000000007941 */ /* 0x000fea0003800200 */
.L_x_3445:
[----:B------:R0:W-:Y:S01]  /*5e40*/  STG.E.U8 desc[UR36][R2.64], R0 ;  /* 0x0000000002007986 */ /* 0x0001e2000c101124 */
[----:B------:R-:W-:Y:S05]  /*5e50*/  BRA `(.L_x_3434) ;  /* 0x00000008000c7947 */ /* 0x000fea0003800000 */
.L_x_3443:
        /* <DEDUP_REMOVED lines=18> */
.L_x_3450:
[----:B------:R-:W-:-:S04]  /*5f80*/  SHF.R.U32.HI R5, RZ, 0x18, R5 ;  /* 0x00000018ff057819 */ /* 0x000fc80000011605 */
[----:B------:R-:W-:-:S07]  /*5f90*/  LOP3.LUT R0, R0, 0x80, R5, 0xf8, !PT ;  /* 0x0000008000007812 */ /* 0x000fce00078ef805 */
.L_x_3449:
[----:B------:R-:W-:Y:S05]  /*5fa0*/  BSYNC.RECONVERGENT B0 ;  /* 0x0000000000007941 */ /* 0x000fea0003800200 */
.L_x_3448:
[----:B------:R0:W-:Y:S01]  /*5fb0*/  STG.E.U8 desc[UR36][R2.64], R0 ;  /* 0x0000000002007986 */ /* 0x0001e2000c101124 */
[----:B------:R-:W-:Y:S05]  /*5fc0*/  BRA `(.L_x_3434) ;  /* 0x0000000400b07947 */ /* 0x000fea0003800000 */
.L_x_3442:
[----:B------:R-:W-:-:S09]  /*5fd0*/  UISETP.NE.AND UP0, UPT, UR4, 0x1c, UPT ;  /* 0x0000001c0400788c */ /* 0x000fd2000bf05270 */
[----:B------:R-:W-:Y:S05]  /*5fe0*/  BRA.U !UP0, `(.L_x_3451) ;  /* 0x0000000108607547 */ /* 0x000fea000b800000 */
[----:B------:R-:W-:-:S09]  /*5ff0*/  UISETP.NE.AND UP0, UPT, UR4, 0x1d, UPT ;  /* 0x0000001d0400788c */ /* 0x000fd2000bf05270 */
[----:B------:R-:W-:Y:S05]  /*6000*/  BRA.U !UP0, `(.L_x_3452) ;  /* 0x0000000108487547 */ /* 0x000fea000b800000 */
[----:B------:R-:W-:-:S09]  /*6010*/  UISETP.NE.AND UP0, UPT, UR4, 0x2c, UPT ;  /* 0x0000002c0400788c */ /* 0x000fd2000bf05270 */
[----:B------:R-:W-:Y:S05]  /*6020*/  BRA.U UP0, `(.L_x_3433) ;  /* 0x0000000100bc7547 */ /* 0x000fea000b800000 */
        /* <DEDUP_REMOVED lines=16> */
.L_x_3452:
[----:B-1----:R-:W-:-:S06]  /*6130*/  SHF.L.U32 R5, R5, 0x10, RZ ;  /* 0x0000001005057819 */ /* 0x002fcc00000006ff */
[----:B------:R-:W1:Y:S02]  /*6140*/  F2I.U64.TRUNC R4, R5 ;  /* 0x0000000500047311 */ /* 0x000e64000020d800 */
[----:B-1----:R1:W-:Y:S01]  /*6150*/  STG.E.64 desc[UR36][R2.64], R4 ;  /* 0x0000000402007986 */ /* 0x0023e2000c101b24 */
[----:B------:R-:W-:Y:S05]  /*6160*/  BRA `(.L_x_3434) ;  /* 0x0000000400487947 */ /* 0x000fea0003800000 */
.L_x_3451:
[----:B-1----:R-:W-:-:S06]  /*6170*/  IMAD.U32 R5, R5, 0x10000, RZ ;  /* 0x0001000005057824 */ /* 0x002fcc00078e00ff */
[----:B------:R-:W1:Y:S02]  /*6180*/  F2I.FTZ.U32.TRUNC.NTZ R5, R5 ;  /* 0x0000000500057305 */ /* 0x000e64000021f000 */
[----:B-1----:R1:W-:Y:S01]  /*6190*/  STG.E desc[UR36][R2.64], R5 ;  /* 0x0000000502007986 */ /* 0x0023e2000c101924 */
[----:B------:R-:W-:Y:S05]  /*61a0*/  BRA `(.L_x_3434) ;  /* 0x0000000400387947 */ /* 0x000fea0003800000 */
.L_x_3441:
        /* <DEDUP_REMOVED lines=11> */
.L_x_3454:
[----:B-1----:R-:W-:Y:S02]  /*6260*/  SHF.L.U32 R5, R5, 0x10, RZ ;  /* 0x0000001005057819 */ /* 0x002fe400000006ff */
[----:B------:R-:W-:-:S03]  /*6270*/  CS2R R6, SRZ ;  /* 0x0000000000067805 */ /* 0x000fc6000001ff00 */
[----:B------:R-:W-:-:S06]  /*6280*/  FMUL.FTZ R5, R5, 1 ;  /* 0x3f80000005057820 */ /* 0x000fcc0000410000 */
[----:B------:R-:W1:Y:S02]  /*6290*/  F2F.F64.F32 R4, R5 ;  /* 0x0000000500047310 */ /* 0x000e640000201800 */
[----:B-1----:R1:W-:Y:S01]  /*62a0*/  STG.E.128 desc[UR36][R2.64], R4 ;  /* 0x0000000402007986 */ /* 0x0023e2000c101d24 */
[----:B------:R-:W-:Y:S05]  /*62b0*/  BRA `(.L_x_3434) ;  /* 0x0000000000f47947 */ /* 0x000fea0003800000 */
.L_x_3453:
[----:B------:R-:W-:-:S09]  /*62c0*/  UISETP.NE.AND UP0, UPT, UR4, 0xf, UPT ;  /* 0x0000000f0400788c */ /* 0x000fd2000bf05270 */
[----:B------:R-:W-:Y:S05]  /*62d0*/  BRA.U !UP0, `(.L_x_3455) ;  /* 0x0000000108e87547 */ /* 0x000fea000b800000 */
[----:B------:R-:W-:-:S09]  /*62e0*/  UISETP.NE.AND UP0, UPT, UR4, 0x17, UPT ;  /* 0x000000170400788c */ /* 0x000fd2000bf05270 */
[----:B------:R-:W-:Y:S05]  /*62f0*/  BRA.U !UP0, `(.L_x_3456) ;  /* 0x0000000108907547 */ /* 0x000fea000b800000 */
[----:B------:R-:W-:-:S09]  /*6300*/  UISETP.NE.AND UP0, UPT, UR4, 0x18, UPT ;  /* 0x000000180400788c */ /* 0x000fd2000bf05270 */
[----:B------:R-:W-:Y:S05]  /*6310*/  BRA.U !UP0, `(.L_x_3457) ;  /* 0x0000000108447547 */ /* 0x000fea000b800000 */
.L_x_3433:
[----:B0-----:R-:W-:Y:S01]  /*6320*/  MOV R0, 0x0 ;  /* 0x0000000000007802 */ /* 0x001fe20000000f00 */
[----:B------:R-:W0:Y:S01]  /*6330*/  LDCU.64 UR4, c[0x4][0x128] ;  /* 0x01002500ff0477ac */ /* 0x000e220008000a00 */
[----:B------:R-:W-:Y:S02]  /*6340*/  HFMA2 R13, -RZ, RZ, 0, 0 ;  /* 0x00000000ff0d7431 */ /* 0x000fe400000001ff */
[----:B------:R-:W-:Y:S01]  /*6350*/  IMAD.MOV.U32 R8, RZ, RZ, 0x65 ;  /* 0x00000065ff087424 */ /* 0x000fe200078e00ff */
[----:B------:R2:W3:Y:S01]  /*6360*/  LDC.64 R2, c[0x4][R0] ;  /* 0x0100000000027b82 */ /* 0x0004e20000000a00 */
[----:B------:R-:W4:Y:S01]  /*6370*/  LDCU.64 UR6, c[0x4][0x130] ;  /* 0x01002600ff0677ac */ /* 0x000f220008000a00 */
[----:B------:R-:W-:Y:S01]  /*6380*/  IMAD.MOV.U32 R12, RZ, RZ, 0x1 ;  /* 0x00000001ff0c7424 */ /* 0x000fe200078e00ff */
[----:B------:R-:W5:Y:S01]  /*6390*/  LDCU.64 UR8, c[0x4][0x40] ;  /* 0x01000800ff0877ac */ /* 0x000f620008000a00 */
[----:B0-----:R-:W-:Y:S02]  /*63a0*/  IMAD.U32 R4, RZ, RZ, UR4 ;  /* 0x00000004ff047e24 */ /* 0x001fe4000f8e00ff */
[----:B-1----:R-:W-:Y:S01]  /*63b0*/  IMAD.U32 R5, RZ, RZ, UR5 ;  /* 0x00000005ff057e24 */ /* 0x002fe2000f8e00ff */
[----:B----4-:R-:W-:Y:S01]  /*63c0*/  MOV R6, UR6 ;  /* 0x0000000600067c02 */ /* 0x010fe20008000f00 */
[----:B------:R-:W-:-:S02]  /*63d0*/  IMAD.U32 R7, RZ, RZ, UR7 ;  /* 0x00000007ff077e24 */ /* 0x000fc4000f8e00ff */
[----:B-----5:R-:W-:Y:S01]  /*63e0*/  IMAD.U32 R10, RZ, RZ, UR8 ;  /* 0x00000008ff0a7e24 */ /* 0x020fe2000f8e00ff */
[----:B--2---:R-:W-:-:S07]  /*63f0*/  MOV R11, UR9 ;  /* 0x00000009000b7c02 */ /* 0x004fce0008000f00 */
[----:B------:R-:W-:-:S07]  /*6400*/  LEPC R20, `(.L_x_3458) ;  /* 0x000000001014794e */ /* 0x000fce0000000000 */
[----:B---3--:R-:W-:Y:S05]  /*6410*/  CALL.ABS.NOINC R2 ;  /* 0x0000000002007343 */ /* 0x008fea0003c00000 */
.L_x_3458:
[----:B------:R-:W-:Y:S05]  /*6420*/  BRA `(.L_x_3434) ;  /* 0x0000000000987947 */ /* 0x000fea0003800000 */
.L_x_3457:
[----:B-1----:R-:W-:Y:S01]  /*6430*/  IMAD.U32 R7, R5, 0x10000, RZ ;  /* 0x0001000005077824 */ /* 0x002fe200078e00ff */
[----:B------:R-:W-:Y:S01]  /*6440*/  BSSY.RECONVERGENT B0, `(.L_x_3459) ;  /* 0x000000c000007945 */ /* 0x000fe20003800200 */
[----:B0-----:R-:W-:-:S03]  /*6450*/  IMAD.MOV.U32 R0, RZ, RZ, 0x7f ;  /* 0x0000007fff007424 */ /* 0x001fc600078e00ff */
        /* <DEDUP_REMOVED lines=10> */
.L_x_3460:
[----:B------:R-:W-:Y:S05]  /*6500*/  BSYNC.RECONVERGENT B0 ;  /* 0x0000000000007941 */ /* 0x000fea0003800200 */
.L_x_3459:
[----:B------:R-:W-:-:S05]  /*6510*/  LOP3.LUT R5, R0, 0x80, R5, 0xf8, !PT ;  /* 0x0000008000057812 */ /* 0x000fca00078ef805 */
[----:B------:R3:W-:Y:S01]  /*6520*/  STG.E.U8 desc[UR36][R2.64], R5 ;  /* 0x0000000502007986 */ /* 0x0007e2000c101124 */
[----:B------:R-:W-:Y:S05]  /*6530*/  BRA `(.L_x_3434) ;  /* 0x0000000000547947 */ /* 0x000fea0003800000 */
.L_x_3456:
[----:B-1----:R-:W-:Y:S01]  /*6540*/  SHF.L.U32 R5, R5, 0x10, RZ ;  /* 0x0000001005057819 */ /* 0x002fe200000006ff */
[----:B------:R-:W-:Y:S03]  /*6550*/  BSSY.RECONVERGENT B0, `(.L_x_3461) ;  /* 0x000000e000007945 */ /* 0x000fe60003800200 */
[----:B------:R-:W-:-:S04]  /*6560*/  LOP3.LUT R4, R5, 0x7fffffff, RZ, 0xc0, !PT ;  /* 0x7fffffff05047812 */ /* 0x000fc800078ec0ff */
[----:B------:R-:W-:-:S13]  /*6570*/  ISETP.GT.U32.AND P0, PT, R4, 0x477fffff, PT ;  /* 0x477fffff0400780c */ /* 0x000fda0003f04070 */
[----:B------:R-:W-:Y:S05]  /*6580*/  @P0 BRA `(.L_x_3462) ;  /* 0x00000000001c0947 */ /* 0x000fea0003800000 */
[----:B------:R-:W-:-:S13]  /*6590*/  ISETP.GE.U32.AND P0, PT, R4, 0x38800000, PT ;  /* 0x388000000400780c */ /* 0x000fda0003f06070 */
[----:B0-----:R-:W-:-:S04]  /*65a0*/  @P0 SHF.R.U32.HI R0, RZ, 0x15, R5 ;  /* 0x00000015ff000819 */ /* 0x001fc80000011605 */
[----:B------:R-:W-:-:S04]  /*65b0*/  @P0 LOP3.LUT R0, R0, 0x1, RZ, 0xc0, !PT ;  /* 0x0000000100000812 */ /* 0x000fc800078ec0ff */
[----:B------:R-:W-:-:S04]  /*65c0*/  @P0 IADD3 R0, PT, PT, R5, 0x80fffff, R0 ;  /* 0x080fffff05000810 */ /* 0x000fc80007ffe000 */
[----:B------:R-:W-:Y:S01]  /*65d0*/  @P0 SHF.R.U32.HI R0, RZ, 0x15, R0 ;  /* 0x00000015ff000819 */ /* 0x000fe20000011600 */
[----:B------:R-:W-:Y:S01]  /*65e0*/  @!P0 FADD.FTZ R0, R4, 128 ;  /* 0x4300000004008421 */ /* 0x000fe20000010000 */
[----:B------:R-:W-:Y:S06]  /*65f0*/  BRA `(.L_x_3463) ;  /* 0x00000000000c7947 */ /* 0x000fec0003800000 */
.L_x_3462:
[----:B0-----:R-:W-:Y:S01]  /*6600*/  IMAD.MOV.U32 R0, RZ, RZ, 0x7f ;  /* 0x0000007fff007424 */ /* 0x001fe200078e00ff */
[----:B------:R-:W-:-:S04]  /*6610*/  ISETP.GT.U32.AND P0, PT, R4, 0x7f800000, PT ;  /* 0x7f8000000400780c */ /* 0x000fc80003f04070 */
[----:B------:R-:W-:-:S09]  /*6620*/  SEL R0, R0, 0x7c, P0 ;  /* 0x0000007c00007807 */ /* 0x000fd20000000000 */
.L_x_3463:
[----:B------:R-:W-:Y:S05]  /*6630*/  BSYNC.RECONVERGENT B0 ;  /* 0x0000000000007941 */ /* 0x000fea0003800200 */
.L_x_3461:
[----:B------:R-:W-:-:S04]  /*6640*/  SHF.R.U32.HI R5, RZ, 0x18, R5 ;  /* 0x00000018ff057819 */ /* 0x000fc80000011605 */
[----:B------:R-:W-:-:S05]  /*6650*/  LOP3.LUT R5, R0, 0x80, R5, 0xf8, !PT ;  /* 0x0000008000057812 */ /* 0x000fca00078ef805 */
[----:B------:R2:W-:Y:S01]  /*6660*/  STG.E.U8 desc[UR36][R2.64], R5 ;  /* 0x0000000502007986 */ /* 0x0005e2000c101124 */
[----:B------:R-:W-:Y:S05]  /*6670*/  BRA `(.L_x_3434) ;  /* 0x0000000000047947 */ /* 0x000fea0003800000 */
.L_x_3455:
[----:B-1----:R1:W-:Y:S02]  /*6680*/  STG.E.U16 desc[UR36][R2.64], R5 ;  /* 0x0000000502007986 */ /* 0x0023e4000c101524 */
.L_x_3434:
[----:B------:R-:W-:-:S07]  /*6690*/  VIADD R17, R17, 0x80 ;  /* 0x0000008011117836 */ /* 0x000fce0000000000 */
.L_x_3394:
[----:B------:R-:W-:Y:S05]  /*66a0*/  BSYNC.RECONVERGENT B6 ;  /* 0x0000000000067941 */ /* 0x000fea0003800200 */
.L_x_3393:
[----:B------:R-:W5:Y:S01]  /*66b0*/  LDCU UR4, c[0x0][0x380] ;  /* 0x00007000ff0477ac */ /* 0x000f620008000800 */
[----:B------:R-:W-:Y:S01]  /*66c0*/  BSSY.RECONVERGENT B6, `(.L_x_3464) ;  /* 0x000032d000067945 */ /* 0x000fe20003800200 */
[----:B-----5:R-:W-:-:S13]  /*66d0*/  ISETP.GE.AND P0, PT, R17, UR4, PT ;  /* 0x0000000411007c0c */ /* 0x020fda000bf06270 */
[----:B------:R-:W-:Y:S05]  /*66e0*/  @P0 BRA `(.L_x_3465) ;  /* 0x0000003000a80947 */ /* 0x000fea0003800000 */
[----:B------:R-:W5:Y:S01]  /*66f0*/  LDCU UR4, c[0x0][0x388] ;  /* 0x00007100ff0477ac */ /* 0x000f620008000800 */
[----:B0-----:R-:W-:Y:S01]  /*6700*/  MOV R0, RZ ;  /* 0x000000ff00007202 */ /* 0x001fe20000000f00 */
        /* <DEDUP_REMOVED lines=8> */
[----:B-1234-:R-:W-:-:S05]  /*6790*/  IMAD.HI.U32 R2, R17, UR4, R16 ;  /* 0x0000000411027c27 */ /* 0x01efca000f8e0010 */
[----:B------:R-:W-:-:S04]  /*67a0*/  SHF.R.U32.HI R3, RZ, UR5, R2 ;  /* 0x00000005ff037c19 */ /* 0x000fc80008011602 */
[----:B------:R-:W-:-:S05]  /*67b0*/  IADD3 R0, PT, PT, -R3, RZ, RZ ;  /* 0x000000ff03007210 */ /* 0x000fca0007ffe1ff */
        /* <DEDUP_REMOVED lines=34> */
[----:B-1----:R-:W-:-:S04]  /*69e0*/  SHF.R.U32.HI R5, RZ, UR4, R4 ;  /* 0x00000004ff057c19 */ /* 0x002fc80008011604 */
[----:B------:R-:W-:-:S05]  /*69f0*/  IADD3 R2, PT, PT, -R5, RZ, RZ ;  /* 0x000000ff05027210 */ /* 0x000fca0007ffe1ff */
        /* <DEDUP_REMOVED lines=254> */
.L_x_3466:
        /* <DEDUP_REMOVED lines=18> */
.L_x_3470:
[----:B------:R-:W2:Y:S02]  /*7b00*/  LDG.E.U8 R2, desc[UR36][R2.64] ;  /* 0x0000002402027981 */ /* 0x000ea4000c1e1100 */
[----:B--2---:R-:W-:-:S04]  /*7b10*/  I2FP.F32.U32 R0, R2 ;  /* 0x0000000200007245 */ /* 0x004fc80000201000 */
[----:B------:R-:W-:Y:S01]  /*7b20*/  F2FP.BF16.F32.PACK_AB R0, RZ, R0 ;  /* 0x00000000ff00723e */ /* 0x000fe200000010ff */
[----:B------:R-:W-:Y:S06]  /*7b30*/  BRA `(.L_x_3472) ;  /* 0x0000000c00a47947 */ /* 0x000fec0003800000 */
.L_x_3469:
        /* <DEDUP_REMOVED lines=10> */
.L_x_3474:
[----:B------:R-:W2:Y:S02]  /*7be0*/  LDG.E R2, desc[UR36][R2.64] ;  /* 0x0000002402027981 */ /* 0x000ea4000c1e1900 */
[----:B--2---:R-:W-:-:S04]  /*7bf0*/  I2FP.F32.S32 R0, R2 ;  /* 0x0000000200007245 */ /* 0x004fc80000201400 */
[----:B------:R-:W-:Y:S01]  /*7c00*/  F2FP.BF16.F32.PACK_AB R0, RZ, R0 ;  /* 0x00000000ff00723e */ /* 0x000fe200000010ff */
[----:B------:R-:W-:Y:S06]  /*7c10*/  BRA `(.L_x_3472) ;  /* 0x0000000c006c7947 */ /* 0x000fec0003800000 */
.L_x_3473:
[----:B------:R-:W2:Y:S02]  /*7c20*/  LDG.E.U16 R2, desc[UR36][R2.64] ;  /* 0x0000002402027981 */ /* 0x000ea4000c1e1500 */
[----:B--2---:R-:W0:Y:S02]  /*7c30*/  I2F.S16 R0, R2 ;  /* 0x0000000200007306 */ /* 0x004e240000101400 */
[----:B0-----:R-:W-:Y:S01]  /*7c40*/  F2FP.BF16.F32.PACK_AB R0, RZ, R0 ;  /* 0x00000000ff00723e */ /* 0x001fe200000010ff */
[----:B------:R-:W-:Y:S06]  /*7c50*/  BRA `(.L_x_3472) ;  /* 0x0000000c005c7947 */ /* 0x000fec0003800000 */
.L_x_3468:
        /* <DEDUP_REMOVED lines=9> */
.L_x_3476:
[----:B------:R-:W2:Y:S02]  /*7cf0*/  LDG.E.U16 R0, desc[UR36][R2.64] ;  /* 0x0000002402007981 */ /* 0x000ea4000c1e1500 */
[----:B--2---:R-:W-:-:S05]  /*7d00*/  HADD2.F32 R0, -RZ, R0.H0_H0 ;  /* 0x20000000ff007230 */ /* 0x004fca0000004100 */
[----:B------:R-:W-:Y:S01]  /*7d10*/  F2FP.BF16.F32.PACK_AB R0, RZ, R0 ;  /* 0x00000000ff00723e */ /* 0x000fe200000010ff */
[----:B------:R-:W-:Y:S06]  /*7d20*/  BRA `(.L_x_3472) ;  /* 0x0000000c00287947 */ /* 0x000fec0003800000 */
.L_x_3475:
        /* <DEDUP_REMOVED lines=9> */
.L_x_3478:
[----:B------:R-:W2:Y:S02]  /*7dc0*/  LDG.E.U16 R2, desc[UR36][R2.64] ;  /* 0x0000002402027981 */ /* 0x000ea4000c1e1500 */
[----:B--2---:R-:W-:-:S05]  /*7dd0*/  HADD2.F32 R0, -RZ, R2.H0_H0 ;  /* 0x20000002ff007230 */ /* 0x004fca0000004100 */
[----:B------:R-:W-:Y:S01]  /*7de0*/  F2FP.BF16.F32.PACK_AB R0, RZ, R0 ;  /* 0x00000000ff00723e */ /* 0x000fe200000010ff */
[----:B------:R-:W-:Y:S06]  /*7df0*/  BRA `(.L_x_3472) ;  /* 0x0000000800f47947 */ /* 0x000fec0003800000 */
.L_x_3477:
        /* <DEDUP_REMOVED lines=12> */
.L_x_3467:
        /* <DEDUP_REMOVED lines=13> */
.L_x_3481:
        /* <DEDUP_REMOVED lines=12> */
.L_x_3480:
        /* <DEDUP_REMOVED lines=27> */
.L_x_3483:
        /* <DEDUP_REMOVED lines=13> */
.L_x_3482:
[----:B------:R0:W5:Y:S01]  /*82d0*/  LDG.E.U16 R0, desc[UR36][R2.64] ;  /* 0x0000002402007981 */ /* 0x000162000c1e1500 */
[----:B------:R-:W-:Y:S05]  /*82e0*/  BRA `(.L_x_3472) ;  /* 0x0000000400b87947 */ /* 0x000fea0003800000 */
.L_x_3479:
        /* <DEDUP_REMOVED lines=12> */
.L_x_3486:
        /* <DEDUP_REMOVED lines=21> */
.L_x_3490:
[----:B------:R-:W-:Y:S05]  /*8500*/  BSYNC.RECONVERGENT B1 ;  /* 0x0000000000017941 */ /* 0x000fea0003800200 */
.L_x_3489:
[----:B------:R-:W-:Y:S02]  /*8510*/  SHF.L.U32 R0, R0, 0x14, RZ ;  /* 0x0000001400007819 */ /* 0x000fe400000006ff */
[----:B------:R-:W-:-:S04]  /*8520*/  LEA R2, R2, 0x3b800000, 0x17 ;  /* 0x3b80000002027811 */ /* 0x000fc800078eb8ff */
[----:B------:R-:W-:-:S07]  /*8530*/  LOP3.LUT R0, R2, R0, R7, 0xfe, !PT ;  /* 0x0000000002007212 */ /* 0x000fce00078efe07 */
.L_x_3488:
[----:B------:R-:W-:Y:S05]  /*8540*/  BSYNC.RECONVERGENT B0 ;  /* 0x0000000000007941 */ /* 0x000fea0003800200 */
.L_x_3487:
[----:B------:R-:W-:Y:S01]  /*8550*/  F2FP.BF16.F32.PACK_AB R0, RZ, R0 ;  /* 0x00000000ff00723e */ /* 0x000fe200000010ff */
[----:B------:R-:W-:Y:S06]  /*8560*/  BRA `(.L_x_3472) ;  /* 0x0000000400187947 */ /* 0x000fec0003800000 */
.L_x_3485:
        /* <DEDUP_REMOVED lines=21> */
.L_x_3494:
[----:B------:R-:W-:Y:S05]  /*86c0*/  BSYNC.RECONVERGENT B1 ;  /* 0x0000000000017941 */ /* 0x000fea0003800200 */
.L_x_3493:
[----:B------:R-:W-:Y:S01]  /*86d0*/  IMAD.SHL.U32 R0, R0, 0x200000, RZ ;  /* 0x0020000000007824 */ /* 0x000fe200078e00ff */
[----:B------:R-:W-:-:S04]  /*86e0*/  LEA R2, R2, 0x37800000, 0x17 ;  /* 0x3780000002027811 */ /* 0x000fc800078eb8ff */
[----:B------:R-:W-:-:S07]  /*86f0*/  LOP3.LUT R0, R2, R0, R7, 0xfe, !PT ;  /* 0x0000000002007212 */ /* 0x000fce00078efe07 */
.L_x_3492:
[----:B------:R-:W-:Y:S05]  /*8700*/  BSYNC.RECONVERGENT B0 ;  /* 0x0000000000007941 */ /* 0x000fea0003800200 */
.L_x_3491:
[----:B------:R-:W-:Y:S01]  /*8710*/  F2FP.BF16.F32.PACK_AB R0, RZ, R0 ;  /* 0x00000000ff00723e */ /* 0x000fe200000010ff */
[----:B------:R-:W-:Y:S06]  /*8720*/  BRA `(.L_x_3472) ;  /* 0x0000000000a87947 */ /* 0x000fec0003800000 */
.L_x_3484:
        /* <DEDUP_REMOVED lines=14> */
.L_x_3498:
[----:B------:R-:W-:Y:S05]  /*8810*/  BSYNC.RECONVERGENT B0 ;  /* 0x0000000000007941 */ /* 0x000fea0003800200 */
.L_x_3497:
[----:B------:R-:W-:Y:S01]  /*8820*/  F2FP.BF16.F32.PACK_AB R0, RZ, R0 ;  /* 0x00000000ff00723e */ /* 0x000fe200000010ff */
[----:B------:R-:W-:Y:S06]  /*8830*/  BRA `(.L_x_3472) ;  /* 0x0000000000647947 */ /* 0x000fec0003800000 */
.L_x_3471:
        /* <DEDUP_REMOVED lines=16> */
.L_x_3499:
[----:B------:R-:W-:Y:S01]  /*8940*/  PRMT R0, RZ, 0x7610, R0 ;  /* 0x00007610ff007816 */ /* 0x000fe20000000000 */
[----:B------:R-:W-:Y:S06]  /*8950*/  BRA `(.L_x_3472) ;  /* 0x00000000001c7947 */ /* 0x000fec0003800000 */
.L_x_3496:
[----:B------:R-:W2:Y:S02]  /*8960*/  LDG.E.64 R2, desc[UR36][R2.64] ;  /* 0x0000002402027981 */ /* 0x000ea4000c1e1b00 */
[----:B--2---:R-:W0:Y:S02]  /*8970*/  I2F.U64 R0, R2 ;  /* 0x0000000200007312 */ /* 0x004e240000301000 */
[----:B0-----:R-:W-:Y:S01]  /*8980*/  F2FP.BF16.F32.PACK_AB R0, RZ, R0 ;  /* 0x00000000ff00723e */ /* 0x001fe200000010ff */
[----:B------:R-:W-:Y:S06]  /*8990*/  BRA `(.L_x_3472) ;  /* 0x00000000000c7947 */ /* 0x000fec0003800000 */
.L_x_3495:
[----:B------:R-:W2:Y:S02]  /*89a0*/  LDG.E R2, desc[UR36][R2.64] ;  /* 0x0000002402027981 */ /* 0x000ea4000c1e1900 */
[----:B--2---:R-:W-:-:S04]  /*89b0*/  I2FP.F32.U32 R0, R2 ;  /* 0x0000000200007245 */ /* 0x004fc80000201000 */
[----:B------:R-:W-:-:S07]  /*89c0*/  F2FP.BF16.F32.PACK_AB R0, RZ, R0 ;  /* 0x00000000ff00723e */ /* 0x000fce00000010ff */
.L_x_3472:
[----:B------:R-:W1:Y:S01]  /*89d0*/  LDCU UR4, c[0x0][0x590] ;  /* 0x0000b200ff0477ac */ /* 0x000e620008000800 */
[----:B-----5:R-:W-:Y:S01]  /*89e0*/  SHF.L.U32 R0, R0, 0x10, RZ ;  /* 0x0000001000007819 */ /* 0x020fe200000006ff */
[----:B------:R-:W2:Y:S04]  /*89f0*/  LDCU UR5, c[0x0][0x59c] ;  /* 0x0000b380ff0577ac */ /* 0x000ea80008000800 */
        /* <DEDUP_REMOVED lines=25> */
.L_x_3503:
[----:B-1----:R-:W-:-:S06]  /*8b90*/  SHF.L.U32 R5, R5, 0x10, RZ ;  /* 0x0000001005057819 */ /* 0x002fcc00000006ff */
[----:B------:R-:W1:Y:S02]  /*8ba0*/  F2I.S64.TRUNC R4, R5 ;  /* 0x0000000500047311 */ /* 0x000e64000020d900 */
[----:B-1----:R1:W-:Y:S01]  /*8bb0*/  STG.E.U8 desc[UR36][R2.64], R4 ;  /* 0x0000000402007986 */ /* 0x0023e2000c101124 */
[----:B------:R-:W-:Y:S05]  /*8bc0*/  BRA `(.L_x_3505) ;  /* 0x0000000c006c7947 */ /* 0x000fea0003800000 */
.L_x_3502:
        /* <DEDUP_REMOVED lines=10> */
.L_x_3507:
[----:B-1----:R-:W-:-:S06]  /*8c70*/  IMAD.U32 R5, R5, 0x10000, RZ ;  /* 0x0001000005057824 */ /* 0x002fcc00078e00ff */
[----:B------:R-:W1:Y:S02]  /*8c80*/  F2I.FTZ.TRUNC.NTZ R5, R5 ;  /* 0x0000000500057305 */ /* 0x000e64000021f100 */
[----:B-1----:R3:W-:Y:S01]  /*8c90*/  STG.E desc[UR36][R2.64], R5 ;  /* 0x0000000502007986 */ /* 0x0027e2000c101924 */
[----:B------:R-:W-:Y:S05]  /*8ca0*/  BRA `(.L_x_3505) ;  /* 0x0000000c00347947 */ /* 0x000fea0003800000 */
.L_x_3506:
[----:B-1----:R-:W-:-:S06]  /*8cb0*/  SHF.L.U32 R5, R5, 0x10, RZ ;  /* 0x0000001005057819 */ /* 0x002fcc00000006ff */
[----:B------:R-:W1:Y:S02]  /*8cc0*/  F2I.FTZ.TRUNC.NTZ R5, R5 ;  /* 0x0000000500057305 */ /* 0x000e64000021f100 */
[----:B-1----:R1:W-:Y:S01]  /*8cd0*/  STG.E.U16 desc[UR36][R2.64], R5 ;  /* 0x0000000502007986 */ /* 0x0023e2000c101524 */
[----:B------:R-:W-:Y:S05]  /*8ce0*/  BRA `(.L_x_3505) ;  /* 0x0000000c00247947 */ /* 0x000fea0003800000 */
.L_x_3501:
        /* <DEDUP_REMOVED lines=9> */
.L_x_3509:
[----:B01----:R-:W-:-:S05]  /*8d80*/  IMAD.U32 R0, R5, 0x10000, RZ ;  /* 0x0001000005007824 */ /* 0x003fca00078e00ff */
[----:B------:R-:W-:-:S05]  /*8d90*/  F2FP.F16.F32.PACK_AB R0, RZ, R0 ;  /* 0x00000000ff00723e */ /* 0x000fca00000000ff */
[----:B------:R0:W-:Y:S01]  /*8da0*/  STG.E.U16 desc[UR36][R2.64], R0 ;  /* 0x0000000002007986 */ /* 0x0001e2000c101524 */
[----:B------:R-:W-:Y:S05]  /*8db0*/  BRA `(.L_x_3505) ;  /* 0x0000000800f07947 */ /* 0x000fea0003800000 */
.L_x_3508:
        /* <DEDUP_REMOVED lines=10> */
.L_x_3511:
[----:B-1----:R-:W-:-:S05]  /*8e60*/  IMAD.U32 R5, R5, 0x10000, RZ ;  /* 0x0001000005057824 */ /* 0x002fca00078e00ff */
[----:B------:R-:W-:-:S04]  /*8e70*/  F2FP.F16.F32.PACK_AB R5, RZ, R5 ;  /* 0x00000005ff05723e */ /* 0x000fc800000000ff */
[----:B------:R-:W-:-:S05]  /*8e80*/  PRMT R5, R5, 0x5410, RZ ;  /* 0x0000541005057816 */ /* 0x000fca00000000ff */
[----:B------:R1:W-:Y:S01]  /*8e90*/  STG.E desc[UR36][R2.64], R5 ;  /* 0x0000000502007986 */ /* 0x0003e2000c101924 */
[----:B------:R-:W-:Y:S05]  /*8ea0*/  BRA `(.L_x_3505) ;  /* 0x0000000800b47947 */ /* 0x000fea0003800000 */
.L_x_3510:
[----:B-1----:R-:W-:-:S05]  /*8eb0*/  SHF.L.U32 R4, R5, 0x10, RZ ;  /* 0x0000001005047819 */ /* 0x002fca00000006ff */
[----:B------:R-:W-:-:S06]  /*8ec0*/  FMUL.FTZ R4, R4, 1 ;  /* 0x3f80000004047820 */ /* 0x000fcc0000410000 */
[----:B------:R-:W1:Y:S02]  /*8ed0*/  F2F.F64.F32 R4, R4 ;  /* 0x0000000400047310 */ /* 0x000e640000201800 */
[----:B-1----:R1:W-:Y:S01]  /*8ee0*/  STG.E.64 desc[UR36][R2.64], R4 ;  /* 0x0000000402007986 */ /* 0x0023e2000c101b24 */
[----:B------:R-:W-:Y:S05]  /*8ef0*/  BRA `(.L_x_3505) ;  /* 0x0000000800a07947 */ /* 0x000fea0003800000 */
.L_x_3500:
        /* <DEDUP_REMOVED lines=11> */
[----:B------:R-:W1:Y:S02]  /*8fb0*/  F2I.FTZ.U32.TRUNC.NTZ R5, R5 ;  /* 0x0000000500057305 */ /* 0x000e64000021f000 */
[----:B-1----:R1:W-:Y:S01]  /*8fc0*/  STG.E.U16 desc[UR36][R2.64], R5 ;  /* 0x0000000502007986 */ /* 0x0023e2000c101524 */
[----:B------:R-:W-:Y:S05]  /*8fd0*/  BRA `(.L_x_3505) ;  /* 0x0000000800687947 */ /* 0x000fea0003800000 */
.L_x_3515:
[----:B-1----:R-:W-:Y:S01]  /*8fe0*/  IMAD.U32 R5, R5, 0x10000, RZ ;  /* 0x0001000005057824 */ /* 0x002fe200078e00ff */
[----:B------:R-:W-:Y:S01]  /*8ff0*/  BSSY.RECONVERGENT B0, `(.L_x_3516) ;  /* 0x0000013000007945 */ /* 0x000fe20003800200 */
[----:B0-----:R-:W-:-:S03]  /*9000*/  MOV R0, 0x80 ;  /* 0x0000008000007802 */ /* 0x001fc60000000f00 */
        /* <DEDUP_REMOVED lines=15> */
.L_x_3518:
[----:B------:R-:W-:-:S04]  /*9100*/  SHF.R.U32.HI R5, RZ, 0x18, R5 ;  /* 0x00000018ff057819 */ /* 0x000fc80000011605 */
[----:B------:R-:W-:-:S07]  /*9110*/  LOP3.LUT R0, R0, 0x80, R5, 0xf8, !PT ;  /* 0x0000008000007812 */ /* 0x000fce00078ef805 */
.L_x_3517:
[----:B------:R-:W-:Y:S05]  /*9120*/  BSYNC.RECONVERGENT B0 ;  /* 0x0000000000007941 */ /* 0x000fea0003800200 */
.L_x_3516:
[----:B------:R0:W-:Y:S01]  /*9130*/  STG.E.U8 desc[UR36][R2.64], R0 ;  /* 0x0000000002007986 */ /* 0x0001e2000c101124 */
[----:B------:R-:W-:Y:S05]  /*9140*/  BRA `(.L_x_3505) ;  /* 0x00000008000c7947 */ /* 0x000fea0003800000 */
.L_x_3514:
[----:B-1----:R-:W-:Y:S01]  /*9150*/  IMAD.U32 R5, R5, 0x10000, RZ ;  /* 0x0001000005057824 */ /* 0x002fe200078e00ff */
[----:B------:R-:W-:Y:S01]  /*9160*/  BSSY.RECONVERGENT B0, `(.L_x_3519) ;  /* 0x0000013000007945 */ /* 0x000fe20003800200 */
[----:B0-----:R-:W-:-:S03]  /*9170*/  HFMA2 R0, -RZ, RZ, 0, 7.62939453125e-06 ;  /* 0x00000080ff007431 */ /* 0x001fc600000001ff */
        /* <DEDUP_REMOVED lines=15> */
.L_x_3521:
[----:B------:R-:W-:-:S04]  /*9270*/  SHF.R.U32.HI R5, RZ, 0x18, R5 ;  /* 0x00000018ff057819 */ /* 0x000fc80000011605 */
[----:B------:R-:W-:-:S07]  /*9280*/  LOP3.LUT R0, R0, 0x80, R5, 0xf8, !PT ;  /* 0x0000008000007812 */ /* 0x000fce00078ef805 */
.L_x_3520:
[----:B------:R-:W-:Y:S05]  /*9290*/  BSYNC.RECONVERGENT B0 ;  /* 0x0000000000007941 */ /* 0x000fea0003800200 */
.L_x_3519:
[----:B------:R0:W-:Y:S01]  /*92a0*/  STG.E.U8 desc[UR36][R2.64], R0 ;  /* 0x0000000002007986 */ /* 0x0001e2000c101124 */
[----:B------:R-:W-:Y:S05]  /*92b0*/  BRA `(.L_x_3505) ;  /* 0x0000000400b07947 */ /* 0x000fea0003800000 */
.L_x_3513:
        /* <DEDUP_REMOVED lines=22> */
.L_x_3523:
[----:B-1----:R-:W-:-:S06]  /*9420*/  IMAD.U32 R5, R5, 0x10000, RZ ;  /* 0x0001000005057824 */ /* 0x002fcc00078e00ff */
[----:B------:R-:W1:Y:S02]  /*9430*/  F2I.U64.TRUNC R4, R5 ;  /* 0x0000000500047311 */ /* 0x000e64000020d800 */
[----:B-1----:R1:W-:Y:S01]  /*9440*/  STG.E.64 desc[UR36][R2.64], R4 ;  /* 0x0000000402007986 */ /* 0x0023e2000c101b24 */
[----:B------:R-:W-:Y:S05]  /*9450*/  BRA `(.L_x_3505) ;  /* 0x0000000400487947 */ /* 0x000fea0003800000 */
.L_x_3522:
[----:B-1----:R-:W-:-:S06]  /*9460*/  IMAD.U32 R5, R5, 0x10000, RZ ;  /* 0x0001000005057824 */ /* 0x002fcc00078e00ff */
[----:B------:R-:W1:Y:S02]  /*9470*/  F2I.FTZ.U32.TRUNC.NTZ R5, R5 ;  /* 0x0000000500057305 */ /* 0x000e64000021f000 */
[----:B-1----:R1:W-:Y:S01]  /*9480*/  STG.E desc[UR36][R2.64], R5 ;  /* 0x0000000502007986 */ /* 0x0023e2000c101924 */
[----:B------:R-:W-:Y:S05]  /*9490*/  BRA `(.L_x_3505) ;  /* 0x0000000400387947 */ /* 0x000fea0003800000 */
.L_x_3512:
        /* <DEDUP_REMOVED lines=11> */
.L_x_3525:
[----:B-1----:R-:W-:Y:S01]  /*9550*/  IMAD.U32 R5, R5, 0x10000, RZ ;  /* 0x0001000005057824 */ /* 0x002fe200078e00ff */
[----:B------:R-:W-:-:S03]  /*9560*/  CS2R R6, SRZ ;  /* 0x0000000000067805 */ /* 0x000fc6000001ff00 */
[----:B------:R-:W-:-:S06]  /*9570*/  FMUL.FTZ R5, R5, 1 ;  /* 0x3f80000005057820 */ /* 0x000fcc0000410000 */
[----:B------:R-:W1:Y:S02]  /*9580*/  F2F.F64.F32 R4, R5 ;  /* 0x0000000500047310 */ /* 0x000e640000201800 */
[----:B-1----:R1:W-:Y:S01]  /*9590*/  STG.E.128 desc[UR36][R2.64], R4 ;  /* 0x0000000402007986 */ /* 0x0023e2000c101d24 */
[----:B------:R-:W-:Y:S05]  /*95a0*/  BRA `(.L_x_3505) ;  /* 0x0000000000f47947 */ /* 0x000fea0003800000 */
.L_x_3524:
[----:B------:R-:W-:-:S09]  /*95b0*/  UISETP.NE.AND UP0, UPT, UR4, 0xf, UPT ;  /* 0x0000000f0400788c */ /* 0x000fd2000bf05270 */
[----:B------:R-:W-:Y:S05]  /*95c0*/  BRA.U !UP0, `(.L_x_3526) ;  /* 0x0000000108e87547 */ /* 0x000fea000b800000 */
[----:B------:R-:W-:-:S09]  /*95d0*/  UISETP.NE.AND UP0, UPT, UR4, 0x17, UPT ;  /* 0x000000170400788c */ /* 0x000fd2000bf05270 */
[----:B------:R-:W-:Y:S05]  /*95e0*/  BRA.U !UP0, `(.L_x_3527) ;  /* 0x0000000108907547 */ /* 0x000fea000b800000 */
[----:B------:R-:W-:-:S09]  /*95f0*/  UISETP.NE.AND UP0, UPT, UR4, 0x18, UPT ;  /* 0x000000180400788c */ /* 0x000fd2000bf05270 */
[----:B------:R-:W-:Y:S05]  /*9600*/  BRA.U !UP0, `(.L_x_3528) ;  /* 0x0000000108447547 */ /* 0x000fea000b800000 */
.L_x_3504:
        /* <DEDUP_REMOVED lines=8> */
[----:B0-----:R-:W-:Y:S01]  /*9690*/  IMAD.U32 R4, RZ, RZ, UR4 ;  /* 0x00000004ff047e24 */ /* 0x001fe2000f8e00ff */
[----:B-1----:R-:W-:Y:S01]  /*96a0*/  MOV R5, UR5 ;  /* 0x0000000500057c02 */ /* 0x002fe20008000f00 */
[----:B----4-:R-:W-:-:S02]  /*96b0*/  IMAD.U32 R6, RZ, RZ, UR6 ;  /* 0x00000006ff067e24 */ /* 0x010fc4000f8e00ff */
[----:B------:R-:W-:Y:S01]  /*96c0*/  IMAD.U32 R7, RZ, RZ, UR7 ;  /* 0x00000007ff077e24 */ /* 0x000fe2000f8e00ff */
[----:B-----5:R-:W-:Y:S01]  /*96d0*/  MOV R10, UR8 ;  /* 0x00000008000a7c02 */ /* 0x020fe20008000f00 */
[----:B--2---:R-:W-:-:S07]  /*96e0*/  IMAD.U32 R11, RZ, RZ, UR9 ;  /* 0x00000009ff0b7e24 */ /* 0x004fce000f8e00ff */
[----:B------:R-:W-:-:S07]  /*96f0*/  LEPC R20, `(.L_x_3529) ;  /* 0x000000001014794e */ /* 0x000fce0000000000 */
[----:B---3--:R-:W-:Y:S05]  /*9700*/  CALL.ABS.NOINC R2 ;  /* 0x0000000002007343 */ /* 0x008fea0003c00000 */
.L_x_3529:
[----:B------:R-:W-:Y:S05]  /*9710*/  BRA `(.L_x_3505) ;  /* 0x0000000000987947 */ /* 0x000fea0003800000 */
.L_x_3528:
[----:B-1----:R-:W-:Y:S01]  /*9720*/  IMAD.U32 R7, R5, 0x10000, RZ ;  /* 0x0001000005077824 */ /* 0x002fe200078e00ff */
[----:B------:R-:W-:Y:S01]  /*9730*/  BSSY.RECONVERGENT B0, `(.L_x_3530) ;  /* 0x000000c000007945 */ /* 0x000fe20003800200 */
[----:B0-----:R-:W-:-:S03]  /*9740*/  MOV R0, 0x7f ;  /* 0x0000007f00007802 */ /* 0x001fc60000000f00 */
        /* <DEDUP_REMOVED lines=10> */
.L_x_3531:
[----:B------:R-:W-:Y:S05]  /*97f0*/  BSYNC.RECONVERGENT B0 ;  /* 0x0000000000007941 */ /* 0x000fea0003800200 */
.L_x_3530:
[----:B------:R-:W-:-:S05]  /*9800*/  LOP3.LUT R5, R0, 0x80, R5, 0xf8, !PT ;  /* 0x0000008000057812 */ /* 0x000fca00078ef805 */
[----:B------:R0:W-:Y:S01]  /*9810*/  STG.E.U8 desc[UR36][R2.64], R5 ;  /* 0x0000000502007986 */ /* 0x0001e2000c101124 */
[----:B------:R-:W-:Y:S05]  /*9820*/  BRA `(.L_x_3505) ;  /* 0x0000000000547947 */ /* 0x000fea0003800000 */
.L_x_3527:
[----:B-1----:R-:W-:Y:S01]  /*9830*/  IMAD.U32 R5, R5, 0x10000, RZ ;  /* 0x0001000005057824 */ /* 0x002fe200078e00ff */
[----:B------:R-:W-:Y:S04]  /*9840*/  BSSY.RECONVERGENT B0, `(.L_x_3532) ;  /* 0x000000e000007945 */ /* 0x000fe80003800200 */
        /* <DEDUP_REMOVED lines=10> */
.L_x_3533:
[----:B0-----:R-:W-:Y:S01]  /*98f0*/  IMAD.MOV.U32 R0, RZ, RZ, 0x7f ;  /* 0x0000007fff007424 */ /* 0x001fe200078e00ff */
[----:B------:R-:W-:-:S04]  /*9900*/  ISETP.GT.U32.AND P0, PT, R4, 0x7f800000, PT ;  /* 0x7f8000000400780c */ /* 0x000fc80003f04070 */
[----:B------:R-:W-:-:S09]  /*9910*/  SEL R0, R0, 0x7c, P0 ;  /* 0x0000007c00007807 */ /* 0x000fd20000000000 */
.L_x_3534:
[----:B------:R-:W-:Y:S05]  /*9920*/  BSYNC.RECONVERGENT B0 ;  /* 0x0000000000007941 */ /* 0x000fea0003800200 */
.L_x_3532:
[----:B------:R-:W-:-:S04]  /*9930*/  SHF.R.U32.HI R5, RZ, 0x18, R5 ;  /* 0x00000018ff057819 */ /* 0x000fc80000011605 */
[----:B------:R-:W-:-:S05]  /*9940*/  LOP3.LUT R5, R0, 0x80, R5, 0xf8, !PT ;  /* 0x0000008000057812 */ /* 0x000fca00078ef805 */
[----:B------:R0:W-:Y:S01]  /*9950*/  STG.E.U8 desc[UR36][R2.64], R5 ;  /* 0x0000000502007986 */ /* 0x0001e2000c101124 */
[----:B------:R-:W-:Y:S05]  /*9960*/  BRA `(.L_x_3505) ;  /* 0x0000000000047947 */ /* 0x000fea0003800000 */
.L_x_3526:
[----:B-1----:R1:W-:Y:S02]  /*9970*/  STG.E.U16 desc[UR36][R2.64], R5 ;  /* 0x0000000502007986 */ /* 0x0023e4000c101524 */
.L_x_3505:
[----:B------:R-:W-:-:S07]  /*9980*/  IADD3 R17, PT, PT, R17, 0x80, RZ ;  /* 0x0000008011117810 */ /* 0x000fce0007ffe0ff */
.L_x_3465:
[----:B------:R-:W-:Y:S05]  /*9990*/  BSYNC.RECONVERGENT B6 ;  /* 0x0000000000067941 */ /* 0x000fea0003800200 */
.L_x_3464:
[----:B------:R-:W5:Y:S02]  /*99a0*/  LDCU UR4, c[0x0][0x380] ;  /* 0x00007000ff0477ac */ /* 0x000f640008000800 */
[----:B-----5:R-:W-:-:S13]  /*99b0*/  ISETP.GE.AND P0, PT, R17, UR4, PT ;  /* 0x0000000411007c0c */ /* 0x020fda000bf06270 */
[----:B------:R-:W-:Y:S05]  /*99c0*/  @P0 EXIT ;  /* 0x000000000000094d */ /* 0x000fea0003800000 */
        /* <DEDUP_REMOVED lines=303> */
.L_x_3535:
[----:B------:R-:W0:Y:S01]  /*acc0*/  LDCU.128 UR8, c[0x0][0x580] ;  /* 0x0000b000ff0877ac */ /* 0x000e220008000c00 */
[----:B------:R-:W-:-:S04]  /*acd0*/  UPRMT UR4, UR42, 0x9910, URZ ;  /* 0x000099102a047896 */ /* 0x000fc800080000ff */
[----:B------:R-:W-:Y:S01]  /*ace0*/  UISETP.GT.AND UP0, UPT, UR4, 0x9, UPT ;  /* 0x000000090400788c */ /* 0x000fe2000bf04270 */
[----:B0-----:R-:W-:Y:S02]  /*acf0*/  IADD3 R16, P0, PT, R16, UR8, RZ ;  /* 0x0000000810107c10 */ /* 0x001fe4000ff1e0ff */
[----:B-1234-:R-:W-:-:S03]  /*ad00*/  IADD3 R2, P1, PT, R0, UR10, RZ ;  /* 0x0000000a00027c10 */ /* 0x01efc6000ff3e0ff */
        /* <DEDUP_REMOVED lines=15> */
.L_x_3539:
[----:B------:R-:W2:Y:S02]  /*ae00*/  LDG.E.U8 R2, desc[UR36][R2.64] ;  /* 0x0000002402027981 */ /* 0x000ea4000c1e1100 */
[----:B--2---:R-:W-:-:S04]  /*ae10*/  I2FP.F32.U32 R0, R2 ;  /* 0x0000000200007245 */ /* 0x004fc80000201000 */
[----:B------:R-:W-:Y:S01]  /*ae20*/  F2FP.BF16.F32.PACK_AB R0, RZ, R0 ;  /* 0x00000000ff00723e */ /* 0x000fe200000010ff */
[----:B------:R-:W-:Y:S06]  /*ae30*/  BRA `(.L_x_3541) ;  /* 0x0000000c00a47947 */ /* 0x000fec0003800000 */
.L_x_3538:
        /* <DEDUP_REMOVED lines=10> */
.L_x_3543:
[----:B------:R-:W2:Y:S02]  /*aee0*/  LDG.E R2, desc[UR36][R2.64] ;  /* 0x0000002402027981 */ /* 0x000ea4000c1e1900 */
[----:B--2---:R-:W-:-:S04]  /*aef0*/  I2FP.F32.S32 R0, R2 ;  /* 0x0000000200007245 */ /* 0x004fc80000201400 */
[----:B------:R-:W-:Y:S01]  /*af00*/  F2FP.BF16.F32.PACK_AB R0, RZ, R0 ;  /* 0x00000000ff00723e */ /* 0x000fe200000010ff */
[----:B------:R-:W-:Y:S06]  /*af10*/  BRA `(.L_x_3541) ;  /* 0x0000000c006c7947 */ /* 0x000fec0003800000 */
.L_x_3542:
[----:B------:R-:W2:Y:S02]  /*af20*/  LDG.E.U16 R2, desc[UR36][R2.64] ;  /* 0x0000002402027981 */ /* 0x000ea4000c1e1500 */
[----:B--2---:R-:W0:Y:S02]  /*af30*/  I2F.S16 R0, R2 ;  /* 0x0000000200007306 */ /* 0x004e240000101400 */
[----:B0-----:R-:W-:Y:S01]  /*af40*/  F2FP.BF16.F32.PACK_AB R0, RZ, R0 ;  /* 0x00000000ff00723e */ /* 0x001fe200000010ff */
[----:B------:R-:W-:Y:S06]  /*af50*/  BRA `(.L_x_3541) ;  /* 0x0000000c005c7947 */ /* 0x000fec0003800000 */
.L_x_3537:
        /* <DEDUP_REMOVED lines=9> */
.L_x_3545:
[----:B------:R-:W2:Y:S02]  /*aff0*/  LDG.E.U16 R0, desc[UR36][R2.64] ;  /* 0x0000002402007981 */ /* 0x000ea4000c1e1500 */
[----:B--2---:R-:W-:-:S05]  /*b000*/  HADD2.F32 R0, -RZ, R0.H0_H0 ;  /* 0x20000000ff007230 */ /* 0x004fca0000004100 */
[----:B------:R-:W-:Y:S01]  /*b010*/  F2FP.BF16.F32.PACK_AB R0, RZ, R0 ;  /* 0x00000000ff00723e */ /* 0x000fe200000010ff */
[----:B------:R-:W-:Y:S06]  /*b020*/  BRA `(.L_x_3541) ;  /* 0x0000000c00287947 */ /* 0x000fec0003800000 */
.L_x_3544:
        /* <DEDUP_REMOVED lines=9> */
.L_x_3547:
[----:B------:R-:W2:Y:S02]  /*b0c0*/  LDG.E.U16 R2, desc[UR36][R2.64] ;  /* 0x0000002402027981 */ /* 0x000ea4000c1e1500 */
[----:B--2---:R-:W-:-:S05]  /*b0d0*/  HADD2.F32 R0, -RZ, R2.H0_H0 ;  /* 0x20000002ff007230 */ /* 0x004fca0000004100 */
[----:B------:R-:W-:Y:S01]  /*b0e0*/  F2FP.BF16.F32.PACK_AB R0, RZ, R0 ;  /* 0x00000000ff00723e */ /* 0x000fe200000010ff */
[----:B------:R-:W-:Y:S06]  /*b0f0*/  BRA `(.L_x_3541) ;  /* 0x0000000800f47947 */ /* 0x000fec0003800000 */
.L_x_3546:
        /* <DEDUP_REMOVED lines=12> */
.L_x_3536:
        /* <DEDUP_REMOVED lines=13> */
.L_x_3550:
        /* <DEDUP_REMOVED lines=12> */
.L_x_3549:
        /* <DEDUP_REMOVED lines=27> */
.L_x_3552:
        /* <DEDUP_REMOVED lines=13> */
.L_x_3551:
[----:B------:R0:W5:Y:S01]  /*b5d0*/  LDG.E.U16 R0, desc[UR36][R2.64] ;  /* 0x0000002402007981 */ /* 0x000162000c1e1500 */
[----:B------:R-:W-:Y:S05]  /*b5e0*/  BRA `(.L_x_3541) ;  /* 0x0000000400b87947 */ /* 0x000fea0003800000 */
.L_x_3548:
        /* <DEDUP_REMOVED lines=12> */
.L_x_3555:
        /* <DEDUP_REMOVED lines=21> */
.L_x_3559:
[----:B------:R-:W-:Y:S05]  /*b800*/  BSYNC.RECONVERGENT B1 ;  /* 0x0000000000017941 */ /* 0x000fea0003800200 */
.L_x_3558:
[----:B------:R-:W-:Y:S01]  /*b810*/  IMAD.SHL.U32 R0, R0, 0x100000, RZ ;  /* 0x0010000000007824 */ /* 0x000fe200078e00ff */
[----:B------:R-:W-:-:S04]  /*b820*/  LEA R2, R2, 0x3b800000, 0x17 ;  /* 0x3b80000002027811 */ /* 0x000fc800078eb8ff */
[----:B------:R-:W-:-:S07]  /*b830*/  LOP3.LUT R0, R2, R0, R7, 0xfe, !PT ;  /* 0x0000000002007212 */ /* 0x000fce00078efe07 */
.L_x_3557:
[----:B------:R-:W-:Y:S05]  /*b840*/  BSYNC.RECONVERGENT B0 ;  /* 0x0000000000007941 */ /* 0x000fea0003800200 */
.L_x_3556:
[----:B------:R-:W-:Y:S01]  /*b850*/  F2FP.BF16.F32.PACK_AB R0, RZ, R0 ;  /* 0x00000000ff00723e */ /* 0x000fe200000010ff */
[----:B------:R-:W-:Y:S06]  /*b860*/  BRA `(.L_x_3541) ;  /* 0x0000000400187947 */ /* 0x000fec0003800000 */
.L_x_3554:
        /* <DEDUP_REMOVED lines=21> */
.L_x_3563:
[----:B------:R-:W-:Y:S05]  /*b9c0*/  BSYNC.RECONVERGENT B1 ;  /* 0x0000000000017941 */ /* 0x000fea0003800200 */
.L_x_3562:
[----:B------:R-:W-:Y:S01]  /*b9d0*/  IMAD.SHL.U32 R0, R0, 0x200000, RZ ;  /* 0x0020000000007824 */ /* 0x000fe200078e00ff */
[----:B------:R-:W-:-:S04]  /*b9e0*/  LEA R2, R2, 0x37800000, 0x17 ;  /* 0x3780000002027811 */ /* 0x000fc800078eb8ff */
[----:B------:R-:W-:-:S07]  /*b9f0*/  LOP3.LUT R0, R2, R0, R7, 0xfe, !PT ;  /* 0x0000000002007212 */ /* 0x000fce00078efe07 */
.L_x_3561:
[----:B------:R-:W-:Y:S05]  /*ba00*/  BSYNC.RECONVERGENT B0 ;  /* 0x0000000000007941 */ /* 0x000fea0003800200 */
.L_x_3560:
[----:B------:R-:W-:Y:S01]  /*ba10*/  F2FP.BF16.F32.PACK_AB R0, RZ, R0 ;  /* 0x00000000ff00723e */ /* 0x000fe200000010ff */
[----:B------:R-:W-:Y:S06]  /*ba20*/  BRA `(.L_x_3541) ;  /* 0x0000000000a87947 */ /* 0x000fec0003800000 */
.L_x_3553:
        /* <DEDUP_REMOVED lines=14> */
.L_x_3567:
[----:B------:R-:W-:Y:S05]  /*bb10*/  BSYNC.RECONVERGENT B0 ;  /* 0x0000000000007941 */ /* 0x000fea0003800200 */
.L_x_3566:
[----:B------:R-:W-:Y:S01]  /*bb20*/  F2FP.BF16.F32.PACK_AB R0, RZ, R0 ;  /* 0x00000000ff00723e */ /* 0x000fe200000010ff */
[----:B------:R-:W-:Y:S06]  /*bb30*/  BRA `(.L_x_3541) ;  /* 0x0000000000647947 */ /* 0x000fec0003800000 */
.L_x_3540:
        /* <DEDUP_REMOVED lines=16> */
.L_x_3568:
[----:B------:R-:W-:Y:S01]  /*bc40*/  PRMT R0, RZ, 0x7610, R0 ;  /* 0x00007610ff007816 */ /* 0x000fe20000000000 */
[----:B------:R-:W-:Y:S06]  /*bc50*/  BRA `(.L_x_3541) ;  /* 0x00000000001c7947 */ /* 0x000fec0003800000 */
.L_x_3565:
[----:B------:R-:W2:Y:S02]  /*bc60*/  LDG.E.64 R2, desc[UR36][R2.64] ;  /* 0x0000002402027981 */ /* 0x000ea4000c1e1b00 */
[----:B--2---:R-:W0:Y:S02]  /*bc70*/  I2F.U64 R0, R2 ;  /* 0x0000000200007312 */ /* 0x004e240000301000 */
[----:B0-----:R-:W-:Y:S01]  /*bc80*/  F2FP.BF16.F32.PACK_AB R0, RZ, R0 ;  /* 0x00000000ff00723e */ /* 0x001fe200000010ff */
[----:B------:R-:W-:Y:S06]  /*bc90*/  BRA `(.L_x_3541) ;  /* 0x00000000000c7947 */ /* 0x000fec0003800000 */
.L_x_3564:
[----:B------:R-:W2:Y:S02]  /*bca0*/  LDG.E R2, desc[UR36][R2.64] ;  /* 0x0000002402027981 */ /* 0x000ea4000c1e1900 */
[----:B--2---:R-:W-:-:S04]  /*bcb0*/  I2FP.F32.U32 R0, R2 ;  /* 0x0000000200007245 */ /* 0x004fc80000201000 */
[----:B------:R-:W-:-:S07]  /*bcc0*/  F2FP.BF16.F32.PACK_AB R0, RZ, R0 ;  /* 0x00000000ff00723e */ /* 0x000fce00000010ff */
.L_x_3541:
[----:B------:R-:W1:Y:S01]  /*bcd0*/  LDCU UR4, c[0x0][0x590] ;  /* 0x0000b200ff0477ac */ /* 0x000e620008000800 */
[----:B-----5:R-:W-:Y:S01]  /*bce0*/  IMAD.U32 R0, R0, 0x10000, RZ ;  /* 0x0001000000007824 */ /* 0x020fe200078e00ff */
[----:B------:R-:W2:Y:S03]  /*bcf0*/  LDCU UR5, c[0x0][0x59c] ;  /* 0x0000b380ff0577ac */ /* 0x000ea60008000800 */
[----:B------:R-:W-:-:S05]  /*bd00*/  FADD.FTZ R0, R0, 3 ;  /* 0x4040000000007421 */ /* 0x000fca0000010000 */
[----:B-1----:R-:W-:-:S04]  /*bd10*/  FSETP.GEU.FTZ.AND P0, PT, R0, UR4, PT ;  /* 0x0000000400007c0b */ /* 0x002fc8000bf1e000 */
[----:B------:R-:W-:Y:S01]  /*bd20*/  FSEL R0, R0, UR4, P0 ;  /* 0x0000000400007c08 */ /* 0x000fe20008000000 */
[----:B------:R-:W-:-:S03]  /*bd30*/  UPRMT UR4, UR41, 0x9910, URZ ;  /* 0x0000991029047896 */ /* 0x000fc600080000ff */
[----:B--2---:R-:W-:Y:S01]  /*bd40*/  FSETP.GT.FTZ.AND P0, PT, R0, UR5, PT ;  /* 0x0000000500007c0b */ /* 0x004fe2000bf14000 */
[----:B------:R-:W-:-:S03]  /*bd50*/  UISETP.GT.AND UP0, UPT, UR4, 0x9, UPT ;  /* 0x000000090400788c */ /* 0x000fc6000bf04270 */
[----:B------:R-:W-:-:S05]  /*bd60*/  FSEL R0, R0, UR5, !P0 ;  /* 0x0000000500007c08 */ /* 0x000fca000c000000 */
[----:B------:R-:W-:-:S04]  /*bd70*/  FMUL.FTZ R0, R0, 0.16666667163372039795 ;  /* 0x3e2aaaab00007820 */ /* 0x000fc80000410000 */
[----:B0-----:R0:W1:Y:S01]  /*bd80*/  F2F.BF16.F32 R3, R0 ;  /* 0x0000000000037304 */ /* 0x0010620000202000 */
        /* <DEDUP_REMOVED lines=9> */
[----:B01----:R-:W-:-:S04]  /*be20*/  SHF.L.U32 R0, R3, 0x10, RZ ;  /* 0x0000001003007819 */ /* 0x003fc800000006ff */
[----:B------:R-:W0:Y:S02]  /*be30*/  F2I.FTZ.TRUNC.NTZ R3, R0 ;  /* 0x0000000000037305 */ /* 0x000e24000021f100 */
[----:B0-----:R-:W-:Y:S01]  /*be40*/  STG.E.U8 desc[UR36][R16.64], R3 ;  /* 0x0000000310007986 */ /* 0x001fe2000c101124 */
[----:B------:R-:W-:Y:S05]  /*be50*/  EXIT ;  /* 0x000000000000794d */ /* 0x000fea0003800000 */
.L_x_3572:
[----:B-1----:R-:W-:-:S06]  /*be60*/  IMAD.U32 R3, R3, 0x10000, RZ ;  /* 0x0001000003037824 */ /* 0x002fcc00078e00ff */
[----:B------:R-:W1:Y:S02]  /*be70*/  F2I.S64.TRUNC R2, R3 ;  /* 0x0000000300027311 */ /* 0x000e64000020d900 */
[----:B-1----:R-:W-:Y:S01]  /*be80*/  STG.E.U8 desc[UR36][R16.64], R2 ;  /* 0x0000000210007986 */ /* 0x002fe2000c101124 */
[----:B------:R-:W-:Y:S05]  /*be90*/  EXIT ;  /* 0x000000000000794d */ /* 0x000fea0003800000 */
.L_x_3571:
        /* <DEDUP_REMOVED lines=8> */
[----:B-1----:R-:W-:Y:S01]  /*bf20*/  STG.E.64 desc[UR36][R16.64], R2 ;  /* 0x0000000210007986 */ /* 0x002fe2000c101b24 */
[----:B------:R-:W-:Y:S05]  /*bf30*/  EXIT ;  /* 0x000000000000794d */ /* 0x000fea0003800000 */
.L_x_3575:
[----:B-1----:R-:W-:-:S06]  /*bf40*/  SHF.L.U32 R3, R3, 0x10, RZ ;  /* 0x0000001003037819 */ /* 0x002fcc00000006ff */
[----:B------:R-:W1:Y:S02]  /*bf50*/  F2I.FTZ.TRUNC.NTZ R3, R3 ;  /* 0x0000000300037305 */ /* 0x000e64000021f100 */
[----:B-1----:R-:W-:Y:S01]  /*bf60*/  STG.E desc[UR36][R16.64], R3 ;  /* 0x0000000310007986 */ /* 0x002fe2000c101924 */
[----:B------:R-:W-:Y:S05]  /*bf70*/  EXIT ;  /* 0x000000000000794d */ /* 0x000fea0003800000 */
.L_x_3574:
[----:B-1----:R-:W-:-:S06]  /*bf80*/  IMAD.U32 R3, R3, 0x10000, RZ ;  /* 0x0001000003037824 */ /* 0x002fcc00078e00ff */
[----:B------:R-:W1:Y:S02]  /*bf90*/  F2I.FTZ.TRUNC.NTZ R3, R3 ;  /* 0x0000000300037305 */ /* 0x000e64000021f100 */
[----:B-1----:R-:W-:Y:S01]  /*bfa0*/  STG.E.U16 desc[UR36][R16.64], R3 ;  /* 0x0000000310007986 */ /* 0x002fe2000c101524 */
[----:B------:R-:W-:Y:S05]  /*bfb0*/  EXIT ;  /* 0x000000000000794d */ /* 0x000fea0003800000 */
.L_x_3570:
        /* <DEDUP_REMOVED lines=9> */
.L_x_3577:
[----:B01----:R-:W-:-:S04]  /*c050*/  SHF.L.U32 R0, R3, 0x10, RZ ;  /* 0x0000001003007819 */ /* 0x003fc800000006ff */
[----:B------:R-:W-:-:S05]  /*c060*/  F2FP.F16.F32.PACK_AB R0, RZ, R0 ;  /* 0x00000000ff00723e */ /* 0x000fca00000000ff */
[----:B------:R-:W-:Y:S01]  /*c070*/  STG.E.U16 desc[UR36][R16.64], R0 ;  /* 0x0000000010007986 */ /* 0x000fe2000c101524 */
[----:B------:R-:W-:Y:S05]  /*c080*/  EXIT ;  /* 0x000000000000794d */ /* 0x000fea0003800000 */
.L_x_3576:
        /* <DEDUP_REMOVED lines=8> */
[----:B------:R-:W-:Y:S01]  /*c110*/  STG.E.64 desc[UR36][R16.64], R2 ;  /* 0x0000000210007986 */ /* 0x000fe2000c101b24 */
[----:B------:R-:W-:Y:S05]  /*c120*/  EXIT ;  /* 0x000000000000794d */ /* 0x000fea0003800000 */
.L_x_3579:
[----:B-1----:R-:W-:-:S04]  /*c130*/  SHF.L.U32 R3, R3, 0x10, RZ ;  /* 0x0000001003037819 */ /* 0x002fc800000006ff */
[----:B------:R-:W-:-:S04]  /*c140*/  F2FP.F16.F32.PACK_AB R3, RZ, R3 ;  /* 0x00000003ff03723e */ /* 0x000fc800000000ff */
[----:B------:R-:W-:-:S05]  /*c150*/  PRMT R3, R3, 0x5410, RZ ;  /* 0x0000541003037816 */ /* 0x000fca00000000ff */
[----:B------:R-:W-:Y:S01]  /*c160*/  STG.E desc[UR36][R16.64], R3 ;  /* 0x0000000310007986 */ /* 0x000fe2000c101924 */
[----:B------:R-:W-:Y:S05]  /*c170*/  EXIT ;  /* 0x000000000000794d */ /* 0x000fea0003800000 */
.L_x_3578:
[----:B-1----:R-:W-:-:S04]  /*c180*/  IMAD.U32 R2, R3, 0x10000, RZ ;  /* 0x0001000003027824 */ /* 0x002fc800078e00ff */
[----:B------:R-:W-:-:S06]  /*c190*/  FMUL.FTZ R2, R2, 1 ;  /* 0x3f80000002027820 */ /* 0x000fcc0000410000 */
[----:B------:R-:W1:Y:S02]  /*c1a0*/  F2F.F64.F32 R2, R2 ;  /* 0x0000000200027310 */ /* 0x000e640000201800 */
[----:B-1----:R-:W-:Y:S01]  /*c1b0*/  STG.E.64 desc[UR36][R16.64], R2 ;  /* 0x0000000210007986 */ /* 0x002fe2000c101b24 */
[----:B------:R-:W-:Y:S05]  /*c1c0*/  EXIT ;  /* 0x000000000000794d */ /* 0x000fea0003800000 */
.L_x_3569:
        /* <DEDUP_REMOVED lines=12> */
[----:B-1----:R-:W-:Y:S01]  /*c290*/  STG.E.U16 desc[UR36][R16.64], R3 ;  /* 0x0000000310007986 */ /* 0x002fe2000c101524 */
[----:B------:R-:W-:Y:S05]  /*c2a0*/  EXIT ;  /* 0x000000000000794d */ /* 0x000fea0003800000 */
.L_x_3583:
[----:B-1----:R-:W-:Y:S01]  /*c2b0*/  SHF.L.U32 R3, R3, 0x10, RZ ;  /* 0x0000001003037819 */ /* 0x002fe200000006ff */
[----:B------:R-:W-:Y:S01]  /*c2c0*/  BSSY.RECONVERGENT B0, `(.L_x_3584) ;  /* 0x0000013000007945 */ /* 0x000fe20003800200 */
[----:B------:R-:W-:Y:S02]  /*c2d0*/  IMAD.MOV.U32 R8, RZ, RZ, 0x80 ;  /* 0x00000080ff087424 */ /* 0x000fe400078e00ff */
[----:B------:R-:W-:-:S04]  /*c2e0*/  LOP3.LUT R2, R3, 0x7fffffff, RZ, 0xc0, !PT ;  /* 0x7fffffff03027812 */ /* 0x000fc800078ec0ff */
[----:B------:R-:W-:-:S13]  /*c2f0*/  ISETP.GT.U32.AND P0, PT, R2, 0x437fffff, PT ;  /* 0x437fffff0200780c */ /* 0x000fda0003f04070 */
[----:B------:R-:W-:Y:S05]  /*c300*/  @P0 BRA `(.L_x_3585) ;  /* 0x0000000000380947 */ /* 0x000fea0003800000 */
[----:B------:R-:W-:-:S13]  /*c310*/  ISETP.GE.U32.AND P0, PT, R2, 0x3c000000, PT ;  /* 0x3c0000000200780c */ /* 0x000fda0003f06070 */
[----:B0-----:R-:W-:-:S04]  /*c320*/  @P0 SHF.R.U32.HI R0, RZ, 0x14, R3 ;  /* 0x00000014ff000819 */ /* 0x001fc80000011603 */
        /* <DEDUP_REMOVED lines=9> */
.L_x_3586:
[----:B------:R-:W-:-:S04]  /*c3c0*/  SHF.R.U32.HI R3, RZ, 0x18, R3 ;  /* 0x00000018ff037819 */ /* 0x000fc80000011603 */
[----:B------:R-:W-:-:S04]  /*c3d0*/  LOP3.LUT R0, R0, 0x80, R3, 0xf8, !PT ;  /* 0x0000008000007812 */ /* 0x000fc800078ef803 */
[----:B------:R-:W-:-:S07]  /*c3e0*/  PRMT R8, R0, 0x7610, R8 ;  /* 0x0000761000087816 */ /* 0x000fce0000000008 */
.L_x_3585:
[----:B------:R-:W-:Y:S05]  /*c3f0*/  BSYNC.RECONVERGENT B0 ;  /* 0x0000000000007941 */ /* 0x000fea0003800200 */
.L_x_3584:
[----:B------:R-:W-:Y:S01]  /*c400*/  STG.E.U8 desc[UR36][R16.64], R8 ;  /* 0x0000000810007986 */ /* 0x000fe2000c101124 */
[----:B------:R-:W-:Y:S05]  /*c410*/  EXIT ;  /* 0x000000000000794d */ /* 0x000fea0003800000 */
.L_x_3582:
[----:B-1----:R-:W-:Y:S01]  /*c420*/  IMAD.U32 R3, R3, 0x10000, RZ ;  /* 0x0001000003037824 */ /* 0x002fe200078e00ff */
[----:B------:R-:W-:Y:S01]  /*c430*/  BSSY.RECONVERGENT B0, `(.L_x_3587) ;  /* 0x0000013000007945 */ /* 0x000fe20003800200 */
[----:B------:R-:W-:-:S03]  /*c440*/  MOV R8, 0x80 ;  /* 0x0000008000087802 */ /* 0x000fc60000000f00 */
        /* <DEDUP_REMOVED lines=14> */
.L_x_3589:
[----:B------:R-:W-:-:S04]  /*c530*/  SHF.R.U32.HI R3, RZ, 0x18, R3 ;  /* 0x00000018ff037819 */ /* 0x000fc80000011603 */
[----:B------:R-:W-:-:S04]  /*c540*/  LOP3.LUT R0, R0, 0x80, R3, 0xf8, !PT ;  /* 0x0000008000007812 */ /* 0x000fc800078ef803 */
[----:B------:R-:W-:-:S07]  /*c550*/  PRMT R8, R0, 0x7610, R8 ;  /* 0x0000761000087816 */ /* 0x000fce0000000008 */
.L_x_3588:
[----:B------:R-:W-:Y:S05]  /*c560*/  BSYNC.RECONVERGENT B0 ;  /* 0x0000000000007941 */ /* 0x000fea0003800200 */
.L_x_3587:
[----:B------:R-:W-:Y:S01]  /*c570*/  STG.E.U8 desc[UR36][R16.64], R8 ;  /* 0x0000000810007986 */ /* 0x000fe2000c101124 */
[----:B------:R-:W-:Y:S05]  /*c580*/  EXIT ;  /* 0x000000000000794d */ /* 0x000fea0003800000 */
.L_x_3581:
        /* <DEDUP_REMOVED lines=22> */
.L_x_3591:
[----:B-1----:R-:W-:-:S06]  /*c6f0*/  SHF.L.U32 R3, R3, 0x10, RZ ;  /* 0x0000001003037819 */ /* 0x002fcc00000006ff */
[----:B------:R-:W1:Y:S02]  /*c700*/  F2I.U64.TRUNC R2, R3 ;  /* 0x0000000300027311 */ /* 0x000e64000020d800 */
[----:B-1----:R-:W-:Y:S01]  /*c710*/  STG.E.64 desc[UR36][R16.64], R2 ;  /* 0x0000000210007986 */ /* 0x002fe2000c101b24 */
[----:B------:R-:W-:Y:S05]  /*c720*/  EXIT ;  /* 0x000000000000794d */ /* 0x000fea0003800000 */
.L_x_3590:
[----:B-1----:R-:W-:-:S06]  /*c730*/  IMAD.U32 R3, R3, 0x10000, RZ ;  /* 0x0001000003037824 */ /* 0x002fcc00078e00ff */
[----:B------:R-:W1:Y:S02]  /*c740*/  F2I.FTZ.U32.TRUNC.NTZ R3, R3 ;  /* 0x0000000300037305 */ /* 0x000e64000021f000 */
[----:B-1----:R-:W-:Y:S01]  /*c750*/  STG.E desc[UR36][R16.64], R3 ;  /* 0x0000000310007986 */ /* 0x002fe2000c101924 */
[----:B------:R-:W-:Y:S05]  /*c760*/  EXIT ;  /* 0x000000000000794d */ /* 0x000fea0003800000 */
.L_x_3580:
        /* <DEDUP_REMOVED lines=9> */
[----:B------:R-:W-:Y:S01]  /*c800*/  STG.E.U8 desc[UR36][R16.64], R3 ;  /* 0x0000000310007986 */ /* 0x000fe2000c101124 */
[----:B------:R-:W-:Y:S05]  /*c810*/  EXIT ;  /* 0x000000000000794d */ /* 0x000fea0003800000 */
.L_x_3593:
[----:B-1----:R-:W-:Y:S02]  /*c820*/  SHF.L.U32 R3, R3, 0x10, RZ ;  /* 0x0000001003037819 */ /* 0x002fe400000006ff */
[----:B------:R-:W-:-:S03]  /*c830*/  CS2R R6, SRZ ;  /* 0x0000000000067805 */ /* 0x000fc6000001ff00 */
[----:B------:R-:W-:-:S04]  /*c840*/  FMUL.FTZ R3, R3, 1 ;  /* 0x3f80000003037820 */ /* 0x000fc80000410000 */
[----:B------:R-:W1:Y:S02]  /*c850*/  F2F.F64.F32 R4, R3 ;  /* 0x0000000300047310 */ /* 0x000e640000201800 */
[----:B-1----:R-:W-:Y:S01]  /*c860*/  STG.E.128 desc[UR36][R16.64], R4 ;  /* 0x0000000410007986 */ /* 0x002fe2000c101d24 */
[----:B------:R-:W-:Y:S05]  /*c870*/  EXIT ;  /* 0x000000000000794d */ /* 0x000fea0003800000 */
.L_x_3592:
[----:B------:R-:W-:-:S09]  /*c880*/  UISETP.NE.AND UP0, UPT, UR4, 0xf, UPT ;  /* 0x0000000f0400788c */ /* 0x000fd2000bf05270 */
[----:B------:R-:W-:Y:S05]  /*c890*/  BRA.U !UP0, `(.L_x_3594) ;  /* 0x0000000108e87547 */ /* 0x000fea000b800000 */
[----:B------:R-:W-:-:S09]  /*c8a0*/  UISETP.NE.AND UP0, UPT, UR4, 0x17, UPT ;  /* 0x000000170400788c */ /* 0x000fd2000bf05270 */
[----:B------:R-:W-:Y:S05]  /*c8b0*/  BRA.U !UP0, `(.L_x_3595) ;  /* 0x0000000108907547 */ /* 0x000fea000b800000 */
[----:B------:R-:W-:-:S09]  /*c8c0*/  UISETP.NE.AND UP0, UPT, UR4, 0x18, UPT ;  /* 0x000000180400788c */ /* 0x000fd2000bf05270 */
[----:B------:R-:W-:Y:S05]  /*c8d0*/  BRA.U !UP0, `(.L_x_3596) ;  /* 0x0000000108447547 */ /* 0x000fea000b800000 */
.L_x_3573:
[----:B0-----:R-:W-:Y:S01]  /*c8e0*/  MOV R0, 0x0 ;  /* 0x0000000000007802 */ /* 0x001fe20000000f00 */
[----:B------:R-:W0:Y:S01]  /*c8f0*/  LDCU.64 UR4, c[0x4][0x128] ;  /* 0x01002500ff0477ac */ /* 0x000e220008000a00 */
[----:B------:R-:W-:Y:S02]  /*c900*/  HFMA2 R13, -RZ, RZ, 0, 0 ;  /* 0x00000000ff0d7431 */ /* 0x000fe400000001ff */
[----:B------:R-:W-:Y:S01]  /*c910*/  IMAD.MOV.U32 R8, RZ, RZ, 0x65 ;  /* 0x00000065ff087424 */ /* 0x000fe200078e00ff */
[----:B-1----:R1:W2:Y:S01]  /*c920*/  LDC.64 R2, c[0x4][R0] ;  /* 0x0100000000027b82 */ /* 0x0022a20000000a00 */
        /* <DEDUP_REMOVED lines=11> */
.L_x_3597:
[----:B------:R-:W-:Y:S05]  /*c9e0*/  EXIT ;  /* 0x000000000000794d */ /* 0x000fea0003800000 */
.L_x_3596:
        /* <DEDUP_REMOVED lines=13> */
.L_x_3599:
[----:B------:R-:W-:Y:S05]  /*cac0*/  BSYNC.RECONVERGENT B0 ;  /* 0x0000000000007941 */ /* 0x000fea0003800200 */
.L_x_3598:
[----:B------:R-:W-:-:S05]  /*cad0*/  LOP3.LUT R3, R0, 0x80, R3, 0xf8, !PT ;  /* 0x0000008000037812 */ /* 0x000fca00078ef803 */
[----:B------:R-:W-:Y:S01]  /*cae0*/  STG.E.U8 desc[UR36][R16.64], R3 ;  /* 0x0000000310007986 */ /* 0x000fe2000c101124 */
[----:B------:R-:W-:Y:S05]  /*caf0*/  EXIT ;  /* 0x000000000000794d */ /* 0x000fea0003800000 */
.L_x_3595:
        /* <DEDUP_REMOVED lines=12> */
.L_x_3601:
[----:B0-----:R-:W-:Y:S01]  /*cbc0*/  IMAD.MOV.U32 R0, RZ, RZ, 0x7f ;  /* 0x0000007fff007424 */ /* 0x001fe200078e00ff */
[----:B------:R-:W-:-:S04]  /*cbd0*/  ISETP.GT.U32.AND P0, PT, R2, 0x7f800000, PT ;  /* 0x7f8000000200780c */ /* 0x000fc80003f04070 */
[----:B------:R-:W-:-:S09]  /*cbe0*/  SEL R0, R0, 0x7c, P0 ;  /* 0x0000007c00007807 */ /* 0x000fd20000000000 */
.L_x_3602:
[----:B------:R-:W-:Y:S05]  /*cbf0*/  BSYNC.RECONVERGENT B0 ;  /* 0x0000000000007941 */ /* 0x000fea0003800200 */
.L_x_3600:
[----:B------:R-:W-:-:S04]  /*cc00*/  SHF.R.U32.HI R3, RZ, 0x18, R3 ;  /* 0x00000018ff037819 */ /* 0x000fc80000011603 */
[----:B------:R-:W-:-:S05]  /*cc10*/  LOP3.LUT R3, R0, 0x80, R3, 0xf8, !PT ;  /* 0x0000008000037812 */ /* 0x000fca00078ef803 */
[----:B------:R-:W-:Y:S01]  /*cc20*/  STG.E.U8 desc[UR36][R16.64], R3 ;  /* 0x0000000310007986 */ /* 0x000fe2000c101124 */
[----:B------:R-:W-:Y:S05]  /*cc30*/  EXIT ;  /* 0x000000000000794d */ /* 0x000fea0003800000 */
.L_x_3594:
[----:B-1----:R-:W-:Y:S01]  /*cc40*/  STG.E.U16 desc[UR36][R16.64], R3 ;  /* 0x0000000310007986 */ /* 0x002fe2000c101524 */
[----:B------:R-:W-:Y:S05]  /*cc50*/  EXIT ;  /* 0x000000000000794d */ /* 0x000fea0003800000 */
.L_x_3603:
        /* <DEDUP_REMOVED lines=10> */
.L_x_5818:


//--------------------- .text._ZN2at6native27unrolled_elementwise_kernelIZZZNS0_68_GLOBAL__N__08176361_30_ActivationHardsigmoidKernel_cu_1520ed90_309918hardsigmoid_kernelERNS_18TensorIteratorBaseEENKUlvE_clEvENKUlvE2_clEvEUlN3c108BFloat16EE_St5arrayIPcLm2EELi4E23TrivialOffsetCalculatorILi1EjESE_NS0_6memory12LoadWithCastILi1EEENSF_13StoreWithCastILi1EEEEEviT_T0_T2_T3_T4_T5_ --------------------------
	.section	.text._ZN2at6native27unrolled_elementwise_kernelIZZZNS0_68_GLOBAL__N__08176361_30_ActivationHardsigmoidKernel_cu_1520ed90_309918hardsigmoid_kernelERNS_18TensorIteratorBaseEENKUlvE_clEvENKUlvE2_clEvEUlN3c108BFloat16EE_St5arrayIPcLm2EELi4E23TrivialOffsetCalculatorILi1EjESE_NS0_6memory12LoadWithCastILi1EEENSF_13StoreWithCastILi1EEEEEviT_T0_T2_T3_T4_T5_,"ax",@progbits
	.align	128
        .global         _ZN2at6native27unrolled_elementwise_kernelIZZZNS0_68_GLOBAL__N__08176361_30_ActivationHardsigmoidKernel_cu_1520ed90_309918hardsigmoid_kernelERNS_18TensorIteratorBaseEENKUlvE_clEvENKUlvE2_clEvEUlN3c108BFloat16EE_St5arrayIPcLm2EELi4E23TrivialOffsetCalculatorILi1EjESE_NS0_6memory12LoadWithCastILi1EEENSF_13StoreWithCastILi1EEEEEviT_T0_T2_T3_T4_T5_
        .type           _ZN2at6native27unrolled_elementwise_kernelIZZZNS0_68_GLOBAL__N__08176361_30_ActivationHardsigmoidKernel_cu_1520ed90_309918hardsigmoid_kernelERNS_18TensorIteratorBaseEENKUlvE_clEvENKUlvE2_clEvEUlN3c108BFloat16EE_St5arrayIPcLm2EELi4E23TrivialOffsetCalculatorILi1EjESE_NS0_6memory12LoadWithCastILi1EEENSF_13StoreWithCastILi1EEEEEviT_T0_T2_T3_T4_T5_,@function
        .size           _ZN2at6native27unrolled_elementwise_kernelIZZZNS0_68_GLOBAL__N__08176361_30_ActivationHardsigmoidKernel_cu_1520ed90_309918hardsigmoid_kernelERNS_18TensorIteratorBaseEENKUlvE_clEvENKUlvE2_clEvEUlN3c108BFloat16EE_St5arrayIPcLm2EELi4E23TrivialOffsetCalculatorILi1EjESE_NS0_6memory12LoadWithCastILi1EEENSF_13StoreWithCastILi1EEEEEviT_T0_T2_T3_T4_T5_,(.L_x_5819 - _ZN2at6native27unrolled_elementwise_kernelIZZZNS0_68_GLOBAL__N__08176361_30_ActivationHardsigmoidKernel_cu_1520ed90_309918hardsigmoid_kernelERNS_18TensorIteratorBaseEENKUlvE_clEvENKUlvE2_clEvEUlN3c108BFloat16EE_St5arrayIPcLm2EELi4E23TrivialOffsetCalculatorILi1EjESE_NS0_6memory12LoadWithCastILi1EEENSF_13StoreWithCastILi1EEEEEviT_T0_T2_T3_T4_T5_)
        .other          _ZN2at6native27unrolled_elementwise_kernelIZZZNS0_68_GLOBAL__N__08176361_30_ActivationHardsigmoidKernel_cu_1520ed90_309918hardsigmoid_kernelERNS_18TensorIteratorBaseEENKUlvE_clEvENKUlvE2_clEvEUlN3c108BFloat16EE_St5arrayIPcLm2EELi4E23TrivialOffsetCalculatorILi1EjESE_NS0_6memory12LoadWithCastILi1EEENSF_13StoreWithCastILi1EEEEEviT_T0_T2_T3_T4_T5_,@"STO_CUDA_ENTRY STV_DEFAULT"
_ZN2at6native27unrolled_elementwise_kernelIZZZNS0_68_GLOBAL__N__08176361_30_ActivationHardsigmoidKernel_cu_1520ed90_309918hardsigmoid_kernelERNS_18TensorIteratorBaseEENKUlvE_clEvENKUlvE2_clEvEUlN3c108BFloat16EE_St5arrayIPcLm2EELi4E23TrivialOffsetCalculatorILi1EjESE_NS0_6memory12LoadWithCastILi1EEENSF_13StoreWithCastILi1EEEEEviT_T0_T2_T3_T4_T5_:
.text._ZN2at6native27unrolled_elementwise_kernelIZZZNS0_68_GLOBAL__N__08176361_30_ActivationHardsigmoidKernel_cu_1520ed90_309918hardsigmoid_kernelERNS_18TensorIteratorBaseEENKUlvE_clEvENKUlvE2_clEvEUlN3c108BFloat16EE_St5arrayIPcLm2EELi4E23TrivialOffsetCalculatorILi1EjESE_NS0_6memory12LoadWithCastILi1EEENSF_13StoreWithCastILi1EEEEEviT_T0_T2_T3_T4_T5_:
        /* <DEDUP_REMOVED lines=34> */
.L_x_3609:
[----:B------:R-:W2:Y:S02]  /*0220*/  LDG.E.U8 R4, desc[UR36][R4.64] ;  /* 0x0000002404047981 */ /* 0x000ea4000c1e1100 */
[----:B--2---:R-:W-:-:S04]  /*0230*/  I2FP.F32.U32 R0, R4 ;  /* 0x0000000400007245 */ /* 0x004fc80000201000 */
[----:B------:R-:W-:-:S04]  /*0240*/  F2FP.BF16.F32.PACK_AB R0, RZ, R0 ;  /* 0x00000000ff00723e */ /* 0x000fc800000010ff */
[----:B------:R-:W-:Y:S01]  /*0250*/  PRMT R19, R0, 0x7610, R19 ;  /* 0x0000761000137816 */ /* 0x000fe20000000013 */
[----:B------:R-:W-:Y:S06]  /*0260*/  BRA `(.L_x_3611) ;  /* 0x0000000c00e47947 */ /* 0x000fec0003800000 */
.L_x_3608:
        /* <DEDUP_REMOVED lines=11> */
.L_x_3613:
[----:B------:R-:W2:Y:S02]  /*0320*/  LDG.E R4, desc[UR36][R4.64] ;  /* 0x0000002404047981 */ /* 0x000ea4000c1e1900 */
[----:B--2---:R-:W-:-:S04]  /*0330*/  I2FP.F32.S32 R0, R4 ;  /* 0x0000000400007245 */ /* 0x004fc80000201400 */
[----:B------:R-:W-:-:S04]  /*0340*/  F2FP.BF16.F32.PACK_AB R0, RZ, R0 ;  /* 0x00000000ff00723e */ /* 0x000fc800000010ff */
[----:B------:R-:W-:Y:S01]  /*0350*/  PRMT R19, R0, 0x7610, R19 ;  /* 0x0000761000137816 */ /* 0x000fe20000000013 */
[----:B------:R-:W-:Y:S06]  /*0360*/  BRA `(.L_x_3611) ;  /* 0x0000000c00a47947 */ /* 0x000fec0003800000 */
.L_x_3612:
[----:B------:R-:W2:Y:S02]  /*0370*/  LDG.E.U16 R4, desc[UR36][R4.64] ;  /* 0x0000002404047981 */ /* 0x000ea4000c1e1500 */
[----:B--2---:R-:W0:Y:S02]  /*0380*/  I2F.S16 R0, R4 ;  /* 0x0000000400007306 */ /* 0x004e240000101400 */
[----:B0-----:R-:W-:-:S04]  /*0390*/  F2FP.BF16.F32.PACK_AB R0, RZ, R0 ;  /* 0x00000000ff00723e */ /* 0x001fc800000010ff */
[----:B------:R-:W-:Y:S01]  /*03a0*/  PRMT R19, R0, 0x7610, R19 ;  /* 0x0000761000137816 */ /* 0x000fe20000000013 */
[----:B------:R-:W-:Y:S06]  /*03b0*/  BRA `(.L_x_3611) ;  /* 0x0000000c00907947 */ /* 0x000fec0003800000 */
.L_x_3607:
        /* <DEDUP_REMOVED lines=9> */
.L_x_3615:
[----:B------:R-:W2:Y:S02]  /*0450*/  LDG.E.U16 R0, desc[UR36][R4.64] ;  /* 0x0000002404007981 */ /* 0x000ea4000c1e1500 */
[----:B--2---:R-:W-:-:S05]  /*0460*/  HADD2.F32 R0, -RZ, R0.H0_H0 ;  /* 0x20000000ff007230 */ /* 0x004fca0000004100 */
[----:B------:R-:W-:-:S04]  /*0470*/  F2FP.BF16.F32.PACK_AB R0, RZ, R0 ;  /* 0x00000000ff00723e */ /* 0x000fc800000010ff */
[----:B------:R-:W-:Y:S01]  /*0480*/  PRMT R19, R0, 0x7610, R19 ;  /* 0x0000761000137816 */ /* 0x000fe20000000013 */
[----:B------:R-:W-:Y:S06]  /*0490*/  BRA `(.L_x_3611) ;  /* 0x0000000c00587947 */ /* 0x000fec0003800000 */
.L_x_3614:
        /* <DEDUP_REMOVED lines=9> */
.L_x_3617:
[----:B------:R-:W2:Y:S02]  /*0530*/  LDG.E.U16 R4, desc[UR36][R4.64] ;  /* 0x0000002404047981 */ /* 0x000ea4000c1e1500 */
[----:B--2---:R-:W-:-:S05]  /*0540*/  HADD2.F32 R0, -RZ, R4.H0_H0 ;  /* 0x20000004ff007230 */ /* 0x004fca0000004100 */
[----:B------:R-:W-:-:S04]  /*0550*/  F2FP.BF16.F32.PACK_AB R0, RZ, R0 ;  /* 0x00000000ff00723e */ /* 0x000fc800000010ff */
[----:B------:R-:W-:Y:S01]  /*0560*/  PRMT R19, R0, 0x7610, R19 ;  /* 0x0000761000137816 */ /* 0x000fe20000000013 */
[----:B------:R-:W-:Y:S06]  /*0570*/  BRA `(.L_x_3611) ;  /* 0x0000000c00207947 */ /* 0x000fec0003800000 */
.L_x_3616:
        /* <DEDUP_REMOVED lines=13> */
.L_x_3606:
        /* <DEDUP_REMOVED lines=14> */
.L_x_3620:
        /* <DEDUP_REMOVED lines=13> */
.L_x_3619:
        /* <DEDUP_REMOVED lines=27> */
.L_x_3622:
        /* <DEDUP_REMOVED lines=15> */
.L_x_3621:
[----:B------:R0:W5:Y:S01]  /*0aa0*/  LDG.E.U16 R19, desc[UR36][R4.64] ;  /* 0x0000002404137981 */ /* 0x000162000c1e1500 */
[----:B------:R-:W-:Y:S05]  /*0ab0*/  BRA `(.L_x_3611) ;  /* 0x0000000400d07947 */ /* 0x000fea0003800000 */
.L_x_3618:
        /* <DEDUP_REMOVED lines=13> */
.L_x_3625:
        /* <DEDUP_REMOVED lines=21> */
.L_x_3629:
[----:B------:R-:W-:Y:S05]  /*0ce0*/  BSYNC.RECONVERGENT B1 ;  /* 0x0000000000017941 */ /* 0x000fea0003800200 */
.L_x_3628:
[----:B------:R-:W-:Y:S01]  /*0cf0*/  IMAD.SHL.U32 R0, R0, 0x100000, RZ ;  /* 0x0010000000007824 */ /* 0x000fe200078e00ff */
[----:B------:R-:W-:-:S04]  /*0d00*/  LEA R3, R3, 0x3b800000, 0x17 ;  /* 0x3b80000003037811 */ /* 0x000fc800078eb8ff */
[----:B------:R-:W-:-:S07]  /*0d10*/  LOP3.LUT R0, R3, R0, R7, 0xfe, !PT ;  /* 0x0000000003007212 */ /* 0x000fce00078efe07 */
.L_x_3627:
[----:B------:R-:W-:Y:S05]  /*0d20*/  BSYNC.RECONVERGENT B0 ;  /* 0x0000000000007941 */ /* 0x000fea0003800200 */
.L_x_3626:
[----:B------:R-:W-:-:S04]  /*0d30*/  F2FP.BF16.F32.PACK_AB R0, RZ, R0 ;  /* 0x00000000ff00723e */ /* 0x000fc800000010ff */
[----:B------:R-:W-:Y:S01]  /*0d40*/  PRMT R19, R0, 0x7610, R19 ;  /* 0x0000761000137816 */ /* 0x000fe20000000013 */
[----:B------:R-:W-:Y:S06]  /*0d50*/  BRA `(.L_x_3611) ;  /* 0x0000000400287947 */ /* 0x000fec0003800000 */
.L_x_3624:
        /* <DEDUP_REMOVED lines=21> */
.L_x_3633:
[----:B------:R-:W-:Y:S05]  /*0eb0*/  BSYNC.RECONVERGENT B1 ;  /* 0x0000000000017941 */ /* 0x000fea0003800200 */
.L_x_3632:
[----:B------:R-:W-:Y:S01]  /*0ec0*/  IMAD.SHL.U32 R0, R0, 0x200000, RZ ;  /* 0x0020000000007824 */ /* 0x000fe200078e00ff */
[----:B------:R-:W-:-:S04]  /*0ed0*/  LEA R3, R3, 0x37800000, 0x17 ;  /* 0x3780000003037811 */ /* 0x000fc800078eb8ff */
[----:B------:R-:W-:-:S07]  /*0ee0*/  LOP3.LUT R0, R3, R0, R7, 0xfe, !PT ;  /* 0x0000000003007212 */ /* 0x000fce00078efe07 */
.L_x_3631:
[----:B------:R-:W-:Y:S05]  /*0ef0*/  BSYNC.RECONVERGENT B0 ;  /* 0x0000000000007941 */ /* 0x000fea0003800200 */
.L_x_3630:
[----:B------:R-:W-:-:S04]  /*0f00*/  F2FP.BF16.F32.PACK_AB R0, RZ, R0 ;  /* 0x00000000ff00723e */ /* 0x000fc800000010ff */
[----:B------:R-:W-:Y:S01]  /*0f10*/  PRMT R19, R0, 0x7610, R19 ;  /* 0x0000761000137816 */ /* 0x000fe20000000013 */
[----:B------:R-:W-:Y:S06]  /*0f20*/  BRA `(.L_x_3611) ;  /* 0x0000000000b47947 */ /* 0x000fec0003800000 */
.L_x_3623:
[----:B------:R-:W-:-:S09]  /*0f30*/  UISETP.NE.AND UP0, UPT, UR4, 0x1c, UPT ;  /* 0x0000001c0400788c */ /* 0x000fd2000bf05270 */
[----:B------:R-:W-:Y:S05]  /*0f40*/  BRA.U !UP0, `(.L_x_3634) ;  /* 0x00000001089c7547 */ /* 0x000fea000b800000 */
[----:B------:R-:W-:-:S09]  /*0f50*/  UISETP.NE.AND UP0, UPT, UR4, 0x1d, UPT ;  /* 0x0000001d0400788c */ /* 0x000fd2000bf05270 */
[----:B------:R-:W-:Y:S05]  /*0f60*/  BRA.U !UP0, `(.L_x_3635) ;  /* 0x0000000108807547 */ /* 0x000fea000b800000 */
[----:B------:R-:W-:-:S09]  /*0f70*/  UISETP.NE.AND UP0, UPT, UR4, 0x2c, UPT ;  /* 0x0000002c0400788c */ /* 0x000fd2000bf05270 */
[----:B------:R-:W-:Y:S05]  /*0f80*/  BRA.U !UP0, `(.L_x_3636) ;  /* 0x0000000108487547 */ /* 0x000fea000b800000 */
.L_x_3610:
        /* <DEDUP_REMOVED lines=16> */
.L_x_3637:
[----:B------:R-:W-:Y:S01]  /*1090*/  PRMT R19, RZ, 0x7610, R19 ;  /* 0x00007610ff137816 */ /* 0x000fe20000000013 */
[----:B------:R-:W-:Y:S06]  /*10a0*/  BRA `(.L_x_3611) ;  /* 0x0000000000547947 */ /* 0x000fec0003800000 */
.L_x_3636:
        /* <DEDUP_REMOVED lines=8> */
.L_x_3639:
[----:B------:R-:W-:Y:S05]  /*1130*/  BSYNC.RECONVERGENT B0 ;  /* 0x0000000000007941 */ /* 0x000fea0003800200 */
.L_x_3638:
[----:B------:R-:W-:-:S04]  /*1140*/  F2FP.BF16.F32.PACK_AB R0, RZ, R0 ;  /* 0x00000000ff00723e */ /* 0x000fc800000010ff */
[----:B------:R-:W-:Y:S01]  /*1150*/  PRMT R19, R0, 0x7610, R19 ;  /* 0x0000761000137816 */ /* 0x000fe20000000013 */
[----:B------:R-:W-:Y:S06]  /*1160*/  BRA `(.L_x_3611) ;  /* 0x0000000000247947 */ /* 0x000fec0003800000 */
.L_x_3635:
[----:B------:R-:W2:Y:S02]  /*1170*/  LDG.E.64 R4, desc[UR36][R4.64] ;  /* 0x0000002404047981 */ /* 0x000ea4000c1e1b00 */
[----:B--2---:R-:W0:Y:S02]  /*1180*/  I2F.U64 R0, R4 ;  /* 0x0000000400007312 */ /* 0x004e240000301000 */
[----:B0-----:R-:W-:-:S04]  /*1190*/  F2FP.BF16.F32.PACK_AB R0, RZ, R0 ;  /* 0x00000000ff00723e */ /* 0x001fc800000010ff */
[----:B------:R-:W-:Y:S01]  /*11a0*/  PRMT R19, R0, 0x7610, R19 ;  /* 0x0000761000137816 */ /* 0x000fe20000000013 */
[----:B------:R-:W-:Y:S06]  /*11b0*/  BRA `(.L_x_3611) ;  /* 0x0000000000107947 */ /* 0x000fec0003800000 */
.L_x_3634:
[----:B------:R-:W2:Y:S02]  /*11c0*/  LDG.E R4, desc[UR36][R4.64] ;  /* 0x0000002404047981 */ /* 0x000ea4000c1e1900 */
[----:B--2---:R-:W-:-:S04]  /*11d0*/  I2FP.F32.U32 R0, R4 ;  /* 0x0000000400007245 */ /* 0x004fc80000201000 */
[----:B------:R-:W-:-:S04]  /*11e0*/  F2FP.BF16.F32.PACK_AB R0, RZ, R0 ;  /* 0x00000000ff00723e */ /* 0x000fc800000010ff */
[----:B------:R-:W-:-:S07]  /*11f0*/  PRMT R19, R0, 0x7610, R19 ;  /* 0x0000761000137816 */ /* 0x000fce0000000013 */
.L_x_3611:
[----:B------:R-:W-:-:S07]  /*1200*/  VIADD R17, R25, 0x80 ;  /* 0x0000008019117836 */ /* 0x000fce0000000000 */
.L_x_3605:
[----:B------:R-:W-:Y:S05]  /*1210*/  BSYNC.RECONVERGENT B6 ;  /* 0x0000000000067941 */ /* 0x000fea0003800200 */
.L_x_3604:
[----:B------:R-:W-:Y:S01]  /*1220*/  ISETP.GE.AND P0, PT, R17, R16, PT ;  /* 0x000000101100720c */ /* 0x000fe20003f06270 */
[----:B------:R-:W-:Y:S01]  /*1230*/  BSSY.RECONVERGENT B6, `(.L_x_3640) ;  /* 0x0000118000067945 */ /* 0x000fe20003800200 */
[----:B------:R-:W-:-:S11]  /*1240*/  PRMT R18, RZ, 0x7610, R18 ;  /* 0x00007610ff127816 */ /* 0x000fd60000000012 */
        /* <DEDUP_REMOVED lines=23> */
.L_x_3645:
[----:B------:R-:W2:Y:S02]  /*13c0*/  LDG.E.U8 R4, desc[UR36][R4.64] ;  /* 0x0000002404047981 */ /* 0x000ea4000c1e1100 */
[----:B--2---:R-:W-:-:S04]  /*13d0*/  I2FP.F32.U32 R0, R4 ;  /* 0x0000000400007245 */ /* 0x004fc80000201000 */
[----:B------:R-:W-:-:S04]  /*13e0*/  F2FP.BF16.F32.PACK_AB R0, RZ, R0 ;  /* 0x00000000ff00723e */ /* 0x000fc800000010ff */
[----:B------:R-:W-:Y:S01]  /*13f0*/  PRMT R18, R0, 0x7610, R18 ;  /* 0x0000761000127816 */ /* 0x000fe20000000012 */
[----:B------:R-:W-:Y:S06]  /*1400*/  BRA `(.L_x_3647) ;  /* 0x0000000c00e47947 */ /* 0x000fec0003800000 */
.L_x_3644:
        /* <DEDUP_REMOVED lines=11> */
.L_x_3649:
[----:B------:R-:W2:Y:S02]  /*14c0*/  LDG.E R4, desc[UR36][R4.64] ;  /* 0x0000002404047981 */ /* 0x000ea4000c1e1900 */
[----:B--2---:R-:W-:-:S04]  /*14d0*/  I2FP.F32.S32 R0, R4 ;  /* 0x0000000400007245 */ /* 0x004fc80000201400 */
[----:B------:R-:W-:-:S04]  /*14e0*/  F2FP.BF16.F32.PACK_AB R0, RZ, R0 ;  /* 0x00000000ff00723e */ /* 0x000fc800000010ff */
[----:B------:R-:W-:Y:S01]  /*14f0*/  PRMT R18, R0, 0x7610, R18 ;  /* 0x0000761000127816 */ /* 0x000fe20000000012 */
[----:B------:R-:W-:Y:S06]  /*1500*/  BRA `(.L_x_3647) ;  /* 0x0000000c00a47947 */ /* 0x000fec0003800000 */
.L_x_3648:
[----:B------:R-:W2:Y:S02]  /*1510*/  LDG.E.U16 R4, desc[UR36][R4.64] ;  /* 0x0000002404047981 */ /* 0x000ea4000c1e1500 */
[----:B--2---:R-:W0:Y:S02]  /*1520*/  I2F.S16 R0, R4 ;  /* 0x0000000400007306 */ /* 0x004e240000101400 */
[----:B0-----:R-:W-:-:S04]  /*1530*/  F2FP.BF16.F32.PACK_AB R0, RZ, R0 ;  /* 0x00000000ff00723e */ /* 0x001fc800000010ff */
[----:B------:R-:W-:Y:S01]  /*1540*/  PRMT R18, R0, 0x7610, R18 ;  /* 0x0000761000127816 */ /* 0x000fe20000000012 */
[----:B------:R-:W-:Y:S06]  /*1550*/  BRA `(.L_x_3647) ;  /* 0x0000000c00907947 */ /* 0x000fec0003800000 */
.L_x_3643:
        /* <DEDUP_REMOVED lines=9> */
.L_x_3651:
[----:B------:R-:W2:Y:S02]  /*15f0*/  LDG.E.U16 R0, desc[UR36][R4.64] ;  /* 0x0000002404007981 */ /* 0x000ea4000c1e1500 */
[----:B--2---:R-:W-:-:S05]  /*1600*/  HADD2.F32 R0, -RZ, R0.H0_H0 ;  /* 0x20000000ff007230 */ /* 0x004fca0000004100 */
[----:B------:R-:W-:-:S04]  /*1610*/  F2FP.BF16.F32.PACK_AB R0, RZ, R0 ;  /* 0x00000000ff00723e */ /* 0x000fc800000010ff */
[----:B------:R-:W-:Y:S01]  /*1620*/  PRMT R18, R0, 0x7610, R18 ;  /* 0x0000761000127816 */ /* 0x000fe20000000012 */
[----:B------:R-:W-:Y:S06]  /*1630*/  BRA `(.L_x_3647) ;  /* 0x0000000c00587947 */ /* 0x000fec0003800000 */
.L_x_3650:
        /* <DEDUP_REMOVED lines=9> */
.L_x_3653:
[----:B------:R-:W2:Y:S02]  /*16d0*/  LDG.E.U16 R4, desc[UR36][R4.64] ;  /* 0x0000002404047981 */ /* 0x000ea4000c1e1500 */
[----:B--2---:R-:W-:-:S05]  /*16e0*/  HADD2.F32 R0, -RZ, R4.H0_H0 ;  /* 0x20000004ff007230 */ /* 0x004fca0000004100 */
[----:B------:R-:W-:-:S04]  /*16f0*/  F2FP.BF16.F32.PACK_AB R0, RZ, R0 ;  /* 0x00000000ff00723e */ /* 0x000fc800000010ff */
[----:B------:R-:W-:Y:S01]  /*1700*/  PRMT R18, R0, 0x7610, R18 ;  /* 0x0000761000127816 */ /* 0x000fe20000000012 */
[----:B------:R-:W-:Y:S06]  /*1710*/  BRA `(.L_x_3647) ;  /* 0x0000000c00207947 */ /* 0x000fec0003800000 */
.L_x_3652:
        /* <DEDUP_REMOVED lines=13> */
.L_x_3642:
        /* <DEDUP_REMOVED lines=14> */
.L_x_3656:
        /* <DEDUP_REMOVED lines=13> */
.L_x_3655:
        /* <DEDUP_REMOVED lines=27> */
.L_x_3658:
        /* <DEDUP_REMOVED lines=15> */
.L_x_3657:
[----:B------:R0:W5:Y:S01]  /*1c40*/  LDG.E.U16 R18, desc[UR36][R4.64] ;  /* 0x0000002404127981 */ /* 0x000162000c1e1500 */
[----:B------:R-:W-:Y:S05]  /*1c50*/  BRA `(.L_x_3647) ;  /* 0x0000000400d07947 */ /* 0x000fea0003800000 */
.L_x_3654:
        /* <DEDUP_REMOVED lines=13> */
.L_x_3661:
        /* <DEDUP_REMOVED lines=21> */
.L_x_3665:
[----:B------:R-:W-:Y:S05]  /*1e80*/  BSYNC.RECONVERGENT B1 ;  /* 0x0000000000017941 */ /* 0x000fea0003800200 */
.L_x_3664:
[----:B------:R-:W-:Y:S01]  /*1e90*/  IMAD.SHL.U32 R0, R0, 0x100000, RZ ;  /* 0x0010000000007824 */ /* 0x000fe200078e00ff */
[----:B------:R-:W-:-:S04]  /*1ea0*/  LEA R3, R3, 0x3b800000, 0x17 ;  /* 0x3b80000003037811 */ /* 0x000fc800078eb8ff */
[----:B------:R-:W-:-:S07]  /*1eb0*/  LOP3.LUT R0, R3, R0, R7, 0xfe, !PT ;  /* 0x0000000003007212 */ /* 0x000fce00078efe07 */
.L_x_3663:
[----:B------:R-:W-:Y:S05]  /*1ec0*/  BSYNC.RECONVERGENT B0 ;  /* 0x0000000000007941 */ /* 0x000fea0003800200 */
.L_x_3662:
[----:B------:R-:W-:-:S04]  /*1ed0*/  F2FP.BF16.F32.PACK_AB R0, RZ, R0 ;  /* 0x00000000ff00723e */ /* 0x000fc800000010ff */
[----:B------:R-:W-:Y:S01]  /*1ee0*/  PRMT R18, R0, 0x7610, R18 ;  /* 0x0000761000127816 */ /* 0x000fe20000000012 */
[----:B------:R-:W-:Y:S06]  /*1ef0*/  BRA `(.L_x_3647) ;  /* 0x0000000400287947 */ /* 0x000fec0003800000 */
.L_x_3660:
        /* <DEDUP_REMOVED lines=21> */
.L_x_3669:
[----:B------:R-:W-:Y:S05]  /*2050*/  BSYNC.RECONVERGENT B1 ;  /* 0x0000000000017941 */ /* 0x000fea0003800200 */
.L_x_3668:
[----:B------:R-:W-:Y:S01]  /*2060*/  IMAD.SHL.U32 R0, R0, 0x200000, RZ ;  /* 0x0020000000007824 */ /* 0x000fe200078e00ff */
[----:B------:R-:W-:-:S04]  /*2070*/  LEA R3, R3, 0x37800000, 0x17 ;  /* 0x3780000003037811 */ /* 0x000fc800078eb8ff */
[----:B------:R-:W-:-:S07]  /*2080*/  LOP3.LUT R0, R3, R0, R7, 0xfe, !PT ;  /* 0x0000000003007212 */ /* 0x000fce00078efe07 */
.L_x_3667:
[----:B------:R-:W-:Y:S05]  /*2090*/  BSYNC.RECONVERGENT B0 ;  /* 0x0000000000007941 */ /* 0x000fea0003800200 */
.L_x_3666:
[----:B------:R-:W-:-:S04]  /*20a0*/  F2FP.BF16.F32.PACK_AB R0, RZ, R0 ;  /* 0x00000000ff00723e */ /* 0x000fc800000010ff */
[----:B------:R-:W-:Y:S01]  /*20b0*/  PRMT R18, R0, 0x7610, R18 ;  /* 0x0000761000127816 */ /* 0x000fe20000000012 */
[----:B------:R-:W-:Y:S06]  /*20c0*/  BRA `(.L_x_3647) ;  /* 0x0000000000b47947 */ /* 0x000fec0003800000 */
.L_x_3659:
        /* <DEDUP_REMOVED lines=14> */
.L_x_3673:
[----:B------:R-:W-:Y:S05]  /*21b0*/  BSYNC.RECONVERGENT B0 ;  /* 0x0000000000007941 */ /* 0x000fea0003800200 */
.L_x_3672:
[----:B------:R-:W-:-:S04]  /*21c0*/  F2FP.BF16.F32.PACK_AB R0, RZ, R0 ;  /* 0x00000000ff00723e */ /* 0x000fc800000010ff */
[----:B------:R-:W-:Y:S01]  /*21d0*/  PRMT R18, R0, 0x7610, R18 ;  /* 0x0000761000127816 */ /* 0x000fe20000000012 */
[----:B------:R-:W-:Y:S06]  /*21e0*/  BRA `(.L_x_3647) ;  /* 0x00000000006c7947 */ /* 0x000fec0003800000 */
.L_x_3646:
        /* <DEDUP_REMOVED lines=16> */
.L_x_3674:
[----:B------:R-:W-:Y:S01]  /*22f0*/  PRMT R18, RZ, 0x7610, R18 ;  /* 0x00007610ff127816 */ /* 0x000fe20000000012 */
[----:B------:R-:W-:Y:S06]  /*2300*/  BRA `(.L_x_3647) ;  /* 0x0000000000247947 */ /* 0x000fec0003800000 */
.L_x_3671:
[----:B------:R-:W2:Y:S02]  /*2310*/  LDG.E.64 R4, desc[UR36][R4.64] ;  /* 0x0000002404047981 */ /* 0x000ea4000c1e1b00 */
[----:B--2---:R-:W0:Y:S02]  /*2320*/  I2F.U64 R0, R4 ;  /* 0x0000000400007312 */ /* 0x004e240000301000 */
[----:B0-----:R-:W-:-:S04]  /*2330*/  F2FP.BF16.F32.PACK_AB R0, RZ, R0 ;  /* 0x00000000ff00723e */ /* 0x001fc800000010ff */
[----:B------:R-:W-:Y:S01]  /*2340*/  PRMT R18, R0, 0x7610, R18 ;  /* 0x0000761000127816 */ /* 0x000fe20000000012 */
[----:B------:R-:W-:Y:S06]  /*2350*/  BRA `(.L_x_3647) ;  /* 0x0000000000107947 */ /* 0x000fec0003800000 */
.L_x_3670:
[----:B------:R-:W2:Y:S02]  /*2360*/  LDG.E R4, desc[UR36][R4.64] ;  /* 0x0000002404047981 */ /* 0x000ea4000c1e1900 */
[----:B--2---:R-:W-:-:S04]  /*2370*/  I2FP.F32.U32 R0, R4 ;  /* 0x0000000400007245 */ /* 0x004fc80000201000 */
[----:B------:R-:W-:-:S04]  /*2380*/  F2FP.BF16.F32.PACK_AB R0, RZ, R0 ;  /* 0x00000000ff00723e */ /* 0x000fc800000010ff */
[----:B------:R-:W-:-:S07]  /*2390*/  PRMT R18, R0, 0x7610, R18 ;  /* 0x0000761000127816 */ /* 0x000fce0000000012 */
.L_x_3647:
[----:B------:R-:W-:-:S07]  /*23a0*/  VIADD R17, R17, 0x80 ;  /* 0x0000008011117836 */ /* 0x000fce0000000000 */
.L_x_3641:
[----:B------:R-:W-:Y:S05]  /*23b0*/  BSYNC.RECONVERGENT B6 ;  /* 0x0000000000067941 */ /* 0x000fea0003800200 */
.L_x_3640:
        /* <DEDUP_REMOVED lines=26> */
.L_x_3680:
[----:B------:R-:W2:Y:S02]  /*2560*/  LDG.E.U8 R4, desc[UR36][R4.64] ;  /* 0x0000002404047981 */ /* 0x000ea4000c1e1100 */
[----:B--2---:R-:W-:-:S04]  /*2570*/  I2FP.F32.U32 R0, R4 ;  /* 0x0000000400007245 */ /* 0x004fc80000201000 */
[----:B------:R-:W-:-:S04]  /*2580*/  F2FP.BF16.F32.PACK_AB R0, RZ, R0 ;  /* 0x00000000ff00723e */ /* 0x000fc800000010ff */
[----:B------:R-:W-:Y:S01]  /*2590*/  PRMT R24, R0, 0x7610, R24 ;  /* 0x0000761000187816 */ /* 0x000fe20000000018 */
[----:B------:R-:W-:Y:S06]  /*25a0*/  BRA `(.L_x_3682) ;  /* 0x0000000c00e47947 */ /* 0x000fec0003800000 */
.L_x_3679:
        /* <DEDUP_REMOVED lines=11> */
.L_x_3684:
[----:B------:R-:W2:Y:S02]  /*2660*/  LDG.E R4, desc[UR36][R4.64] ;  /* 0x0000002404047981 */ /* 0x000ea4000c1e1900 */
[----:B--2---:R-:W-:-:S04]  /*2670*/  I2FP.F32.S32 R0, R4 ;  /* 0x0000000400007245 */ /* 0x004fc80000201400 */
[----:B------:R-:W-:-:S04]  /*2680*/  F2FP.BF16.F32.PACK_AB R0, RZ, R0 ;  /* 0x00000000ff00723e */ /* 0x000fc800000010ff */
[----:B------:R-:W-:Y:S01]  /*2690*/  PRMT R24, R0, 0x7610, R24 ;  /* 0x0000761000187816 */ /* 0x000fe20000000018 */
[----:B------:R-:W-:Y:S06]  /*26a0*/  BRA `(.L_x_3682) ;  /* 0x0000000c00a47947 */ /* 0x000fec0003800000 */
.L_x_3683:
[----:B------:R-:W2:Y:S02]  /*26b0*/  LDG.E.U16 R4, desc[UR36][R4.64] ;  /* 0x0000002404047981 */ /* 0x000ea4000c1e1500 */
[----:B--2---:R-:W0:Y:S02]  /*26c0*/  I2F.S16 R0, R4 ;  /* 0x0000000400007306 */ /* 0x004e240000101400 */
[----:B0-----:R-:W-:-:S04]  /*26d0*/  F2FP.BF16.F32.PACK_AB R0, RZ, R0 ;  /* 0x00000000ff00723e */ /* 0x001fc800000010ff */
[----:B------:R-:W-:Y:S01]  /*26e0*/  PRMT R24, R0, 0x7610, R24 ;  /* 0x0000761000187816 */ /* 0x000fe20000000018 */
[----:B------:R-:W-:Y:S06]  /*26f0*/  BRA `(.L_x_3682) ;  /* 0x0000000c00907947 */ /* 0x000fec0003800000 */
.L_x_3678:
        /* <DEDUP_REMOVED lines=9> */
.L_x_3686:
[----:B------:R-:W2:Y:S02]  /*2790*/  LDG.E.U16 R0, desc[UR36][R4.64] ;  /* 0x0000002404007981 */ /* 0x000ea4000c1e1500 */
[----:B--2---:R-:W-:-:S05]  /*27a0*/  HADD2.F32 R0, -RZ, R0.H0_H0 ;  /* 0x20000000ff007230 */ /* 0x004fca0000004100 */
[----:B------:R-:W-:-:S04]  /*27b0*/  F2FP.BF16.F32.PACK_AB R0, RZ, R0 ;  /* 0x00000000ff00723e */ /* 0x000fc800000010ff */
[----:B------:R-:W-:Y:S01]  /*27c0*/  PRMT R24, R0, 0x7610, R24 ;  /* 0x0000761000187816 */ /* 0x000fe20000000018 */
[----:B------:R-:W-:Y:S06]  /*27d0*/  BRA `(.L_x_3682) ;  /* 0x0000000c00587947 */ /* 0x000fec0003800000 */
.L_x_3685:
        /* <DEDUP_REMOVED lines=9> */
.L_x_3688:
[----:B------:R-:W2:Y:S02]  /*2870*/  LDG.E.U16 R4, desc[UR36][R4.64] ;  /* 0x0000002404047981 */ /* 0x000ea4000c1e1500 */
[----:B--2---:R-:W-:-:S05]  /*2880*/  HADD2.F32 R0, -RZ, R4.H0_H0 ;  /* 0x20000004ff007230 */ /* 0x004fca0000004100 */
[----:B------:R-:W-:-:S04]  /*2890*/  F2FP.BF16.F32.PACK_AB R0, RZ, R0 ;  /* 0x00000000ff00723e */ /* 0x000fc800000010ff */
[----:B------:R-:W-:Y:S01]  /*28a0*/  PRMT R24, R0, 0x7610, R24 ;  /* 0x0000761000187816 */ /* 0x000fe20000000018 */
[----:B------:R-:W-:Y:S06]  /*28b0*/  BRA `(.L_x_3682) ;  /* 0x0000000c00207947 */ /* 0x000fec0003800000 */
.L_x_3687:
        /* <DEDUP_REMOVED lines=13> */
.L_x_3677:
        /* <DEDUP_REMOVED lines=14> */
.L_x_3691:
        /* <DEDUP_REMOVED lines=13> */
.L_x_3690:
        /* <DEDUP_REMOVED lines=27> */
.L_x_3693:
        /* <DEDUP_REMOVED lines=15> */
.L_x_3692:
[----:B------:R0:W5:Y:S01]  /*2de0*/  LDG.E.U16 R24, desc[UR36][R4.64] ;  /* 0x0000002404187981 */ /* 0x000162000c1e1500 */
[----:B------:R-:W-:Y:S05]  /*2df0*/  BRA `(.L_x_3682) ;  /* 0x0000000400d07947 */ /* 0x000fea0003800000 */
.L_x_3689:
        /* <DEDUP_REMOVED lines=13> */
.L_x_3696:
        /* <DEDUP_REMOVED lines=21> */
.L_x_3700:
[----:B------:R-:W-:Y:S05]  /*3020*/  BSYNC.RECONVERGENT B1 ;  /* 0x0000000000017941 */ /* 0x000fea0003800200 */
.L_x_3699:
[----:B------:R-:W-:Y:S01]  /*3030*/  IMAD.SHL.U32 R0, R0, 0x100000, RZ ;  /* 0x0010000000007824 */ /* 0x000fe200078e00ff */
[----:B------:R-:W-:-:S04]  /*3040*/  LEA R3, R3, 0x3b800000, 0x17 ;  /* 0x3b80000003037811 */ /* 0x000fc800078eb8ff */
[----:B------:R-:W-:-:S07]  /*3050*/  LOP3.LUT R0, R3, R0, R7, 0xfe, !PT ;  /* 0x0000000003007212 */ /* 0x000fce00078efe07 */
.L_x_3698:
[----:B------:R-:W-:Y:S05]  /*3060*/  BSYNC.RECONVERGENT B0 ;  /* 0x0000000000007941 */ /* 0x000fea0003800200 */
.L_x_3697:
[----:B------:R-:W-:-:S04]  /*3070*/  F2FP.BF16.F32.PACK_AB R0, RZ, R0 ;  /* 0x00000000ff00723e */ /* 0x000fc800000010ff */
[----:B------:R-:W-:Y:S01]  /*3080*/  PRMT R24, R0, 0x7610, R24 ;  /* 0x0000761000187816 */ /* 0x000fe20000000018 */
[----:B------:R-:W-:Y:S06]  /*3090*/  BRA `(.L_x_3682) ;  /* 0x0000000400287947 */ /* 0x000fec0003800000 */
.L_x_3695:
        /* <DEDUP_REMOVED lines=21> */
.L_x_3704:
[----:B------:R-:W-:Y:S05]  /*31f0*/  BSYNC.RECONVERGENT B1 ;  /* 0x0000000000017941 */ /* 0x000fea0003800200 */
.L_x_3703:
[----:B------:R-:W-:Y:S01]  /*3200*/  IMAD.SHL.U32 R0, R0, 0x200000, RZ ;  /* 0x0020000000007824 */ /* 0x000fe200078e00ff */
[----:B------:R-:W-:-:S04]  /*3210*/  LEA R3, R3, 0x37800000, 0x17 ;  /* 0x3780000003037811 */ /* 0x000fc800078eb8ff */
[----:B------:R-:W-:-:S07]  /*3220*/  LOP3.LUT R0, R3, R0, R7, 0xfe, !PT ;  /* 0x0000000003007212 */ /* 0x000fce00078efe07 */
.L_x_3702:
[----:B------:R-:W-:Y:S05]  /*3230*/  BSYNC.RECONVERGENT B0 ;  /* 0x0000000000007941 */ /* 0x000fea0003800200 */
.L_x_3701:
[----:B------:R-:W-:-:S04]  /*3240*/  F2FP.BF16.F32.PACK_AB R0, RZ, R0 ;  /* 0x00000000ff00723e */ /* 0x000fc800000010ff */
[----:B------:R-:W-:Y:S01]  /*3250*/  PRMT R24, R0, 0x7610, R24 ;  /* 0x0000761000187816 */ /* 0x000fe20000000018 */
[----:B------:R-:W-:Y:S06]  /*3260*/  BRA `(.L_x_3682) ;  /* 0x0000000000b47947 */ /* 0x000fec0003800000 */
.L_x_3694:
        /* <DEDUP_REMOVED lines=14> */
.L_x_3708:
[----:B------:R-:W-:Y:S05]  /*3350*/  BSYNC.RECONVERGENT B0 ;  /* 0x0000000000007941 */ /* 0x000fea0003800200 */
.L_x_3707:
[----:B------:R-:W-:-:S04]  /*3360*/  F2FP.BF16.F32.PACK_AB R0, RZ, R0 ;  /* 0x00000000ff00723e */ /* 0x000fc800000010ff */
[----:B------:R-:W-:Y:S01]  /*3370*/  PRMT R24, R0, 0x7610, R24 ;  /* 0x0000761000187816 */ /* 0x000fe20000000018 */
[----:B------:R-:W-:Y:S06]  /*3380*/  BRA `(.L_x_3682) ;  /* 0x00000000006c7947 */ /* 0x000fec0003800000 */
.L_x_3681:
        /* <DEDUP_REMOVED lines=16> */
.L_x_3709:
[----:B------:R-:W-:Y:S01]  /*3490*/  PRMT R24, RZ, 0x7610, R24 ;  /* 0x00007610ff187816 */ /* 0x000fe20000000018 */
[----:B------:R-:W-:Y:S06]  /*34a0*/  BRA `(.L_x_3682) ;  /* 0x0000000000247947 */ /* 0x000fec0003800000 */
.L_x_3706:
[----:B------:R-:W2:Y:S02]  /*34b0*/  LDG.E.64 R4, desc[UR36][R4.64] ;  /* 0x0000002404047981 */ /* 0x000ea4000c1e1b00 */
[----:B--2---:R-:W0:Y:S02]  /*34c0*/  I2F.U64 R0, R4 ;  /* 0x0000000400007312 */ /* 0x004e240000301000 */
[----:B0-----:R-:W-:-:S04]  /*34d0*/  F2FP.BF16.F32.PACK_AB R0, RZ, R0 ;  /* 0x00000000ff00723e */ /* 0x001fc800000010ff */
[----:B------:R-:W-:Y:S01]  /*34e0*/  PRMT R24, R0, 0x7610, R24 ;  /* 0x0000761000187816 */ /* 0x000fe20000000018 */
[----:B------:R-:W-:Y:S06]  /*34f0*/  BRA `(.L_x_3682) ;  /* 0x0000000000107947 */ /* 0x000fec0003800000 */
.L_x_3705:
[----:B------:R-:W2:Y:S02]  /*3500*/  LDG.E R4, desc[UR36][R4.64] ;  /* 0x0000002404047981 */ /* 0x000ea4000c1e1900 */
[----:B--2---:R-:W-:-:S04]  /*3510*/  I2FP.F32.U32 R0, R4 ;  /* 0x0000000400007245 */ /* 0x004fc80000201000 */
[----:B------:R-:W-:-:S04]  /*3520*/  F2FP.BF16.F32.PACK_AB R0, RZ, R0 ;  /* 0x00000000ff00723e */ /* 0x000fc800000010ff */
[----:B------:R-:W-:-:S07]  /*3530*/  PRMT R24, R0, 0x7610, R24 ;  /* 0x0000761000187816 */ /* 0x000fce0000000018 */
.L_x_3682:
[----:B------:R-:W-:-:S07]  /*3540*/  VIADD R17, R17, 0x80 ;  /* 0x0000008011117836 */ /* 0x000fce0000000000 */
.L_x_3676:
[----:B------:R-:W-:Y:S05]  /*3550*/  BSYNC.RECONVERGENT B6 ;  /* 0x0000000000067941 */ /* 0x000fea0003800200 */
.L_x_3675:
        /* <DEDUP_REMOVED lines=25> */
.L_x_3715:
[----:B------:R-:W2:Y:S02]  /*36f0*/  LDG.E.U8 R4, desc[UR36][R4.64] ;  /* 0x0000002404047981 */ /* 0x000ea4000c1e1100 */
[----:B--2---:R-:W-:-:S04]  /*3700*/  I2FP.F32.U32 R0, R4 ;  /* 0x0000000400007245 */ /* 0x004fc80000201000 */
[----:B------:R-:W-:Y:S01]  /*3710*/  F2FP.BF16.F32.PACK_AB R0, RZ, R0 ;  /* 0x00000000ff00723e */ /* 0x000fe200000010ff */
[----:B------:R-:W-:Y:S06]  /*3720*/  BRA `(.L_x_3711) ;  /* 0x0000000c00a87947 */ /* 0x000fec0003800000 */
.L_x_3714:
        /* <DEDUP_REMOVED lines=10> */
.L_x_3718:
[----:B------:R-:W2:Y:S02]  /*37d0*/  LDG.E R4, desc[UR36][R4.64] ;  /* 0x0000002404047981 */ /* 0x000ea4000c1e1900 */
[----:B--2---:R-:W-:-:S04]  /*37e0*/  I2FP.F32.S32 R0, R4 ;  /* 0x0000000400007245 */ /* 0x004fc80000201400 */
[----:B------:R-:W-:Y:S01]  /*37f0*/  F2FP.BF16.F32.PACK_AB R0, RZ, R0 ;  /* 0x00000000ff00723e */ /* 0x000fe200000010ff */
[----:B------:R-:W-:Y:S06]  /*3800*/  BRA `(.L_x_3711) ;  /* 0x0000000c00707947 */ /* 0x000fec0003800000 */
.L_x_3717:
[----:B------:R-:W2:Y:S02]  /*3810*/  LDG.E.U16 R4, desc[UR36][R4.64] ;  /* 0x0000002404047981 */ /* 0x000ea4000c1e1500 */
[----:B--2---:R-:W0:Y:S02]  /*3820*/  I2F.S16 R0, R4 ;  /* 0x0000000400007306 */ /* 0x004e240000101400 */
[----:B0-----:R-:W-:Y:S01]  /*3830*/  F2FP.BF16.F32.PACK_AB R0, RZ, R0 ;  /* 0x00000000ff00723e */ /* 0x001fe200000010ff */
[----:B------:R-:W-:Y:S06]  /*3840*/  BRA `(.L_x_3711) ;  /* 0x0000000c00607947 */ /* 0x000fec0003800000 */
.L_x_3713:
        /* <DEDUP_REMOVED lines=9> */
.L_x_3720:
[----:B------:R-:W2:Y:S02]  /*38e0*/  LDG.E.U16 R0, desc[UR36][R4.64] ;  /* 0x0000002404007981 */ /* 0x000ea4000c1e1500 */
[----:B--2---:R-:W-:-:S05]  /*38f0*/  HADD2.F32 R0, -RZ, R0.H0_H0 ;  /* 0x20000000ff007230 */ /* 0x004fca0000004100 */
[----:B------:R-:W-:Y:S01]  /*3900*/  F2FP.BF16.F32.PACK_AB R0, RZ, R0 ;  /* 0x00000000ff00723e */ /* 0x000fe200000010ff */
[----:B------:R-:W-:Y:S06]  /*3910*/  BRA `(.L_x_3711) ;  /* 0x0000000c002c7947 */ /* 0x000fec0003800000 */
.L_x_3719:
        /* <DEDUP_REMOVED lines=9> */
.L_x_3722:
[----:B------:R-:W2:Y:S02]  /*39b0*/  LDG.E.U16 R4, desc[UR36][R4.64] ;  /* 0x0000002404047981 */ /* 0x000ea4000c1e1500 */
[----:B--2---:R-:W-:-:S05]  /*39c0*/  HADD2.F32 R0, -RZ, R4.H0_H0 ;  /* 0x20000004ff007230 */ /* 0x004fca0000004100 */
[----:B------:R-:W-:Y:S01]  /*39d0*/  F2FP.BF16.F32.PACK_AB R0, RZ, R0 ;  /* 0x00000000ff00723e */ /* 0x000fe200000010ff */
[----:B------:R-:W-:Y:S06]  /*39e0*/  BRA `(.L_x_3711) ;  /* 0x0000000800f87947 */ /* 0x000fec0003800000 */
.L_x_3721:
        /* <DEDUP_REMOVED lines=12> */
.L_x_3712:
        /* <DEDUP_REMOVED lines=13> */
.L_x_3725:
        /* <DEDUP_REMOVED lines=12> */
.L_x_3724:
        /* <DEDUP_REMOVED lines=27> */
.L_x_3727:
        /* <DEDUP_REMOVED lines=14> */
.L_x_3726:
[----:B------:R1:W5:Y:S01]  /*3ed0*/  LDG.E.U16 R0, desc[UR36][R4.64] ;  /* 0x0000002404007981 */ /* 0x000362000c1e1500 */
[----:B------:R-:W-:Y:S05]  /*3ee0*/  BRA `(.L_x_3711) ;  /* 0x0000000400b87947 */ /* 0x000fea0003800000 */
.L_x_3723:
        /* <DEDUP_REMOVED lines=12> */
.L_x_3730:
        /* <DEDUP_REMOVED lines=21> */
.L_x_3734:
[----:B------:R-:W-:Y:S05]  /*4100*/  BSYNC.RECONVERGENT B1 ;  /* 0x0000000000017941 */ /* 0x000fea0003800200 */
.L_x_3733:
[----:B------:R-:W-:Y:S01]  /*4110*/  IMAD.SHL.U32 R0, R0, 0x100000, RZ ;  /* 0x0010000000007824 */ /* 0x000fe200078e00ff */
[----:B------:R-:W-:-:S04]  /*4120*/  LEA R3, R3, 0x3b800000, 0x17 ;  /* 0x3b80000003037811 */ /* 0x000fc800078eb8ff */
[----:B------:R-:W-:-:S07]  /*4130*/  LOP3.LUT R0, R3, R0, R7, 0xfe, !PT ;  /* 0x0000000003007212 */ /* 0x000fce00078efe07 */
.L_x_3732:
[----:B------:R-:W-:Y:S05]  /*4140*/  BSYNC.RECONVERGENT B0 ;  /* 0x0000000000007941 */ /* 0x000fea0003800200 */
.L_x_3731:
[----:B------:R-:W-:Y:S01]  /*4150*/  F2FP.BF16.F32.PACK_AB R0, RZ, R0 ;  /* 0x00000000ff00723e */ /* 0x000fe200000010ff */
[----:B------:R-:W-:Y:S06]  /*4160*/  BRA `(.L_x_3711) ;  /* 0x0000000400187947 */ /* 0x000fec0003800000 */
.L_x_3729:
        /* <DEDUP_REMOVED lines=21> */
.L_x_3738:
[----:B------:R-:W-:Y:S05]  /*42c0*/  BSYNC.RECONVERGENT B1 ;  /* 0x0000000000017941 */ /* 0x000fea0003800200 */
.L_x_3737:
[----:B------:R-:W-:Y:S01]  /*42d0*/  IMAD.SHL.U32 R0, R0, 0x200000, RZ ;  /* 0x0020000000007824 */ /* 0x000fe200078e00ff */
[----:B------:R-:W-:-:S04]  /*42e0*/  LEA R3, R3, 0x37800000, 0x17 ;  /* 0x3780000003037811 */ /* 0x000fc800078eb8ff */
[----:B------:R-:W-:-:S07]  /*42f0*/  LOP3.LUT R0, R3, R0, R7, 0xfe, !PT ;  /* 0x0000000003007212 */ /* 0x000fce00078efe07 */
.L_x_3736:
[----:B------:R-:W-:Y:S05]  /*4300*/  BSYNC.RECONVERGENT B0 ;  /* 0x0000000000007941 */ /* 0x000fea0003800200 */
.L_x_3735:
[----:B------:R-:W-:Y:S01]  /*4310*/  F2FP.BF16.F32.PACK_AB R0, RZ, R0 ;  /* 0x00000000ff00723e */ /* 0x000fe200000010ff */
[----:B------:R-:W-:Y:S06]  /*4320*/  BRA `(.L_x_3711) ;  /* 0x0000000000a87947 */ /* 0x000fec0003800000 */
.L_x_3728:
        /* <DEDUP_REMOVED lines=14> */
.L_x_3742:
[----:B------:R-:W-:Y:S05]  /*4410*/  BSYNC.RECONVERGENT B0 ;  /* 0x0000000000007941 */ /* 0x000fea0003800200 */
.L_x_3741:
[----:B------:R-:W-:Y:S01]  /*4420*/  F2FP.BF16.F32.PACK_AB R0, RZ, R0 ;  /* 0x00000000ff00723e */ /* 0x000fe200000010ff */
[----:B------:R-:W-:Y:S06]  /*4430*/  BRA `(.L_x_3711) ;  /* 0x0000000000647947 */ /* 0x000fec0003800000 */
.L_x_3716:
        /* <DEDUP_REMOVED lines=16> */
.L_x_3743:
[----:B------:R-:W-:Y:S01]  /*4540*/  PRMT R0, RZ, 0x7610, R0 ;  /* 0x00007610ff007816 */ /* 0x000fe20000000000 */
[----:B------:R-:W-:Y:S06]  /*4550*/  BRA `(.L_x_3711) ;  /* 0x00000000001c7947 */ /* 0x000fec0003800000 */
.L_x_3740:
[----:B------:R-:W2:Y:S02]  /*4560*/  LDG.E.64 R4, desc[UR36][R4.64] ;  /* 0x0000002404047981 */ /* 0x000ea4000c1e1b00 */
[----:B--2---:R-:W0:Y:S02]  /*4570*/  I2F.U64 R0, R4 ;  /* 0x0000000400007312 */ /* 0x004e240000301000 */
[----:B0-----:R-:W-:Y:S01]  /*4580*/  F2FP.BF16.F32.PACK_AB R0, RZ, R0 ;  /* 0x00000000ff00723e */ /* 0x001fe200000010ff */
[----:B------:R-:W-:Y:S06]  /*4590*/  BRA `(.L_x_3711) ;  /* 0x00000000000c7947 */ /* 0x000fec0003800000 */
.L_x_3739:
[----:B------:R-:W2:Y:S02]  /*45a0*/  LDG.E R4, desc[UR36][R4.64] ;  /* 0x0000002404047981 */ /* 0x000ea4000c1e1900 */
[----:B--2---:R-:W-:-:S04]  /*45b0*/  I2FP.F32.U32 R0, R4 ;  /* 0x0000000400007245 */ /* 0x004fc80000201000 */
[----:B------:R-:W-:-:S07]  /*45c0*/  F2FP.BF16.F32.PACK_AB R0, RZ, R0 ;  /* 0x00000000ff00723e */ /* 0x000fce00000010ff */
.L_x_3711:
[----:B------:R-:W-:Y:S05]  /*45d0*/  BSYNC.RECONVERGENT B6 ;  /* 0x0000000000067941 */ /* 0x000fea0003800200 */
.L_x_3710:
[----:B------:R-:W2:Y:S01]  /*45e0*/  LDC.U8 R17, c[0x0][0x3bc] ;  /* 0x0000ef00ff117b82 */ /* 0x000ea20000000000 */
        /* <DEDUP_REMOVED lines=8> */
[----:B------:R-:W-:Y:S10]  /*4670*/  @P2 BRA `(.L_x_3745) ;  /* 0x0000000000282947 */ /* 0x000ff40003800000 */
[----:B------:R-:W0:Y:S01]  /*4680*/  LDCU UR4, c[0x0][0x388] ;  /* 0x00007100ff0477ac */ /* 0x000e220008000800 */
[----:B-----5:R-:W-:Y:S01]  /*4690*/  IMAD.U32 R19, R19, 0x10000, RZ ;  /* 0x0001000013137824 */ /* 0x020fe200078e00ff */
[----:B------:R-:W1:Y:S03]  /*46a0*/  LDCU UR5, c[0x0][0x394] ;  /* 0x00007280ff0577ac */ /* 0x000e660008000800 */
[----:B------:R-:W-:-:S05]  /*46b0*/  FADD.FTZ R19, R19, 3 ;  /* 0x4040000013137421 */ /* 0x000fca0000010000 */
[----:B0-----:R-:W-:-:S04]  /*46c0*/  FSETP.GEU.FTZ.AND P4, PT, R19, UR4, PT ;  /* 0x0000000413007c0b */ /* 0x001fc8000bf9e000 */
[----:B------:R-:W-:-:S04]  /*46d0*/  FSEL R19, R19, UR4, P4 ;  /* 0x0000000413137c08 */ /* 0x000fc8000a000000 */
[----:B-1----:R-:W-:-:S04]  /*46e0*/  FSETP.GT.FTZ.AND P4, PT, R19, UR5, PT ;  /* 0x0000000513007c0b */ /* 0x002fc8000bf94000 */
[----:B------:R-:W-:-:S05]  /*46f0*/  FSEL R19, R19, UR5, !P4 ;  /* 0x0000000513137c08 */ /* 0x000fca000e000000 */
[----:B------:R-:W-:-:S06]  /*4700*/  FMUL.FTZ R3, R19, 0.16666667163372039795 ;  /* 0x3e2aaaab13037820 */ /* 0x000fcc0000410000 */
[----:B------:R-:W0:Y:S02]  /*4710*/  F2F.BF16.F32 R3, R3 ;  /* 0x0000000300037304 */ /* 0x000e240000202000 */
.L_x_3745:
[----:B------:R-:W-:Y:S05]  /*4720*/  BSYNC.RECONVERGENT B0 ;  /* 0x0000000000007941 */ /* 0x000fea0003800200 */
.L_x_3744:
[----:B------:R-:W-:Y:S04]  /*4730*/  BSSY.RECONVERGENT B0, `(.L_x_3746) ;  /* 0x000000c000007945 */ /* 0x000fe80003800200 */
[----:B------:R-:W-:Y:S05]  /*4740*/  @P3 BRA `(.L_x_3747) ;  /* 0x0000000000283947 */ /* 0x000fea0003800000 */
[----:B------:R-:W1:Y:S01]  /*4750*/  LDCU UR4, c[0x0][0x388] ;  /* 0x00007100ff0477ac */ /* 0x000e620008000800 */
[----:B-----5:R-:W-:Y:S01]  /*4760*/  IMAD.U32 R18, R18, 0x10000, RZ ;  /* 0x0001000012127824 */ /* 0x020fe200078e00ff */
[----:B------:R-:W3:Y:S03]  /*4770*/  LDCU UR5, c[0x0][0x394] ;  /* 0x00007280ff0577ac */ /* 0x000ee60008000800 */
[----:B------:R-:W-:-:S05]  /*4780*/  FADD.FTZ R18, R18, 3 ;  /* 0x4040000012127421 */ /* 0x000fca0000010000 */
[----:B-1----:R-:W-:-:S04]  /*4790*/  FSETP.GEU.FTZ.AND P3, PT, R18, UR4, PT ;  /* 0x0000000412007c0b */ /* 0x002fc8000bf7e000 */
[----:B------:R-:W-:-:S04]  /*47a0*/  FSEL R18, R18, UR4, P3 ;  /* 0x0000000412127c08 */ /* 0x000fc80009800000 */
[----:B---3--:R-:W-:-:S04]  /*47b0*/  FSETP.GT.FTZ.AND P3, PT, R18, UR5, PT ;  /* 0x0000000512007c0b */ /* 0x008fc8000bf74000 */
[----:B------:R-:W-:-:S05]  /*47c0*/  FSEL R18, R18, UR5, !P3 ;  /* 0x0000000512127c08 */ /* 0x000fca000d800000 */
[----:B------:R-:W-:-:S04]  /*47d0*/  FMUL.FTZ R18, R18, 0.16666667163372039795 ;  /* 0x3e2aaaab12127820 */ /* 0x000fc80000410000 */
[----:B------:R1:W3:Y:S03]  /*47e0*/  F2F.BF16.F32 R22, R18 ;  /* 0x0000001200167304 */ /* 0x0002e60000202000 */
.L_x_3747:
[----:B------:R-:W-:Y:S05]  /*47f0*/  BSYNC.RECONVERGENT B0 ;  /* 0x0000000000007941 */ /* 0x000fea0003800200 */
.L_x_3746:
[----:B------:R-:W-:Y:S04]  /*4800*/  BSSY.RECONVERGENT B0, `(.L_x_3748) ;  /* 0x000000c000007945 */ /* 0x000fe80003800200 */
[----:B------:R-:W-:Y:S05]  /*4810*/  @P0 BRA `(.L_x_3749) ;  /* 0x0000000000280947 */ /* 0x000fea0003800000 */
[----:B------:R-:W4:Y:S01]  /*4820*/  LDCU UR4, c[0x0][0x388] ;  /* 0x00007100ff0477ac */ /* 0x000f220008000800 */
[----:B-----5:R-:W-:Y:S01]  /*4830*/  IMAD.U32 R24, R24, 0x10000, RZ ;  /* 0x0001000018187824 */ /* 0x020fe200078e00ff */
[----:B------:R-:W0:Y:S03]  /*4840*/  LDCU UR5, c[0x0][0x394] ;  /* 0x00007280ff0577ac */ /* 0x000e260008000800 */
[----:B------:R-:W-:-:S05]  /*4850*/  FADD.FTZ R24, R24, 3 ;  /* 0x4040000018187421 */ /* 0x000fca0000010000 */
[----:B----4-:R-:W-:-:S04]  /*4860*/  FSETP.GEU.FTZ.AND P0, PT, R24, UR4, PT ;  /* 0x0000000418007c0b */ /* 0x010fc8000bf1e000 */
[----:B------:R-:W-:-:S04]  /*4870*/  FSEL R24, R24, UR4, P0 ;  /* 0x0000000418187c08 */ /* 0x000fc80008000000 */
[----:B0-----:R-:W-:-:S04]  /*4880*/  FSETP.GT.FTZ.AND P0, PT, R24, UR5, PT ;  /* 0x0000000518007c0b */ /* 0x001fc8000bf14000 */
[----:B------:R-:W-:-:S05]  /*4890*/  FSEL R24, R24, UR5, !P0 ;  /* 0x0000000518187c08 */ /* 0x000fca000c000000 */
[----:B-1----:R-:W-:-:S06]  /*48a0*/  FMUL.FTZ R18, R24, 0.16666667163372039795 ;  /* 0x3e2aaaab18127820 */ /* 0x002fcc0000410000 */
[----:B------:R-:W4:Y:S02]  /*48b0*/  F2F.BF16.F32 R18, R18 ;  /* 0x0000001200127304 */ /* 0x000f240000202000 */
.L_x_3749:
[----:B------:R-:W-:Y:S05]  /*48c0*/  BSYNC.RECONVERGENT B0 ;  /* 0x0000000000007941 */ /* 0x000fea0003800200 */
.L_x_3748:
[----:B------:R-:W-:Y:S04]  /*48d0*/  BSSY.RECONVERGENT B0, `(.L_x_3750) ;  /* 0x000000c000007945 */ /* 0x000fe80003800200 */
[----:B------:R-:W-:Y:S05]  /*48e0*/  @P1 BRA `(.L_x_3751) ;  /* 0x0000000000281947 */ /* 0x000fea0003800000 */
        /* <DEDUP_REMOVED lines=8> */
[----:B------:R-:W-:-:S04]  /*4970*/  FMUL.FTZ R0, R0, 0.16666667163372039795 ;  /* 0x3e2aaaab00007820 */ /* 0x000fc80000410000 */
[----:B------:R0:W1:Y:S03]  /*4980*/  F2F.BF16.F32 R19, R0 ;  /* 0x0000000000137304 */ /* 0x0000660000202000 */
.L_x_3751:
[----:B------:R-:W-:Y:S05]  /*4990*/  BSYNC.RECONVERGENT B0 ;  /* 0x0000000000007941 */ /* 0x000fea0003800200 */
.L_x_3750:
[----:B------:R-:W-:Y:S04]  /*49a0*/  BSSY.RECONVERGENT B6, `(.L_x_3752) ;  /* 0x000010e000067945 */ /* 0x000fe80003800200 */
[----:B------:R-:W-:Y:S05]  /*49b0*/  @P2 BRA `(.L_x_3753) ;  /* 0x0000001000302947 */ /* 0x000fea0003800000 */
[----:B------:R-:W1:Y:S01]  /*49c0*/  LDCU UR4, c[0x0][0x3c0] ;  /* 0x00007800ff0477ac */ /* 0x000e620008000800 */
[----:B------:R-:W3:Y:S01]  /*49d0*/  LDC.64 R8, c[0x0][0x3a0] ;  /* 0x0000e800ff087b82 */ /* 0x000ee20000000a00 */
[----:B0----5:R-:W-:Y:S01]  /*49e0*/  IMAD R0, R2, 0x200, R25 ;  /* 0x0000020002007824 */ /* 0x021fe200078e0219 */
[----:B--2---:R-:W-:-:S03]  /*49f0*/  PRMT R4, R17, 0x9910, RZ ;  /* 0x0000991011047816 */ /* 0x004fc600000000ff */
        /* <DEDUP_REMOVED lines=19> */
.L_x_3757:
[----:B------:R-:W-:Y:S02]  /*4b30*/  IMAD.U32 R5, R3, 0x10000, RZ ;  /* 0x0001000003057824 */ /* 0x000fe400078e00ff */
[----:B------:R-:W-:-:S04]  /*4b40*/  IMAD.MOV.U32 R25, RZ, RZ, R23 ;  /* 0x000000ffff197224 */ /* 0x000fc800078e0017 */
[----:B------:R-:W0:Y:S02]  /*4b50*/  F2I.S64.TRUNC R4, R5 ;  /* 0x0000000500047311 */ /* 0x000e24000020d900 */
[----:B0-----:R0:W-:Y:S01]  /*4b60*/  STG.E.U8 desc[UR36][R8.64], R4 ;  /* 0x0000000408007986 */ /* 0x0011e2000c101124 */
[----:B------:R-:W-:Y:S05]  /*4b70*/  BRA `(.L_x_3753) ;  /* 0x0000000c00c07947 */ /* 0x000fea0003800000 */
.L_x_3756:
        /* <DEDUP_REMOVED lines=11> */
.L_x_3760:
[----:B------:R-:W-:Y:S02]  /*4c30*/  IMAD.U32 R3, R3, 0x10000, RZ ;  /* 0x0001000003037824 */ /* 0x000fe400078e00ff */
[----:B------:R-:W-:-:S04]  /*4c40*/  IMAD.MOV.U32 R25, RZ, RZ, R23 ;  /* 0x000000ffff197224 */ /* 0x000fc800078e0017 */
[----:B------:R-:W0:Y:S02]  /*4c50*/  F2I.FTZ.TRUNC.NTZ R3, R3 ;  /* 0x0000000300037305 */ /* 0x000e24000021f100 */
[----:B0-----:R0:W-:Y:S01]  /*4c60*/  STG.E desc[UR36][R8.64], R3 ;  /* 0x0000000308007986 */ /* 0x0011e2000c101924 */
[----:B------:R-:W-:Y:S05]  /*4c70*/  BRA `(.L_x_3753) ;  /* 0x0000000c00807947 */ /* 0x000fea0003800000 */
.L_x_3759:
[----:B------:R-:W-:Y:S02]  /*4c80*/  IMAD.U32 R3, R3, 0x10000, RZ ;  /* 0x0001000003037824 */ /* 0x000fe400078e00ff */
[----:B------:R-:W-:-:S04]  /*4c90*/  IMAD.MOV.U32 R25, RZ, RZ, R23 ;  /* 0x000000ffff197224 */ /* 0x000fc800078e0017 */
[----:B------:R-:W0:Y:S02]  /*4ca0*/  F2I.FTZ.TRUNC.NTZ R3, R3 ;  /* 0x0000000300037305 */ /* 0x000e24000021f100 */
[----:B0-----:R0:W-:Y:S01]  /*4cb0*/  STG.E.U16 desc[UR36][R8.64], R3 ;  /* 0x0000000308007986 */ /* 0x0011e2000c101524 */
[----:B------:R-:W-:Y:S05]  /*4cc0*/  BRA `(.L_x_3753) ;  /* 0x0000000c006c7947 */ /* 0x000fea0003800000 */
.L_x_3755:
        /* <DEDUP_REMOVED lines=10> */
.L_x_3762:
[----:B------:R-:W-:Y:S02]  /*4d70*/  IMAD.U32 R0, R3, 0x10000, RZ ;  /* 0x0001000003007824 */ /* 0x000fe400078e00ff */
[----:B------:R-:W-:-:S03]  /*4d80*/  IMAD.MOV.U32 R25, RZ, RZ, R23 ;  /* 0x000000ffff197224 */ /* 0x000fc600078e0017 */
[----:B------:R-:W-:-:S05]  /*4d90*/  F2FP.F16.F32.PACK_AB R0, RZ, R0 ;  /* 0x00000000ff00723e */ /* 0x000fca00000000ff */
[----:B------:R0:W-:Y:S01]  /*4da0*/  STG.E.U16 desc[UR36][R8.64], R0 ;  /* 0x0000000008007986 */ /* 0x0001e2000c101524 */
[----:B------:R-:W-:Y:S05]  /*4db0*/  BRA `(.L_x_3753) ;  /* 0x0000000c00307947 */ /* 0x000fea0003800000 */
.L_x_3761:
        /* <DEDUP_REMOVED lines=11> */
.L_x_3764:
[----:B------:R-:W-:Y:S02]  /*4e70*/  IMAD.U32 R3, R3, 0x10000, RZ ;  /* 0x0001000003037824 */ /* 0x000fe400078e00ff */
[----:B------:R-:W-:-:S03]  /*4e80*/  IMAD.MOV.U32 R25, RZ, RZ, R23 ;  /* 0x000000ffff197224 */ /* 0x000fc600078e0017 */
[----:B------:R-:W-:-:S04]  /*4e90*/  F2FP.F16.F32.PACK_AB R3, RZ, R3 ;  /* 0x00000003ff03723e */ /* 0x000fc800000000ff */
[----:B------:R-:W-:-:S05]  /*4ea0*/  PRMT R3, R3, 0x5410, RZ ;  /* 0x0000541003037816 */ /* 0x000fca00000000ff */
[----:B------:R0:W-:Y:S01]  /*4eb0*/  STG.E desc[UR36][R8.64], R3 ;  /* 0x0000000308007986 */ /* 0x0001e2000c101924 */
[----:B------:R-:W-:Y:S05]  /*4ec0*/  BRA `(.L_x_3753) ;  /* 0x0000000800ec7947 */ /* 0x000fea0003800000 */
.L_x_3763:
[----:B------:R-:W-:Y:S02]  /*4ed0*/  IMAD.U32 R4, R3, 0x10000, RZ ;  /* 0x0001000003047824 */ /* 0x000fe400078e00ff */
[----:B------:R-:W-:Y:S02]  /*4ee0*/  IMAD.MOV.U32 R25, RZ, RZ, R23 ;  /* 0x000000ffff197224 */ /* 0x000fe400078e0017 */
[----:B------:R-:W-:-:S06]  /*4ef0*/  FMUL.FTZ R4, R4, 1 ;  /* 0x3f80000004047820 */ /* 0x000fcc0000410000 */
[----:B------:R-:W0:Y:S02]  /*4f00*/  F2F.F64.F32 R4, R4 ;  /* 0x0000000400047310 */ /* 0x000e240000201800 */
[----:B0-----:R0:W-:Y:S01]  /*4f10*/  STG.E.64 desc[UR36][R8.64], R4 ;  /* 0x0000000408007986 */ /* 0x0011e2000c101b24 */
[----:B------:R-:W-:Y:S05]  /*4f20*/  BRA `(.L_x_3753) ;  /* 0x0000000800d47947 */ /* 0x000fea0003800000 */
.L_x_3754:
        /* <DEDUP_REMOVED lines=14> */
.L_x_3767:
[----:B------:R-:W-:Y:S01]  /*5010*/  IMAD.U32 R3, R3, 0x10000, RZ ;  /* 0x0001000003037824 */ /* 0x000fe200078e00ff */
[----:B------:R-:W-:Y:S01]  /*5020*/  CS2R R6, SRZ ;  /* 0x0000000000067805 */ /* 0x000fe2000001ff00 */
[----:B------:R-:W-:Y:S02]  /*5030*/  IMAD.MOV.U32 R25, RZ, RZ, R23 ;  /* 0x000000ffff197224 */ /* 0x000fe400078e0017 */
[----:B------:R-:W-:-:S04]  /*5040*/  FMUL.FTZ R3, R3, 1 ;  /* 0x3f80000003037820 */ /* 0x000fc80000410000 */
[----:B------:R-:W0:Y:S02]  /*5050*/  F2F.F64.F32 R4, R3 ;  /* 0x0000000300047310 */ /* 0x000e240000201800 */
[----:B0-----:R0:W-:Y:S01]  /*5060*/  STG.E.128 desc[UR36][R8.64], R4 ;  /* 0x0000000408007986 */ /* 0x0011e2000c101d24 */
[----:B------:R-:W-:Y:S05]  /*5070*/  BRA `(.L_x_3753) ;  /* 0x0000000800807947 */ /* 0x000fea0003800000 */
.L_x_3766:
        /* <DEDUP_REMOVED lines=19> */
.L_x_3771:
[----:B------:R-:W-:Y:S05]  /*51b0*/  BSYNC.RECONVERGENT B0 ;  /* 0x0000000000007941 */ /* 0x000fea0003800200 */
.L_x_3770:
[----:B------:R-:W-:Y:S01]  /*51c0*/  LOP3.LUT R5, R0, 0x80, R5, 0xf8, !PT ;  /* 0x0000008000057812 */ /* 0x000fe200078ef805 */
[----:B------:R-:W-:-:S04]  /*51d0*/  IMAD.MOV.U32 R25, RZ, RZ, R23 ;  /* 0x000000ffff197224 */ /* 0x000fc800078e0017 */
[----:B------:R0:W-:Y:S01]  /*51e0*/  STG.E.U8 desc[UR36][R8.64], R5 ;  /* 0x0000000508007986 */ /* 0x0001e2000c101124 */
[----:B------:R-:W-:Y:S05]  /*51f0*/  BRA `(.L_x_3753) ;  /* 0x0000000800207947 */ /* 0x000fea0003800000 */
.L_x_3769:
        /* <DEDUP_REMOVED lines=15> */
.L_x_3773:
[----:B------:R-:W-:Y:S05]  /*52f0*/  BSYNC.RECONVERGENT B0 ;  /* 0x0000000000007941 */ /* 0x000fea0003800200 */
.L_x_3772:
[----:B------:R-:W-:Y:S01]  /*5300*/  LOP3.LUT R5, R0, 0x80, R5, 0xf8, !PT ;  /* 0x0000008000057812 */ /* 0x000fe200078ef805 */
[----:B------:R-:W-:-:S04]  /*5310*/  IMAD.MOV.U32 R25, RZ, RZ, R23 ;  /* 0x000000ffff197224 */ /* 0x000fc800078e0017 */
[----:B------:R0:W-:Y:S01]  /*5320*/  STG.E.U8 desc[UR36][R8.64], R5 ;  /* 0x0000000508007986 */ /* 0x0001e2000c101124 */
[----:B------:R-:W-:Y:S05]  /*5330*/  BRA `(.L_x_3753) ;  /* 0x0000000400d07947 */ /* 0x000fea0003800000 */
.L_x_3768:
[----:B------:R0:W-:Y:S01]  /*5340*/  STG.E.U16 desc[UR36][R8.64], R3 ;  /* 0x0000000308007986 */ /* 0x0001e2000c101524 */
[----:B------:R-:W-:Y:S01]  /*5350*/  IMAD.MOV.U32 R25, RZ, RZ, R23 ;  /* 0x000000ffff197224 */ /* 0x000fe200078e0017 */
[----:B------:R-:W-:Y:S06]  /*5360*/  BRA `(.L_x_3753) ;  /* 0x0000000400c47947 */ /* 0x000fec0003800000 */
.L_x_3765:
        /* <DEDUP_REMOVED lines=13> */
.L_x_3776:
        /* <DEDUP_REMOVED lines=13> */
.L_x_3779:
[----:B------:R-:W-:-:S04]  /*5510*/  SHF.R.U32.HI R0, RZ, 0x14, R3 ;  /* 0x00000014ff007819 */ /* 0x000fc80000011603 */
[----:B------:R-:W-:-:S04]  /*5520*/  LOP3.LUT R0, R0, 0x1, RZ, 0xc0, !PT ;  /* 0x0000000100007812 */ /* 0x000fc800078ec0ff */
[----:B------:R-:W-:-:S04]  /*5530*/  IADD3 R0, PT, PT, R3, 0x487ffff, R0 ;  /* 0x0487ffff03007810 */ /* 0x000fc80007ffe000 */
[----:B------:R-:W-:-:S04]  /*5540*/  SHF.R.U32.HI R0, RZ, 0x14, R0 ;  /* 0x00000014ff007819 */ /* 0x000fc80000011600 */
[----:B------:R-:W-:-:S07]  /*5550*/  LOP3.LUT R0, R0, 0xff, RZ, 0xc0, !PT ;  /* 0x000000ff00007812 */ /* 0x000fce00078ec0ff */
.L_x_3780:
[----:B------:R-:W-:-:S04]  /*5560*/  SHF.R.U32.HI R3, RZ, 0x18, R3 ;  /* 0x00000018ff037819 */ /* 0x000fc80000011603 */
[----:B------:R-:W-:-:S04]  /*5570*/  LOP3.LUT R0, R0, 0x80, R3, 0xf8, !PT ;  /* 0x0000008000007812 */ /* 0x000fc800078ef803 */
[----:B------:R-:W-:-:S07]  /*5580*/  PRMT R4, R0, 0x7610, R4 ;  /* 0x0000761000047816 */ /* 0x000fce0000000004 */
.L_x_3778:
[----:B------:R-:W-:Y:S05]  /*5590*/  BSYNC.RECONVERGENT B0 ;  /* 0x0000000000007941 */ /* 0x000fea0003800200 */
.L_x_3777:
[----:B------:R0:W-:Y:S01]  /*55a0*/  STG.E.U8 desc[UR36][R8.64], R4 ;  /* 0x0000000408007986 */ /* 0x0001e2000c101124 */
[----:B------:R-:W-:Y:S01]  /*55b0*/  IMAD.MOV.U32 R25, RZ, RZ, R23 ;  /* 0x000000ffff197224 */ /* 0x000fe200078e0017 */
[----:B------:R-:W-:Y:S06]  /*55c0*/  BRA `(.L_x_3753) ;  /* 0x00000004002c7947 */ /* 0x000fec0003800000 */
.L_x_3775:
        /* <DEDUP_REMOVED lines=13> */
.L_x_3783:
[----:B------:R-:W-:-:S04]  /*56a0*/  SHF.R.U32.HI R0, RZ, 0x15, R3 ;  /* 0x00000015ff007819 */ /* 0x000fc80000011603 */
[----:B------:R-:W-:-:S04]  /*56b0*/  LOP3.LUT R0, R0, 0x1, RZ, 0xc0, !PT ;  /* 0x0000000100007812 */ /* 0x000fc800078ec0ff */
[----:B------:R-:W-:-:S04]  /*56c0*/  IADD3 R0, PT, PT, R3, 0x88fffff, R0 ;  /* 0x088fffff03007810 */ /* 0x000fc80007ffe000 */
[----:B------:R-:W-:-:S04]  /*56d0*/  SHF.R.U32.HI R0, RZ, 0x15, R0 ;  /* 0x00000015ff007819 */ /* 0x000fc80000011600 */
[----:B------:R-:W-:-:S07]  /*56e0*/  LOP3.LUT R0, R0, 0xff, RZ, 0xc0, !PT ;  /* 0x000000ff00007812 */ /* 0x000fce00078ec0ff */
.L_x_3784:
[----:B------:R-:W-:-:S04]  /*56f0*/  SHF.R.U32.HI R3, RZ, 0x18, R3 ;  /* 0x00000018ff037819 */ /* 0x000fc80000011603 */
[----:B------:R-:W-:-:S04]  /*5700*/  LOP3.LUT R0, R0, 0x80, R3, 0xf8, !PT ;  /* 0x0000008000007812 */ /* 0x000fc800078ef803 */
[----:B------:R-:W-:-:S07]  /*5710*/  PRMT R4, R0, 0x7610, R4 ;  /* 0x0000761000047816 */ /* 0x000fce0000000004 */
.L_x_3782:
[----:B------:R-:W-:Y:S05]  /*5720*/  BSYNC.RECONVERGENT B0 ;  /* 0x0000000000007941 */ /* 0x000fea0003800200 */
.L_x_3781:
[----:B------:R0:W-:Y:S01]  /*5730*/  STG.E.U8 desc[UR36][R8.64], R4 ;  /* 0x0000000408007986 */ /* 0x0001e2000c101124 */
[----:B------:R-:W-:Y:S01]  /*5740*/  IMAD.MOV.U32 R25, RZ, RZ, R23 ;  /* 0x000000ffff197224 */ /* 0x000fe200078e0017 */
[----:B------:R-:W-:Y:S06]  /*5750*/  BRA `(.L_x_3753) ;  /* 0x0000000000c87947 */ /* 0x000fec0003800000 */
.L_x_3774:
[----:B------:R-:W-:-:S13]  /*5760*/  ISETP.NE.AND P0, PT, R0, 0x1c, PT ;  /* 0x0000001c0000780c */ /* 0x000fda0003f05270 */
[----:B------:R-:W-:Y:S05]  /*5770*/  @!P0 BRA `(.L_x_3785) ;  /* 0x0000000000b08947 */ /* 0x000fea0003800000 */
[----:B------:R-:W-:-:S13]  /*5780*/  ISETP.NE.AND P0, PT, R0, 0x1d, PT ;  /* 0x0000001d0000780c */ /* 0x000fda0003f05270 */
[----:B------:R-:W-:Y:S05]  /*5790*/  @!P0 BRA `(.L_x_3786) ;  /* 0x0000000000948947 */ /* 0x000fea0003800000 */
[----:B------:R-:W-:-:S13]  /*57a0*/  ISETP.NE.AND P0, PT, R0, 0x2c, PT ;  /* 0x0000002c0000780c */ /* 0x000fda0003f05270 */
[----:B------:R-:W-:Y:S05]  /*57b0*/  @!P0 BRA `(.L_x_3787) ;  /* 0x0000000000488947 */ /* 0x000fea0003800000 */
.L_x_3758:
        /* <DEDUP_REMOVED lines=16> */
.L_x_3788:
[----:B------:R-:W-:Y:S01]  /*58c0*/  IMAD.MOV.U32 R25, RZ, RZ, R23 ;  /* 0x000000ffff197224 */ /* 0x000fe200078e0017 */
[----:B------:R-:W-:Y:S06]  /*58d0*/  BRA `(.L_x_3753) ;  /* 0x0000000000687947 */ /* 0x000fec0003800000 */
.L_x_3787:
        /* <DEDUP_REMOVED lines=17> */
.L_x_3786:
[----:B------:R-:W-:Y:S02]  /*59f0*/  IMAD.U32 R4, R3, 0x10000, RZ ;  /* 0x0001000003047824 */ /* 0x000fe400078e00ff */
[----:B------:R-:W-:-:S04]  /*5a00*/  IMAD.MOV.U32 R25, RZ, RZ, R23 ;  /* 0x000000ffff197224 */ /* 0x000fc800078e0017 */
[----:B------:R-:W0:Y:S02]  /*5a10*/  F2I.U64.TRUNC R4, R4 ;  /* 0x0000000400047311 */ /* 0x000e24000020d800 */
[----:B0-----:R0:W-:Y:S01]  /*5a20*/  STG.E.64 desc[UR36][R8.64], R4 ;  /* 0x0000000408007986 */ /* 0x0011e2000c101b24 */
[----:B------:R-:W-:Y:S05]  /*5a30*/  BRA `(.L_x_3753) ;  /* 0x0000000000107947 */ /* 0x000fea0003800000 */
.L_x_3785:
[----:B------:R-:W-:Y:S02]  /*5a40*/  IMAD.U32 R3, R3, 0x10000, RZ ;  /* 0x0001000003037824 */ /* 0x000fe400078e00ff */
[----:B------:R-:W-:-:S04]  /*5a50*/  IMAD.MOV.U32 R25, RZ, RZ, R23 ;  /* 0x000000ffff197224 */ /* 0x000fc800078e0017 */
[----:B------:R-:W0:Y:S02]  /*5a60*/  F2I.FTZ.U32.TRUNC.NTZ R3, R3 ;  /* 0x0000000300037305 */ /* 0x000e24000021f000 */
[----:B0-----:R0:W-:Y:S02]  /*5a70*/  STG.E desc[UR36][R8.64], R3 ;  /* 0x0000000308007986 */ /* 0x0011e4000c101924 */
.L_x_3753:
[----:B------:R-:W-:Y:S05]  /*5a80*/  BSYNC.RECONVERGENT B6 ;  /* 0x0000000000067941 */ /* 0x000fea0003800200 */
.L_x_3752:
[----:B------:R-:W-:Y:S01]  /*5a90*/  ISETP.GE.AND P0, PT, R25, R16, PT ;  /* 0x000000101900720c */ /* 0x000fe20003f06270 */
[----:B------:R-:W-:-:S12]  /*5aa0*/  BSSY.RECONVERGENT B6, `(.L_x_3789) ;  /* 0x00001f0000067945 */ /* 0x000fd80003800200 */
[----:B------:R-:W-:Y:S05]  /*5ab0*/  @P0 BRA `(.L_x_3790) ;  /* 0x0000001c00b80947 */ /* 0x000fea0003800000 */
[----:B------:R-:W1:Y:S01]  /*5ac0*/  LDCU UR4, c[0x0][0x3c0] ;  /* 0x00007800ff0477ac */ /* 0x000e620008000800 */
[----:B0-----:R-:W0:Y:S01]  /*5ad0*/  LDC.64 R8, c[0x0][0x3a0] ;  /* 0x0000e800ff087b82 */ /* 0x001e220000000a00 */
[----:B-----5:R-:W-:Y:S01]  /*5ae0*/  IMAD R0, R2, 0x200, R25 ;  /* 0x0000020002007824 */ /* 0x020fe200078e0219 */
[----:B--2---:R-:W-:-:S03]  /*5af0*/  PRMT R4, R17, 0x9910, RZ ;  /* 0x0000991011047816 */ /* 0x004fc600000000ff */
[----:B-1----:R-:W-:Y:S02]  /*5b00*/  IMAD R3, R0, UR4, RZ ;  /* 0x0000000400037c24 */ /* 0x002fe4000f8e02ff */
        /* <DEDUP_REMOVED lines=13> */
[----:B---3--:R-:W-:-:S04]  /*5be0*/  IMAD.U32 R22, R22, 0x10000, RZ ;  /* 0x0001000016167824 */ /* 0x008fc800078e00ff */
[----:B------:R-:W0:Y:S02]  /*5bf0*/  F2I.FTZ.TRUNC.NTZ R3, R22 ;  /* 0x0000001600037305 */ /* 0x000e24000021f100 */
[----:B0-----:R0:W-:Y:S01]  /*5c00*/  STG.E.U8 desc[UR36][R8.64], R3 ;  /* 0x0000000308007986 */ /* 0x0011e2000c101124 */
[----:B------:R-:W-:Y:S05]  /*5c10*/  BRA `(.L_x_3796) ;  /* 0x0000000c007c7947 */ /* 0x000fea0003800000 */
.L_x_3794:
[----:B---3--:R-:W-:-:S06]  /*5c20*/  IMAD.U32 R5, R22, 0x10000, RZ ;  /* 0x0001000016057824 */ /* 0x008fcc00078e00ff */
[----:B------:R-:W0:Y:S02]  /*5c30*/  F2I.S64.TRUNC R4, R5 ;  /* 0x0000000500047311 */ /* 0x000e24000020d900 */
[----:B0-----:R3:W-:Y:S01]  /*5c40*/  STG.E.U8 desc[UR36][R8.64], R4 ;  /* 0x0000000408007986 */ /* 0x0017e2000c101124 */
[----:B------:R-:W-:Y:S05]  /*5c50*/  BRA `(.L_x_3796) ;  /* 0x0000000c006c7947 */ /* 0x000fea0003800000 */
.L_x_3793:
[----:B------:R-:W-:-:S13]  /*5c60*/  ISETP.NE.AND P0, PT, R0, 0x2, PT ;  /* 0x000000020000780c */ /* 0x000fda0003f05270 */
[----:B------:R-:W-:Y:S05]  /*5c70*/  @!P0 BRA `(.L_x_3797) ;  /* 0x0000000000308947 */ /* 0x000fea0003800000 */
[----:B------:R-:W-:-:S13]  /*5c80*/  ISETP.NE.AND P0, PT, R0, 0x3, PT ;  /* 0x000000030000780c */ /* 0x000fda0003f05270 */
[----:B------:R-:W-:Y:S05]  /*5c90*/  @!P0 BRA `(.L_x_3798) ;  /* 0x0000000000188947 */ /* 0x000fea0003800000 */
[----:B------:R-:W-:-:S13]  /*5ca0*/  ISETP.NE.AND P0, PT, R0, 0x4, PT ;  /* 0x000000040000780c */ /* 0x000fda0003f05270 */
[----:B------:R-:W-:Y:S05]  /*5cb0*/  @P0 BRA `(.L_x_3795) ;  /* 0x0000000800780947 */ /* 0x000fea0003800000 */
[----:B---3--:R-:W-:-:S06]  /*5cc0*/  IMAD.U32 R4, R22, 0x10000, RZ ;  /* 0x0001000016047824 */ /* 0x008fcc00078e00ff */
[----:B------:R-:W0:Y:S02]  /*5cd0*/  F2I.S64.TRUNC R4, R4 ;  /* 0x0000000400047311 */ /* 0x000e24000020d900 */
[----:B0-----:R1:W-:Y:S01]  /*5ce0*/  STG.E.64 desc[UR36][R8.64], R4 ;  /* 0x0000000408007986 */ /* 0x0013e2000c101b24 */
[----:B------:R-:W-:Y:S05]  /*5cf0*/  BRA `(.L_x_3796) ;  /* 0x0000000c00447947 */ /* 0x000fea0003800000 */
.L_x_3798:
[----:B---3--:R-:W-:-:S04]  /*5d00*/  IMAD.U32 R22, R22, 0x10000, RZ ;  /* 0x0001000016167824 */ /* 0x008fc800078e00ff */
[----:B------:R-:W0:Y:S02]  /*5d10*/  F2I.FTZ.TRUNC.NTZ R3, R22 ;  /* 0x0000001600037305 */ /* 0x000e24000021f100 */
[----:B0-----:R2:W-:Y:S01]  /*5d20*/  STG.E desc[UR36][R8.64], R3 ;  /* 0x0000000308007986 */ /* 0x0015e2000c101924 */
[----:B------:R-:W-:Y:S05]  /*5d30*/  BRA `(.L_x_3796) ;  /* 0x0000000c00347947 */ /* 0x000fea0003800000 */
.L_x_3797:
[----:B---3--:R-:W-:-:S04]  /*5d40*/  IMAD.U32 R22, R22, 0x10000, RZ ;  /* 0x0001000016167824 */ /* 0x008fc800078e00ff */
[----:B------:R-:W0:Y:S02]  /*5d50*/  F2I.FTZ.TRUNC.NTZ R3, R22 ;  /* 0x0000001600037305 */ /* 0x000e24000021f100 */
[----:B0-----:R0:W-:Y:S01]  /*5d60*/  STG.E.U16 desc[UR36][R8.64], R3 ;  /* 0x0000000308007986 */ /* 0x0011e2000c101524 */
[----:B------:R-:W-:Y:S05]  /*5d70*/  BRA `(.L_x_3796) ;  /* 0x0000000c00247947 */ /* 0x000fea0003800000 */
.L_x_3792:
[----:B------:R-:W-:-:S13]  /*5d80*/  ISETP.GT.AND P0, PT, R0, 0x6, PT ;  /* 0x000000060000780c */ /* 0x000fda0003f04270 */
[----:B------:R-:W-:Y:S05]  /*5d90*/  @P0 BRA `(.L_x_3799) ;  /* 0x00000000002c0947 */ /* 0x000fea0003800000 */
[----:B------:R-:W-:-:S13]  /*5da0*/  ISETP.NE.AND P0, PT, R0, 0x5, PT ;  /* 0x000000050000780c */ /* 0x000fda0003f05270 */
[----:B------:R-:W-:Y:S05]  /*5db0*/  @!P0 BRA `(.L_x_3800) ;  /* 0x0000000000148947 */ /* 0x000fea0003800000 */
[----:B------:R-:W-:-:S13]  /*5dc0*/  ISETP.NE.AND P0, PT, R0, 0x6, PT ;  /* 0x000000060000780c */ /* 0x000fda0003f05270 */
[----:B------:R-:W-:Y:S05]  /*5dd0*/  @P0 BRA `(.L_x_3795) ;  /* 0x0000000800300947 */ /* 0x000fea0003800000 */
[----:B---3--:R-:W-:-:S05]  /*5de0*/  IMAD.U32 R3, R22, 0x10000, RZ ;  /* 0x0001000016037824 */ /* 0x008fca00078e00ff */
[----:B------:R0:W-:Y:S01]  /*5df0*/  STG.E desc[UR36][R8.64], R3 ;  /* 0x0000000308007986 */ /* 0x0001e2000c101924 */
[----:B------:R-:W-:Y:S05]  /*5e00*/  BRA `(.L_x_3796) ;  /* 0x0000000c00007947 */ /* 0x000fea0003800000 */
.L_x_3800:
[----:B---3--:R-:W-:-:S05]  /*5e10*/  IMAD.U32 R0, R22, 0x10000, RZ ;  /* 0x0001000016007824 */ /* 0x008fca00078e00ff */
[----:B------:R-:W-:-:S05]  /*5e20*/  F2FP.F16.F32.PACK_AB R0, RZ, R0 ;  /* 0x00000000ff00723e */ /* 0x000fca00000000ff */
[----:B------:R0:W-:Y:S01]  /*5e30*/  STG.E.U16 desc[UR36][R8.64], R0 ;  /* 0x0000000008007986 */ /* 0x0001e2000c101524 */
[----:B------:R-:W-:Y:S05]  /*5e40*/  BRA `(.L_x_3796) ;  /* 0x0000000800f07947 */ /* 0x000fea0003800000 */
.L_x_3799:
[----:B------:R-:W-:-:S13]  /*5e50*/  ISETP.NE.AND P0, PT, R0, 0x7, PT ;  /* 0x000000070000780c */ /* 0x000fda0003f05270 */
[----:B------:R-:W-:Y:S05]  /*5e60*/  @!P0 BRA `(.L_x_3801) ;  /* 0x0000000000348947 */ /* 0x000fea0003800000 */
[----:B------:R-:W-:-:S13]  /*5e70*/  ISETP.NE.AND P0, PT, R0, 0x8, PT ;  /* 0x000000080000780c */ /* 0x000fda0003f05270 */
[----:B------:R-:W-:Y:S05]  /*5e80*/  @!P0 BRA `(.L_x_3802) ;  /* 0x0000000000188947 */ /* 0x000fea0003800000 */
[----:B------:R-:W-:-:S13]  /*5e90*/  ISETP.NE.AND P0, PT, R0, 0x9, PT ;  /* 0x000000090000780c */ /* 0x000fda0003f05270 */
[----:B------:R-:W-:Y:S05]  /*5ea0*/  @P0 BRA `(.L_x_3795) ;  /* 0x0000000400fc0947 */ /* 0x000fea0003800000 */
[----:B---3--:R-:W-:Y:S02]  /*5eb0*/  IMAD.U32 R22, R22, 0x10000, RZ ;  /* 0x0001000016167824 */ /* 0x008fe400078e00ff */
[----:B------:R-:W-:-:S05]  /*5ec0*/  IMAD.MOV.U32 R23, RZ, RZ, RZ ;  /* 0x000000ffff177224 */ /* 0x000fca00078e00ff */
[----:B------:R0:W-:Y:S01]  /*5ed0*/  STG.E.64 desc[UR36][R8.64], R22 ;  /* 0x0000001608007986 */ /* 0x0001e2000c101b24 */
[----:B------:R-:W-:Y:S05]  /*5ee0*/  BRA `(.L_x_3796) ;  /* 0x0000000800c87947 */ /* 0x000fea0003800000 */
.L_x_3802:
[----:B---3--:R-:W-:-:S05]  /*5ef0*/  IMAD.U32 R22, R22, 0x10000, RZ ;  /* 0x0001000016167824 */ /* 0x008fca00078e00ff */
[----:B------:R-:W-:-:S04]  /*5f00*/  F2FP.F16.F32.PACK_AB R3, RZ, R22 ;  /* 0x00000016ff03723e */ /* 0x000fc800000000ff */
[----:B------:R-:W-:-:S05]  /*5f10*/  PRMT R3, R3, 0x5410, RZ ;  /* 0x0000541003037816 */ /* 0x000fca00000000ff */
[----:B------:R0:W-:Y:S01]  /*5f20*/  STG.E desc[UR36][R8.64], R3 ;  /* 0x0000000308007986 */ /* 0x0001e2000c101924 */
[----:B------:R-:W-:Y:S05]  /*5f30*/  BRA `(.L_x_3796) ;  /* 0x0000000800b47947 */ /* 0x000fea0003800000 */
.L_x_3801:
[----:B---3--:R-:W-:-:S04]  /*5f40*/  IMAD.U32 R4, R22, 0x10000, RZ ;  /* 0x0001000016047824 */ /* 0x008fc800078e00ff */
[----:B------:R-:W-:-:S06]  /*5f50*/  FMUL.FTZ R4, R4, 1 ;  /* 0x3f80000004047820 */ /* 0x000fcc0000410000 */
[----:B------:R-:W0:Y:S02]  /*5f60*/  F2F.F64.F32 R4, R4 ;  /* 0x0000000400047310 */ /* 0x000e240000201800 */
[----:B0-----:R0:W-:Y:S01]  /*5f70*/  STG.E.64 desc[UR36][R8.64], R4 ;  /* 0x0000000408007986 */ /* 0x0011e2000c101b24 */
[----:B------:R-:W-:Y:S05]  /*5f80*/  BRA `(.L_x_3796) ;  /* 0x0000000800a07947 */ /* 0x000fea0003800000 */
.L_x_3791:
        /* <DEDUP_REMOVED lines=10> */
[----:B---3--:R-:W-:-:S06]  /*6030*/  IMAD.U32 R3, R22, 0x10000, RZ ;  /* 0x0001000016037824 */ /* 0x008fcc00078e00ff */
[----:B------:R-:W0:Y:S02]  /*6040*/  F2I.FTZ.U32.TRUNC.NTZ R3, R3 ;  /* 0x0000000300037305 */ /* 0x000e24000021f000 */
[----:B0-----:R0:W-:Y:S01]  /*6050*/  STG.E.U16 desc[UR36][R8.64], R3 ;  /* 0x0000000308007986 */ /* 0x0011e2000c101524 */
[----:B------:R-:W-:Y:S05]  /*6060*/  BRA `(.L_x_3796) ;  /* 0x0000000800687947 */ /* 0x000fea0003800000 */
.L_x_3806:
[----:B---3--:R-:W-:Y:S01]  /*6070*/  IMAD.U32 R5, R22, 0x10000, RZ ;  /* 0x0001000016057824 */ /* 0x008fe200078e00ff */
        /* <DEDUP_REMOVED lines=16> */
.L_x_3809:
[----:B------:R-:W-:-:S04]  /*6180*/  SHF.R.U32.HI R3, RZ, 0x18, R5 ;  /* 0x00000018ff037819 */ /* 0x000fc80000011605 */
[----:B------:R-:W-:-:S04]  /*6190*/  LOP3.LUT R0, R0, 0x80, R3, 0xf8, !PT ;  /* 0x0000008000007812 */ /* 0x000fc800078ef803 */
[----:B------:R-:W-:-:S07]  /*61a0*/  PRMT R4, R0, 0x7610, R4 ;  /* 0x0000761000047816 */ /* 0x000fce0000000004 */
.L_x_3808:
[----:B------:R-:W-:Y:S05]  /*61b0*/  BSYNC.RECONVERGENT B0 ;  /* 0x0000000000007941 */ /* 0x000fea0003800200 */
.L_x_3807:
[----:B------:R0:W-:Y:S01]  /*61c0*/  STG.E.U8 desc[UR36][R8.64], R4 ;  /* 0x0000000408007986 */ /* 0x0001e2000c101124 */
[----:B------:R-:W-:Y:S05]  /*61d0*/  BRA `(.L_x_3796) ;  /* 0x00000008000c7947 */ /* 0x000fea0003800000 */
.L_x_3805:
        /* <DEDUP_REMOVED lines=17> */
.L_x_3812:
[----:B------:R-:W-:-:S04]  /*62f0*/  SHF.R.U32.HI R3, RZ, 0x18, R5 ;  /* 0x00000018ff037819 */ /* 0x000fc80000011605 */
[----:B------:R-:W-:-:S04]  /*6300*/  LOP3.LUT R0, R0, 0x80, R3, 0xf8, !PT ;  /* 0x0000008000007812 */ /* 0x000fc800078ef803 */
[----:B------:R-:W-:-:S07]  /*6310*/  PRMT R4, R0, 0x7610, R4 ;  /* 0x0000761000047816 */ /* 0x000fce0000000004 */
.L_x_3811:
[----:B------:R-:W-:Y:S05]  /*6320*/  BSYNC.RECONVERGENT B0 ;  /* 0x0000000000007941 */ /* 0x000fea0003800200 */
.L_x_3810:
[----:B------:R0:W-:Y:S01]  /*6330*/  STG.E.U8 desc[UR36][R8.64], R4 ;  /* 0x0000000408007986 */ /* 0x0001e2000c101124 */
[----:B------:R-:W-:Y:S05]  /*6340*/  BRA `(.L_x_3796) ;  /* 0x0000000400b07947 */ /* 0x000fea0003800000 */
.L_x_3804:
[----:B------:R-:W-:-:S13]  /*6350*/  ISETP.NE.AND P0, PT, R0, 0x1c, PT ;  /* 0x0000001c0000780c */ /* 0x000fda0003f05270 */
[----:B------:R-:W-:Y:S05]  /*6360*/  @!P0 BRA `(.L_x_3813) ;  /* 0x0000000000608947 */ /* 0x000fea0003800000 */
[----:B------:R-:W-:-:S13]  /*6370*/  ISETP.NE.AND P0, PT, R0, 0x1d, PT ;  /* 0x0000001d0000780c */ /* 0x000fda0003f05270 */
[----:B------:R-:W-:Y:S05]  /*6380*/  @!P0 BRA `(.L_x_3814) ;  /* 0x0000000000488947 */ /* 0x000fea0003800000 */
[----:B------:R-:W-:-:S13]  /*6390*/  ISETP.NE.AND P0, PT, R0, 0x2c, PT ;  /* 0x0000002c0000780c */ /* 0x000fda0003f05270 */
[----:B------:R-:W-:Y:S05]  /*63a0*/  @P0 BRA `(.L_x_3795) ;  /* 0x0000000000bc0947 */ /* 0x000fea0003800000 */
[----:B---3--:R-:W-:-:S05]  /*63b0*/  IMAD.U32 R22, R22, 0x10000, RZ ;  /* 0x0001000016167824 */ /* 0x008fca00078e00ff */
        /* <DEDUP_REMOVED lines=15> */
.L_x_3814:
[----:B---3--:R-:W-:-:S06]  /*64b0*/  IMAD.U32 R4, R22, 0x10000, RZ ;  /* 0x0001000016047824 */ /* 0x008fcc00078e00ff */
[----:B------:R-:W0:Y:S02]  /*64c0*/  F2I.U64.TRUNC R4, R4 ;  /* 0x0000000400047311 */ /* 0x000e24000020d800 */
[----:B0-----:R0:W-:Y:S01]  /*64d0*/  STG.E.64 desc[UR36][R8.64], R4 ;  /* 0x0000000408007986 */ /* 0x0011e2000c101b24 */
[----:B------:R-:W-:Y:S05]  /*64e0*/  BRA `(.L_x_3796) ;  /* 0x0000000400487947 */ /* 0x000fea0003800000 */
.L_x_3813:
[----:B---3--:R-:W-:-:S04]  /*64f0*/  IMAD.U32 R22, R22, 0x10000, RZ ;  /* 0x0001000016167824 */ /* 0x008fc800078e00ff */
[----:B------:R-:W0:Y:S02]  /*6500*/  F2I.FTZ.U32.TRUNC.NTZ R3, R22 ;  /* 0x0000001600037305 */ /* 0x000e24000021f000 */
[----:B0-----:R0:W-:Y:S01]  /*6510*/  STG.E desc[UR36][R8.64], R3 ;  /* 0x0000000308007986 */ /* 0x0011e2000c101924 */
[----:B------:R-:W-:Y:S05]  /*6520*/  BRA `(.L_x_3796) ;  /* 0x0000000400387947 */ /* 0x000fea0003800000 */
.L_x_3803:
[----:B------:R-:W-:-:S13]  /*6530*/  ISETP.GT.AND P0, PT, R0, 0xe, PT ;  /* 0x0000000e0000780c */ /* 0x000fda0003f04270 */
[----:B------:R-:W-:Y:S05]  /*6540*/  @P0 BRA `(.L_x_3815) ;  /* 0x00000000003c0947 */ /* 0x000fea0003800000 */
[----:B------:R-:W-:-:S13]  /*6550*/  ISETP.NE.AND P0, PT, R0, 0xa, PT ;  /* 0x0000000a0000780c */ /* 0x000fda0003f05270 */
[----:B------:R-:W-:Y:S05]  /*6560*/  @!P0 BRA `(.L_x_3816) ;  /* 0x00000000001c8947 */ /* 0x000fea0003800000 */
[----:B------:R-:W-:-:S13]  /*6570*/  ISETP.NE.AND P0, PT, R0, 0xb, PT ;  /* 0x0000000b0000780c */ /* 0x000fda0003f05270 */
[----:B------:R-:W-:Y:S05]  /*6580*/  @P0 BRA `(.L_x_3795) ;  /* 0x0000000000440947 */ /* 0x000fea0003800000 */
[----:B---3--:R-:W-:-:S05]  /*6590*/  IMAD.U32 R22, R22, 0x10000, RZ ;  /* 0x0001000016167824 */ /* 0x008fca00078e00ff */
[----:B------:R-:W-:-:S04]  /*65a0*/  FSETP.NEU.FTZ.AND P0, PT, R22, RZ, PT ;  /* 0x000000ff1600720b */ /* 0x000fc80003f1d000 */
[----:B------:R-:W-:-:S05]  /*65b0*/  SEL R3, RZ, 0x1, !P0 ;  /* 0x00000001ff037807 */ /* 0x000fca0004000000 */
[----:B------:R0:W-:Y:S01]  /*65c0*/  STG.E.U8 desc[UR36][R8.64], R3 ;  /* 0x0000000308007986 */ /* 0x0001e2000c101124 */
[----:B------:R-:W-:Y:S05]  /*65d0*/  BRA `(.L_x_3796) ;  /* 0x00000004000c7947 */ /* 0x000fea0003800000 */
.L_x_3816:
[----:B---3--:R-:W-:Y:S01]  /*65e0*/  IMAD.U32 R22, R22, 0x10000, RZ ;  /* 0x0001000016167824 */ /* 0x008fe200078e00ff */
[----:B------:R-:W-:-:S03]  /*65f0*/  CS2R R6, SRZ ;  /* 0x0000000000067805 */ /* 0x000fc6000001ff00 */
[----:B------:R-:W-:-:S06]  /*6600*/  FMUL.FTZ R4, R22, 1 ;  /* 0x3f80000016047820 */ /* 0x000fcc0000410000 */
[----:B------:R-:W0:Y:S02]  /*6610*/  F2F.F64.F32 R4, R4 ;  /* 0x0000000400047310 */ /* 0x000e240000201800 */
[----:B0-----:R0:W-:Y:S01]  /*6620*/  STG.E.128 desc[UR36][R8.64], R4 ;  /* 0x0000000408007986 */ /* 0x0011e2000c101d24 */
[----:B------:R-:W-:Y:S05]  /*6630*/  BRA `(.L_x_3796) ;  /* 0x0000000000f47947 */ /* 0x000fea0003800000 */
.L_x_3815:
[----:B------:R-:W-:-:S13]  /*6640*/  ISETP.NE.AND P0, PT, R0, 0xf, PT ;  /* 0x0000000f0000780c */ /* 0x000fda0003f05270 */
[----:B------:R-:W-:Y:S05]  /*6650*/  @!P0 BRA `(.L_x_3817) ;  /* 0x0000000000e88947 */ /* 0x000fea0003800000 */
[----:B------:R-:W-:-:S13]  /*6660*/  ISETP.NE.AND P0, PT, R0, 0x17, PT ;  /* 0x000000170000780c */ /* 0x000fda0003f05270 */
[----:B------:R-:W-:Y:S05]  /*6670*/  @!P0 BRA `(.L_x_3818) ;  /* 0x0000000000908947 */ /* 0x000fea0003800000 */
[----:B------:R-:W-:-:S13]  /*6680*/  ISETP.NE.AND P0, PT, R0, 0x18, PT ;  /* 0x000000180000780c */ /* 0x000fda0003f05270 */
[----:B------:R-:W-:Y:S05]  /*6690*/  @!P0 BRA `(.L_x_3819) ;  /* 0x0000000000448947 */ /* 0x000fea0003800000 */
.L_x_3795:
[----:B------:R-:W-:Y:S01]  /*66a0*/  MOV R14, 0x0 ;  /* 0x00000000000e7802 */ /* 0x000fe20000000f00 */
[----:B------:R-:W0:Y:S01]  /*66b0*/  LDCU.64 UR4, c[0x4][0x128] ;  /* 0x01002500ff0477ac */ /* 0x000e220008000a00 */
[----:B------:R-:W-:Y:S02]  /*66c0*/  IMAD.MOV.U32 R8, RZ, RZ, 0x65 ;  /* 0x00000065ff087424 */ /* 0x000fe400078e00ff */
[----:B------:R-:W-:Y:S01]  /*66d0*/  IMAD.MOV.U32 R12, RZ, RZ, 0x1 ;  /* 0x00000001ff0c7424 */ /* 0x000fe200078e00ff */
[----:B------:R-:W1:Y:S01]  /*66e0*/  LDCU.64 UR6, c[0x4][0x130] ;  /* 0x01002600ff0677ac */ /* 0x000e620008000a00 */
[----:B------:R-:W2:Y:S01]  /*66f0*/  LDC.64 R14, c[0x4][R14] ;  /* 0x010000000e0e7b82 */ /* 0x000ea20000000a00 */
        /* <DEDUP_REMOVED lines=10> */
.L_x_3820:
[----:B------:R-:W-:Y:S05]  /*67a0*/  BRA `(.L_x_3796) ;  /* 0x0000000000987947 */ /* 0x000fea0003800000 */
.L_x_3819:
[----:B---3--:R-:W-:Y:S01]  /*67b0*/  IMAD.U32 R5, R22, 0x10000, RZ ;  /* 0x0001000016057824 */ /* 0x008fe200078e00ff */
        /* <DEDUP_REMOVED lines=12> */
.L_x_3822:
[----:B------:R-:W-:Y:S05]  /*6880*/  BSYNC.RECONVERGENT B0 ;  /* 0x0000000000007941 */ /* 0x000fea0003800200 */
.L_x_3821:
[----:B------:R-:W-:-:S05]  /*6890*/  LOP3.LUT R3, R0, 0x80, R3, 0xf8, !PT ;  /* 0x0000008000037812 */ /* 0x000fca00078ef803 */
[----:B------:R0:W-:Y:S01]  /*68a0*/  STG.E.U8 desc[UR36][R8.64], R3 ;  /* 0x0000000308007986 */ /* 0x0001e2000c101124 */
[----:B------:R-:W-:Y:S05]  /*68b0*/  BRA `(.L_x_3796) ;  /* 0x0000000000547947 */ /* 0x000fea0003800000 */
.L_x_3818:
[----:B---3--:R-:W-:Y:S01]  /*68c0*/  IMAD.U32 R3, R22, 0x10000, RZ ;  /* 0x0001000016037824 */ /* 0x008fe200078e00ff */
        /* <DEDUP_REMOVED lines=11> */
.L_x_3824:
[----:B------:R-:W-:Y:S01]  /*6980*/  IMAD.MOV.U32 R0, RZ, RZ, 0x7f ;  /* 0x0000007fff007424 */ /* 0x000fe200078e00ff */
[----:B------:R-:W-:-:S04]  /*6990*/  ISETP.GT.U32.AND P0, PT, R4, 0x7f800000, PT ;  /* 0x7f8000000400780c */ /* 0x000fc80003f04070 */
[----:B------:R-:W-:-:S09]  /*69a0*/  SEL R0, R0, 0x7c, P0 ;  /* 0x0000007c00007807 */ /* 0x000fd20000000000 */
.L_x_3825:
[----:B------:R-:W-:Y:S05]  /*69b0*/  BSYNC.RECONVERGENT B0 ;  /* 0x0000000000007941 */ /* 0x000fea0003800200 */
.L_x_3823:
[----:B------:R-:W-:-:S04]  /*69c0*/  SHF.R.U32.HI R3, RZ, 0x18, R3 ;  /* 0x00000018ff037819 */ /* 0x000fc80000011603 */
[----:B------:R-:W-:-:S05]  /*69d0*/  LOP3.LUT R3, R0, 0x80, R3, 0xf8, !PT ;  /* 0x0000008000037812 */ /* 0x000fca00078ef803 */
[----:B------:R0:W-:Y:S01]  /*69e0*/  STG.E.U8 desc[UR36][R8.64], R3 ;  /* 0x0000000308007986 */ /* 0x0001e2000c101124 */
[----:B------:R-:W-:Y:S05]  /*69f0*/  BRA `(.L_x_3796) ;  /* 0x0000000000047947 */ /* 0x000fea0003800000 */
.L_x_3817:
[----:B---3--:R0:W-:Y:S02]  /*6a00*/  STG.E.U16 desc[UR36][R8.64], R22 ;  /* 0x0000001608007986 */ /* 0x0081e4000c101524 */
.L_x_3796:
        /* <DEDUP_REMOVED lines=25> */
.L_x_3829:
[----:B----4-:R-:W-:-:S06]  /*6ba0*/  IMAD.U32 R5, R18, 0x10000, RZ ;  /* 0x0001000012057824 */ /* 0x010fcc00078e00ff */
[----:B------:R-:W0:Y:S02]  /*6bb0*/  F2I.S64.TRUNC R4, R5 ;  /* 0x0000000500047311 */ /* 0x000e24000020d900 */
[----:B0-----:R0:W-:Y:S01]  /*6bc0*/  STG.E.U8 desc[UR36][R8.64], R4 ;  /* 0x0000000408007986 */ /* 0x0011e2000c101124 */
[----:B------:R-:W-:Y:S05]  /*6bd0*/  BRA `(.L_x_3831) ;  /* 0x0000000c006c7947 */ /* 0x000fea0003800000 */
.L_x_3828:
        /* <DEDUP_REMOVED lines=10> */
.L_x_3833:
[----:B----4-:R-:W-:-:S04]  /*6c80*/  IMAD.U32 R18, R18, 0x10000, RZ ;  /* 0x0001000012127824 */ /* 0x010fc800078e00ff */
[----:B------:R-:W0:Y:S02]  /*6c90*/  F2I.FTZ.TRUNC.NTZ R3, R18 ;  /* 0x0000001200037305 */ /* 0x000e24000021f100 */
[----:B0-----:R0:W-:Y:S01]  /*6ca0*/  STG.E desc[UR36][R8.64], R3 ;  /* 0x0000000308007986 */ /* 0x0011e2000c101924 */
[----:B------:R-:W-:Y:S05]  /*6cb0*/  BRA `(.L_x_3831) ;  /* 0x0000000c00347947 */ /* 0x000fea0003800000 */
.L_x_3832:
[----:B----4-:R-:W-:-:S04]  /*6cc0*/  IMAD.U32 R18, R18, 0x10000, RZ ;  /* 0x0001000012127824 */ /* 0x010fc800078e00ff */
[----:B------:R-:W0:Y:S02]  /*6cd0*/  F2I.FTZ.TRUNC.NTZ R3, R18 ;  /* 0x0000001200037305 */ /* 0x000e24000021f100 */
[----:B0-----:R0:W-:Y:S01]  /*6ce0*/  STG.E.U16 desc[UR36][R8.64], R3 ;  /* 0x0000000308007986 */ /* 0x0011e2000c101524 */
[----:B------:R-:W-:Y:S05]  /*6cf0*/  BRA `(.L_x_3831) ;  /* 0x0000000c00247947 */ /* 0x000fea0003800000 */
.L_x_3827:
        /* <DEDUP_REMOVED lines=9> */
.L_x_3835:
[----:B----4-:R-:W-:-:S05]  /*6d90*/  IMAD.U32 R0, R18, 0x10000, RZ ;  /* 0x0001000012007824 */ /* 0x010fca00078e00ff */
[----:B------:R-:W-:-:S05]  /*6da0*/  F2FP.F16.F32.PACK_AB R0, RZ, R0 ;  /* 0x00000000ff00723e */ /* 0x000fca00000000ff */
[----:B------:R0:W-:Y:S01]  /*6db0*/  STG.E.U16 desc[UR36][R8.64], R0 ;  /* 0x0000000008007986 */ /* 0x0001e2000c101524 */
[----:B------:R-:W-:Y:S05]  /*6dc0*/  BRA `(.L_x_3831) ;  /* 0x0000000800f07947 */ /* 0x000fea0003800000 */
.L_x_3834:
        /* <DEDUP_REMOVED lines=10> */
.L_x_3837:
[----:B----4-:R-:W-:-:S05]  /*6e70*/  IMAD.U32 R18, R18, 0x10000, RZ ;  /* 0x0001000012127824 */ /* 0x010fca00078e00ff */
[----:B------:R-:W-:-:S04]  /*6e80*/  F2FP.F16.F32.PACK_AB R3, RZ, R18 ;  /* 0x00000012ff03723e */ /* 0x000fc800000000ff */
[----:B------:R-:W-:-:S05]  /*6e90*/  PRMT R3, R3, 0x5410, RZ ;  /* 0x0000541003037816 */ /* 0x000fca00000000ff */
[----:B------:R0:W-:Y:S01]  /*6ea0*/  STG.E desc[UR36][R8.64], R3 ;  /* 0x0000000308007986 */ /* 0x0001e2000c101924 */
[----:B------:R-:W-:Y:S05]  /*6eb0*/  BRA `(.L_x_3831) ;  /* 0x0000000800b47947 */ /* 0x000fea0003800000 */
.L_x_3836:
[----:B----4-:R-:W-:-:S04]  /*6ec0*/  IMAD.U32 R4, R18, 0x10000, RZ ;  /* 0x0001000012047824 */ /* 0x010fc800078e00ff */
[----:B------:R-:W-:-:S06]  /*6ed0*/  FMUL.FTZ R4, R4, 1 ;  /* 0x3f80000004047820 */ /* 0x000fcc0000410000 */
[----:B------:R-:W0:Y:S02]  /*6ee0*/  F2F.F64.F32 R4, R4 ;  /* 0x0000000400047310 */ /* 0x000e240000201800 */
[----:B0-----:R0:W-:Y:S01]  /*6ef0*/  STG.E.64 desc[UR36][R8.64], R4 ;  /* 0x0000000408007986 */ /* 0x0011e2000c101b24 */
[----:B------:R-:W-:Y:S05]  /*6f00*/  BRA `(.L_x_3831) ;  /* 0x0000000800a07947 */ /* 0x000fea0003800000 */
.L_x_3826:
        /* <DEDUP_REMOVED lines=14> */
.L_x_3841:
        /* <DEDUP_REMOVED lines=17> */
.L_x_3844:
[----:B------:R-:W-:-:S04]  /*7100*/  SHF.R.U32.HI R3, RZ, 0x18, R5 ;  /* 0x00000018ff037819 */ /* 0x000fc80000011605 */
[----:B------:R-:W-:-:S04]  /*7110*/  LOP3.LUT R0, R0, 0x80, R3, 0xf8, !PT ;  /* 0x0000008000007812 */ /* 0x000fc800078ef803 */
[----:B------:R-:W-:-:S07]  /*7120*/  PRMT R4, R0, 0x7610, R4 ;  /* 0x0000761000047816 */ /* 0x000fce0000000004 */
.L_x_3843:
[----:B------:R-:W-:Y:S05]  /*7130*/  BSYNC.RECONVERGENT B0 ;  /* 0x0000000000007941 */ /* 0x000fea0003800200 */
.L_x_3842:
[----:B------:R0:W-:Y:S01]  /*7140*/  STG.E.U8 desc[UR36][R8.64], R4 ;  /* 0x0000000408007986 */ /* 0x0001e2000c101124 */
[----:B------:R-:W-:Y:S05]  /*7150*/  BRA `(.L_x_3831) ;  /* 0x00000008000c7947 */ /* 0x000fea0003800000 */
.L_x_3840:
        /* <DEDUP_REMOVED lines=17> */
.L_x_3847:
[----:B------:R-:W-:-:S04]  /*7270*/  SHF.R.U32.HI R3, RZ, 0x18, R5 ;  /* 0x00000018ff037819 */ /* 0x000fc80000011605 */
[----:B------:R-:W-:-:S04]  /*7280*/  LOP3.LUT R0, R0, 0x80, R3, 0xf8, !PT ;  /* 0x0000008000007812 */ /* 0x000fc800078ef803 */
[----:B------:R-:W-:-:S07]  /*7290*/  PRMT R4, R0, 0x7610, R4 ;  /* 0x0000761000047816 */ /* 0x000fce0000000004 */
.L_x_3846:
[----:B------:R-:W-:Y:S05]  /*72a0*/  BSYNC.RECONVERGENT B0 ;  /* 0x0000000000007941 */ /* 0x000fea0003800200 */
.L_x_3845:
[----:B------:R0:W-:Y:S01]  /*72b0*/  STG.E.U8 desc[UR36][R8.64], R4 ;  /* 0x0000000408007986 */ /* 0x0001e2000c101124 */
[----:B------:R-:W-:Y:S05]  /*72c0*/  BRA `(.L_x_3831) ;  /* 0x0000000400b07947 */ /* 0x000fea0003800000 */
.L_x_3839:
        /* <DEDUP_REMOVED lines=22> */
.L_x_3849:
[----:B----4-:R-:W-:-:S06]  /*7430*/  IMAD.U32 R4, R18, 0x10000, RZ ;  /* 0x0001000012047824 */ /* 0x010fcc00078e00ff */
[----:B------:R-:W0:Y:S02]  /*7440*/  F2I.U64.TRUNC R4, R4 ;  /* 0x0000000400047311 */ /* 0x000e24000020d800 */
[----:B0-----:R0:W-:Y:S01]  /*7450*/  STG.E.64 desc[UR36][R8.64], R4 ;  /* 0x0000000408007986 */ /* 0x0011e2000c101b24 */
[----:B------:R-:W-:Y:S05]  /*7460*/  BRA `(.L_x_3831) ;  /* 0x0000000400487947 */ /* 0x000fea0003800000 */
.L_x_3848:
[----:B----4-:R-:W-:-:S04]  /*7470*/  IMAD.U32 R18, R18, 0x10000, RZ ;  /* 0x0001000012127824 */ /* 0x010fc800078e00ff */
[----:B------:R-:W0:Y:S02]  /*7480*/  F2I.FTZ.U32.TRUNC.NTZ R3, R18 ;  /* 0x0000001200037305 */ /* 0x000e24000021f000 */
[----:B0-----:R0:W-:Y:S01]  /*7490*/  STG.E desc[UR36][R8.64], R3 ;  /* 0x0000000308007986 */ /* 0x0011e2000c101924 */
[----:B------:R-:W-:Y:S05]  /*74a0*/  BRA `(.L_x_3831) ;  /* 0x0000000400387947 */ /* 0x000fea0003800000 */
.L_x_3838:
        /* <DEDUP_REMOVED lines=11> */
.L_x_3851:
[----:B----4-:R-:W-:Y:S01]  /*7560*/  IMAD.U32 R18, R18, 0x10000, RZ ;  /* 0x0001000012127824 */ /* 0x010fe200078e00ff */
[----:B------:R-:W-:-:S03]  /*7570*/  CS2R R6, SRZ ;  /* 0x0000000000067805 */ /* 0x000fc6000001ff00 */
[----:B------:R-:W-:-:S06]  /*7580*/  FMUL.FTZ R4, R18, 1 ;  /* 0x3f80000012047820 */ /* 0x000fcc0000410000 */
[----:B------:R-:W0:Y:S02]  /*7590*/  F2F.F64.F32 R4, R4 ;  /* 0x0000000400047310 */ /* 0x000e240000201800 */
[----:B0-----:R4:W-:Y:S01]  /*75a0*/  STG.E.128 desc[UR36][R8.64], R4 ;  /* 0x0000000408007986 */ /* 0x0019e2000c101d24 */
[----:B------:R-:W-:Y:S05]  /*75b0*/  BRA `(.L_x_3831) ;  /* 0x0000000000f47947 */ /* 0x000fea0003800000 */
.L_x_3850:
[----:B------:R-:W-:-:S13]  /*75c0*/  ISETP.NE.AND P0, PT, R0, 0xf, PT ;  /* 0x0000000f0000780c */ /* 0x000fda0003f05270 */
[----:B------:R-:W-:Y:S05]  /*75d0*/  @!P0 BRA `(.L_x_3852) ;  /* 0x0000000000e88947 */ /* 0x000fea0003800000 */
[----:B------:R-:W-:-:S13]  /*75e0*/  ISETP.NE.AND P0, PT, R0, 0x17, PT ;  /* 0x000000170000780c */ /* 0x000fda0003f05270 */
[----:B------:R-:W-:Y:S05]  /*75f0*/  @!P0 BRA `(.L_x_3853) ;  /* 0x0000000000908947 */ /* 0x000fea0003800000 */
[----:B------:R-:W-:-:S13]  /*7600*/  ISETP.NE.AND P0, PT, R0, 0x18, PT ;  /* 0x000000180000780c */ /* 0x000fda0003f05270 */
[----:B------:R-:W-:Y:S05]  /*7610*/  @!P0 BRA `(.L_x_3854) ;  /* 0x0000000000448947 */ /* 0x000fea0003800000 */
.L_x_3830:
        /* <DEDUP_REMOVED lines=16> */
.L_x_3855:
[----:B------:R-:W-:Y:S05]  /*7720*/  BRA `(.L_x_3831) ;  /* 0x0000000000987947 */ /* 0x000fea0003800000 */
.L_x_3854:
        /* <DEDUP_REMOVED lines=13> */
.L_x_3857:
[----:B------:R-:W-:Y:S05]  /*7800*/  BSYNC.RECONVERGENT B0 ;  /* 0x0000000000007941 */ /* 0x000fea0003800200 */
.L_x_3856:
[----:B------:R-:W-:-:S05]  /*7810*/  LOP3.LUT R3, R0, 0x80, R3, 0xf8, !PT ;  /* 0x0000008000037812 */ /* 0x000fca00078ef803 */
[----:B------:R1:W-:Y:S01]  /*7820*/  STG.E.U8 desc[UR36][R8.64], R3 ;  /* 0x0000000308007986 */ /* 0x0003e2000c101124 */
[----:B------:R-:W-:Y:S05]  /*7830*/  BRA `(.L_x_3831) ;  /* 0x0000000000547947 */ /* 0x000fea0003800000 */
.L_x_3853:
        /* <DEDUP_REMOVED lines=12> */
.L_x_3859:
[----:B------:R-:W-:Y:S01]  /*7900*/  IMAD.MOV.U32 R0, RZ, RZ, 0x7f ;  /* 0x0000007fff007424 */ /* 0x000fe200078e00ff */
[----:B------:R-:W-:-:S04]  /*7910*/  ISETP.GT.U32.AND P0, PT, R4, 0x7f800000, PT ;  /* 0x7f8000000400780c */ /* 0x000fc80003f04070 */
[----:B------:R-:W-:-:S09]  /*7920*/  SEL R0, R0, 0x7c, P0 ;  /* 0x0000007c00007807 */ /* 0x000fd20000000000 */
.L_x_3860:
[----:B------:R-:W-:Y:S05]  /*7930*/  BSYNC.RECONVERGENT B0 ;  /* 0x0000000000007941 */ /* 0x000fea0003800200 */
.L_x_3858:
[----:B------:R-:W-:-:S04]  /*7940*/  SHF.R.U32.HI R3, RZ, 0x18, R3 ;  /* 0x00000018ff037819 */ /* 0x000fc80000011603 */
[----:B------:R-:W-:-:S05]  /*7950*/  LOP3.LUT R3, R0, 0x80, R3, 0xf8, !PT ;  /* 0x0000008000037812 */ /* 0x000fca00078ef803 */
[----:B------:R2:W-:Y:S01]  /*7960*/  STG.E.U8 desc[UR36][R8.64], R3 ;  /* 0x0000000308007986 */ /* 0x0005e2000c101124 */
[----:B------:R-:W-:Y:S05]  /*7970*/  BRA `(.L_x_3831) ;  /* 0x0000000000047947 */ /* 0x000fea0003800000 */
.L_x_3852:
[----:B----4-:R0:W-:Y:S02]  /*7980*/  STG.E.U16 desc[UR36][R8.64], R18 ;  /* 0x0000001208007986 */ /* 0x0101e4000c101524 */
.L_x_3831:
[----:B------:R-:W-:-:S07]  /*7990*/  VIADD R25, R25, 0x80 ;  /* 0x0000008019197836 */ /* 0x000fce0000000000 */
.L_x_3790:
[----:B------:R-:W-:Y:S05]  /*79a0*/  BSYNC.RECONVERGENT B6 ;  /* 0x0000000000067941 */ /* 0x000fea0003800200 */
.L_x_3789:
[----:B------:R-:W-:-:S13]  /*79b0*/  ISETP.GE.AND P0, PT, R25, R16, PT ;  /* 0x000000101900720c */ /* 0x000fda0003f06270 */
[----:B------:R-:W-:Y:S05]  /*79c0*/  @P0 EXIT ;  /* 0x000000000000094d */ /* 0x000fea0003800000 */
[----:B01-34-:R-:W0:Y:S01]  /*79d0*/  LDC.64 R4, c[0x0][0x3a0] ;  /* 0x0000e800ff047b82 */ /* 0x01be220000000a00 */
[----:B------:R-:W1:Y:S01]  /*79e0*/  LDCU UR4, c[0x0][0x3c0] ;  /* 0x00007800ff0477ac */ /* 0x000e620008000800 */
[----:B--2--5:R-:W-:Y:S01]  /*79f0*/  PRMT R0, R17, 0x9910, RZ ;  /* 0x0000991011007816 */ /* 0x024fe200000000ff */
        /* <DEDUP_REMOVED lines=18> */
.L_x_3864:
[----:B------:R-:W-:-:S06]  /*7b20*/  IMAD.U32 R5, R19, 0x10000, RZ ;  /* 0x0001000013057824 */ /* 0x000fcc00078e00ff */
[----:B------:R-:W0:Y:S02]  /*7b30*/  F2I.S64.TRUNC R4, R5 ;  /* 0x0000000500047311 */ /* 0x000e24000020d900 */
[----:B0-----:R-:W-:Y:S01]  /*7b40*/  STG.E.U8 desc[UR36][R2.64], R4 ;  /* 0x0000000402007986 */ /* 0x001fe2000c101124 */
[----:B------:R-:W-:Y:S05]  /*7b50*/  EXIT ;  /* 0x000000000000794d */ /* 0x000fea0003800000 */
.L_x_3863:
        /* <DEDUP_REMOVED lines=10> */
.L_x_3867:
[----:B------:R-:W-:-:S06]  /*7c00*/  IMAD.U32 R19, R19, 0x10000, RZ ;  /* 0x0001000013137824 */ /* 0x000fcc00078e00ff */
[----:B------:R-:W0:Y:S02]  /*7c10*/  F2I.FTZ.TRUNC.NTZ R19, R19 ;  /* 0x0000001300137305 */ /* 0x000e24000021f100 */
[----:B0-----:R-:W-:Y:S01]  /*7c20*/  STG.E desc[UR36][R2.64], R19 ;  /* 0x0000001302007986 */ /* 0x001fe2000c101924 */
[----:B------:R-:W-:Y:S05]  /*7c30*/  EXIT ;  /* 0x000000000000794d */ /* 0x000fea0003800000 */
.L_x_3866:
[----:B------:R-:W-:-:S06]  /*7c40*/  IMAD.U32 R19, R19, 0x10000, RZ ;  /* 0x0001000013137824 */ /* 0x000fcc00078e00ff */
[----:B------:R-:W0:Y:S02]  /*7c50*/  F2I.FTZ.TRUNC.NTZ R19, R19 ;  /* 0x0000001300137305 */ /* 0x000e24000021f100 */
[----:B0-----:R-:W-:Y:S01]  /*7c60*/  STG.E.U16 desc[UR36][R2.64], R19 ;  /* 0x0000001302007986 */ /* 0x001fe2000c101524 */
[----:B------:R-:W-:Y:S05]  /*7c70*/  EXIT ;  /* 0x000000000000794d */ /* 0x000fea0003800000 */
.L_x_3862:
        /* <DEDUP_REMOVED lines=9> */
.L_x_3869:
[----:B------:R-:W-:-:S05]  /*7d10*/  IMAD.U32 R0, R19, 0x10000, RZ ;  /* 0x0001000013007824 */ /* 0x000fca00078e00ff */
[----:B------:R-:W-:-:S05]  /*7d20*/  F2FP.F16.F32.PACK_AB R0, RZ, R0 ;  /* 0x00000000ff00723e */ /* 0x000fca00000000ff */
[----:B------:R-:W-:Y:S01]  /*7d30*/  STG.E.U16 desc[UR36][R2.64], R0 ;  /* 0x0000000002007986 */ /* 0x000fe2000c101524 */
[----:B------:R-:W-:Y:S05]  /*7d40*/  EXIT ;  /* 0x000000000000794d */ /* 0x000fea0003800000 */
.L_x_3868:
        /* <DEDUP_REMOVED lines=10> */
.L_x_3871:
[----:B------:R-:W-:-:S05]  /*7df0*/  IMAD.U32 R19, R19, 0x10000, RZ ;  /* 0x0001000013137824 */ /* 0x000fca00078e00ff */
[----:B------:R-:W-:-:S04]  /*7e00*/  F2FP.F16.F32.PACK_AB R5, RZ, R19 ;  /* 0x00000013ff05723e */ /* 0x000fc800000000ff */
[----:B------:R-:W-:-:S05]  /*7e10*/  PRMT R5, R5, 0x5410, RZ ;  /* 0x0000541005057816 */ /* 0x000fca00000000ff */
[----:B------:R-:W-:Y:S01]  /*7e20*/  STG.E desc[UR36][R2.64], R5 ;  /* 0x0000000502007986 */ /* 0x000fe2000c101924 */
[----:B------:R-:W-:Y:S05]  /*7e30*/  EXIT ;  /* 0x000000000000794d */ /* 0x000fea0003800000 */
.L_x_3870:
[----:B------:R-:W-:-:S04]  /*7e40*/  IMAD.U32 R4, R19, 0x10000, RZ ;  /* 0x0001000013047824 */ /* 0x000fc800078e00ff */
[----:B------:R-:W-:-:S06]  /*7e50*/  FMUL.FTZ R4, R4, 1 ;  /* 0x3f80000004047820 */ /* 0x000fcc0000410000 */
[----:B------:R-:W0:Y:S02]  /*7e60*/  F2F.F64.F32 R4, R4 ;  /* 0x0000000400047310 */ /* 0x000e240000201800 */
[----:B0-----:R-:W-:Y:S01]  /*7e70*/  STG.E.64 desc[UR36][R2.64], R4 ;  /* 0x0000000402007986 */ /* 0x001fe2000c101b24 */
[----:B------:R-:W-:Y:S05]  /*7e80*/  EXIT ;  /* 0x000000000000794d */ /* 0x000fea0003800000 */
.L_x_3861:
        /* <DEDUP_REMOVED lines=14> */
.L_x_3875:
        /* <DEDUP_REMOVED lines=18> */
.L_x_3878:
[----:B------:R-:W-:-:S04]  /*8090*/  SHF.R.U32.HI R5, RZ, 0x18, R5 ;  /* 0x00000018ff057819 */ /* 0x000fc80000011605 */
[----:B------:R-:W-:-:S07]  /*80a0*/  LOP3.LUT R0, R0, 0x80, R5, 0xf8, !PT ;  /* 0x0000008000007812 */ /* 0x000fce00078ef805 */
.L_x_3877:
[----:B------:R-:W-:Y:S05]  /*80b0*/  BSYNC.RECONVERGENT B0 ;  /* 0x0000000000007941 */ /* 0x000fea0003800200 */
.L_x_3876:
[----:B------:R-:W-:Y:S01]  /*80c0*/  STG.E.U8 desc[UR36][R2.64], R0 ;  /* 0x0000000002007986 */ /* 0x000fe2000c101124 */
[----:B------:R-:W-:Y:S05]  /*80d0*/  EXIT ;  /* 0x000000000000794d */ /* 0x000fea0003800000 */
.L_x_3874:
        /* <DEDUP_REMOVED lines=18> */
.L_x_3881:
[----:B------:R-:W-:-:S04]  /*8200*/  SHF.R.U32.HI R5, RZ, 0x18, R5 ;  /* 0x00000018ff057819 */ /* 0x000fc80000011605 */
[----:B------:R-:W-:-:S07]  /*8210*/  LOP3.LUT R0, R0, 0x80, R5, 0xf8, !PT ;  /* 0x0000008000007812 */ /* 0x000fce00078ef805 */
.L_x_3880:
[----:B------:R-:W-:Y:S05]  /*8220*/  BSYNC.RECONVERGENT B0 ;  /* 0x0000000000007941 */ /* 0x000fea0003800200 */
.L_x_3879:
[----:B------:R-:W-:Y:S01]  /*8230*/  STG.E.U8 desc[UR36][R2.64], R0 ;  /* 0x0000000002007986 */ /* 0x000fe2000c101124 */
[----:B------:R-:W-:Y:S05]  /*8240*/  EXIT ;  /* 0x000000000000794d */ /* 0x000fea0003800000 */
.L_x_3873:
        /* <DEDUP_REMOVED lines=22> */
.L_x_3883:
[----:B------:R-:W-:-:S06]  /*83b0*/  IMAD.U32 R4, R19, 0x10000, RZ ;  /* 0x0001000013047824 */ /* 0x000fcc00078e00ff */
[----:B------:R-:W0:Y:S02]  /*83c0*/  F2I.U64.TRUNC R4, R4 ;  /* 0x0000000400047311 */ /* 0x000e24000020d800 */
[----:B0-----:R-:W-:Y:S01]  /*83d0*/  STG.E.64 desc[UR36][R2.64], R4 ;  /* 0x0000000402007986 */ /* 0x001fe2000c101b24 */
[----:B------:R-:W-:Y:S05]  /*83e0*/  EXIT ;  /* 0x000000000000794d */ /* 0x000fea0003800000 */
.L_x_3882:
[----:B------:R-:W-:-:S06]  /*83f0*/  IMAD.U32 R19, R19, 0x10000, RZ ;  /* 0x0001000013137824 */ /* 0x000fcc00078e00ff */
[----:B------:R-:W0:Y:S02]  /*8400*/  F2I.FTZ.U32.TRUNC.NTZ R19, R19 ;  /* 0x0000001300137305 */ /* 0x000e24000021f000 */
[----:B0-----:R-:W-:Y:S01]  /*8410*/  STG.E desc[UR36][R2.64], R19 ;  /* 0x0000001302007986 */ /* 0x001fe2000c101924 */
[----:B------:R-:W-:Y:S05]  /*8420*/  EXIT ;  /* 0x000000000000794d */ /* 0x000fea0003800000 */
.L_x_3872:
        /* <DEDUP_REMOVED lines=11> */
.L_x_3885:
[----:B------:R-:W-:Y:S01]  /*84e0*/  IMAD.U32 R19, R19, 0x10000, RZ ;  /* 0x0001000013137824 */ /* 0x000fe200078e00ff */
[----:B------:R-:W-:-:S03]  /*84f0*/  CS2R R6, SRZ ;  /* 0x0000000000067805 */ /* 0x000fc6000001ff00 */
[----:B------:R-:W-:-:S06]  /*8500*/  FMUL.FTZ R4, R19, 1 ;  /* 0x3f80000013047820 */ /* 0x000fcc0000410000 */
[----:B------:R-:W0:Y:S02]  /*8510*/  F2F.F64.F32 R4, R4 ;  /* 0x0000000400047310 */ /* 0x000e240000201800 */
[----:B0-----:R-:W-:Y:S01]  /*8520*/  STG.E.128 desc[UR36][R2.64], R4 ;  /* 0x0000000402007986 */ /* 0x001fe2000c101d24 */
[----:B------:R-:W-:Y:S05]  /*8530*/  EXIT ;  /* 0x000000000000794d */ /* 0x000fea0003800000 */
.L_x_3884:
[----:B------:R-:W-:-:S13]  /*8540*/  ISETP.NE.AND P0, PT, R0, 0xf, PT ;  /* 0x0000000f0000780c */ /* 0x000fda0003f05270 */
[----:B------:R-:W-:Y:S05]  /*8550*/  @!P0 BRA `(.L_x_3886) ;  /* 0x0000000000e88947 */ /* 0x000fea0003800000 */
[----:B------:R-:W-:-:S13]  /*8560*/  ISETP.NE.AND P0, PT, R0, 0x17, PT ;  /* 0x000000170000780c */ /* 0x000fda0003f05270 */
[----:B------:R-:W-:Y:S05]  /*8570*/  @!P0 BRA `(.L_x_3887) ;  /* 0x0000000000908947 */ /* 0x000fea0003800000 */
[----:B------:R-:W-:-:S13]  /*8580*/  ISETP.NE.AND P0, PT, R0, 0x18, PT ;  /* 0x000000180000780c */ /* 0x000fda0003f05270 */
[----:B------:R-:W-:Y:S05]  /*8590*/  @!P0 BRA `(.L_x_3888) ;  /* 0x0000000000448947 */ /* 0x000fea0003800000 */
.L_x_3865:
        /* <DEDUP_REMOVED lines=16> */
.L_x_3889:
[----:B------:R-:W-:Y:S05]  /*86a0*/  EXIT ;  /* 0x000000000000794d */ /* 0x000fea0003800000 */
.L_x_3888:
        /* <DEDUP_REMOVED lines=13> */
.L_x_3891:
[----:B------:R-:W-:Y:S05]  /*8780*/  BSYNC.RECONVERGENT B0 ;  /* 0x0000000000007941 */ /* 0x000fea0003800200 */
.L_x_3890:
[----:B------:R-:W-:-:S05]  /*8790*/  LOP3.LUT R5, R0, 0x80, R5, 0xf8, !PT ;  /* 0x0000008000057812 */ /* 0x000fca00078ef805 */
[----:B------:R-:W-:Y:S01]  /*87a0*/  STG.E.U8 desc[UR36][R2.64], R5 ;  /* 0x0000000502007986 */ /* 0x000fe2000c101124 */
[----:B------:R-:W-:Y:S05]  /*87b0*/  EXIT ;  /* 0x000000000000794d */ /* 0x000fea0003800000 */
.L_x_3887:
        /* <DEDUP_REMOVED lines=12> */
.L_x_3893:
[----:B------:R-:W-:Y:S01]  /*8880*/  IMAD.MOV.U32 R0, RZ, RZ, 0x7f ;  /* 0x0000007fff007424 */ /* 0x000fe200078e00ff */
[----:B------:R-:W-:-:S04]  /*8890*/  ISETP.GT.U32.AND P0, PT, R4, 0x7f800000, PT ;  /* 0x7f8000000400780c */ /* 0x000fc80003f04070 */
[----:B------:R-:W-:-:S09]  /*88a0*/  SEL R0, R0, 0x7c, P0 ;  /* 0x0000007c00007807 */ /* 0x000fd20000000000 */
.L_x_3894:
[----:B------:R-:W-:Y:S05]  /*88b0*/  BSYNC.RECONVERGENT B0 ;  /* 0x0000000000007941 */ /* 0x000fea0003800200 */
.L_x_3892:
[----:B------:R-:W-:-:S04]  /*88c0*/  SHF.R.U32.HI R5, RZ, 0x18, R5 ;  /* 0x00000018ff057819 */ /* 0x000fc80000011605 */
[----:B------:R-:W-:-:S05]  /*88d0*/  LOP3.LUT R5, R0, 0x80, R5, 0xf8, !PT ;  /* 0x0000008000057812 */ /* 0x000fca00078ef805 */
[----:B------:R-:W-:Y:S01]  /*88e0*/  STG.E.U8 desc[UR36][R2.64], R5 ;  /* 0x0000000502007986 */ /* 0x000fe2000c101124 */
[----:B------:R-:W-:Y:S05]  /*88f0*/  EXIT ;  /* 0x000000000000794d */ /* 0x000fea0003800000 */
.L_x_3886:
[----:B------:R-:W-:Y:S01]  /*8900*/  STG.E.U16 desc[UR36][R2.64], R19 ;  /* 0x0000001302007986 */ /* 0x000fe2000c101524 */
[----:B------:R-:W-:Y:S05]  /*8910*/  EXIT ;  /* 0x000000000000794d */ /* 0x000fea0003800000 */
.L_x_3895:
        /* <DEDUP_REMOVED lines=14> */
.L_x_5819:


//--------------------- .text._ZN2at6native18elementwise_kernelILi128ELi4EZNS0_22gpu_kernel_impl_nocastIZZZNS0_68_GLOBAL__N__08176361_30_ActivationHardsigmoidKernel_cu_1520ed90_309918hardsigmoid_kernelERNS_18TensorIteratorBaseEENKUlvE_clEvENKUlvE2_clEvEUlN3c108BFloat16EE_EEvS5_RKT_EUliE_EEviT1_ --------------------------
	.section	.text._ZN2at6native18elementwise_kernelILi128ELi4EZNS0_22gpu_kernel_impl_nocastIZZZNS0_68_GLOBAL__N__08176361_30_ActivationHardsigmoidKernel_cu_1520ed90_309918hardsigmoid_kernelERNS_18TensorIteratorBaseEENKUlvE_clEvENKUlvE2_clEvEUlN3c108BFloat16EE_EEvS5_RKT_EUliE_EEviT1_,"ax",@progbits
	.align	128
        .global         _ZN2at6native18elementwise_kernelILi128ELi4EZNS0_22gpu_kernel_impl_nocastIZZZNS0_68_GLOBAL__N__08176361_30_ActivationHardsigmoidKernel_cu_1520ed90_309918hardsigmoid_kernelERNS_18TensorIteratorBaseEENKUlvE_clEvENKUlvE2_clEvEUlN3c108BFloat16EE_EEvS5_RKT_EUliE_EEviT1_
        .type           _ZN2at6native18elementwise_kernelILi128ELi4EZNS0_22gpu_kernel_impl_nocastIZZZNS0_68_GLOBAL__N__08176361_30_ActivationHardsigmoidKernel_cu_1520ed90_309918hardsigmoid_kernelERNS_18TensorIteratorBaseEENKUlvE_clEvENKUlvE2_clEvEUlN3c108BFloat16EE_EEvS5_RKT_EUliE_EEviT1_,@function
        .size           _ZN2at6native18elementwise_kernelILi128ELi4EZNS0_22gpu_kernel_impl_nocastIZZZNS0_68_GLOBAL__N__08176361_30_ActivationHardsigmoidKernel_cu_1520ed90_309918hardsigmoid_kernelERNS_18TensorIteratorBaseEENKUlvE_clEvENKUlvE2_clEvEUlN3c108BFloat16EE_EEvS5_RKT_EUliE_EEviT1_,(.L_x_5820 - _ZN2at6native18elementwise_kernelILi128ELi4EZNS0_22gpu_kernel_impl_nocastIZZZNS0_68_GLOBAL__N__08176361_30_ActivationHardsigmoidKernel_cu_1520ed90_309918hardsigmoid_kernelERNS_18TensorIteratorBaseEENKUlvE_clEvENKUlvE2_clEvEUlN3c108BFloat16EE_EEvS5_RKT_EUliE_EEviT1_)
        .other          _ZN2at6native18elementwise_kernelILi128ELi4EZNS0_22gpu_kernel_impl_nocastIZZZNS0_68_GLOBAL__N__08176361_30_ActivationHardsigmoidKernel_cu_1520ed90_309918hardsigmoid_kernelERNS_18TensorIteratorBaseEENKUlvE_clEvENKUlvE2_clEvEUlN3c108BFloat16EE_EEvS5_RKT_EUliE_EEviT1_,@"STO_CUDA_ENTRY STV_DEFAULT"
_ZN2at6native18elementwise_kernelILi128ELi4EZNS0_22gpu_kernel_impl_nocastIZZZNS0_68_GLOBAL__N__08176361_30_ActivationHardsigmoidKernel_cu_1520ed90_309918hardsigmoid_kernelERNS_18TensorIteratorBaseEENKUlvE_clEvENKUlvE2_clEvEUlN3c108BFloat16EE_EEvS5_RKT_EUliE_EEviT1_:
.text._ZN2at6native18elementwise_kernelILi128ELi4EZNS0_22gpu_kernel_impl_nocastIZZZNS0_68_GLOBAL__N__08176361_30_ActivationHardsigmoidKernel_cu_1520ed90_309918hardsigmoid_kernelERNS_18TensorIteratorBaseEENKUlvE_clEvENKUlvE2_clEvEUlN3c108BFloat16EE_EEvS5_RKT_EUliE_EEviT1_:
        /* <DEDUP_REMOVED lines=14> */
[----:B------:R-:W0:Y:S01]  /*00e0*/  LDC.64 R4, c[0x0][0x588] ;  /* 0x00016200ff047b82 */ /* 0x000e220000000a00 */
[----:B------:R-:W1:Y:S01]  /*00f0*/  LDCU UR5, c[0x0][0x590] ;  /* 0x0000b200ff0577ac */ /* 0x000e620008000800 */
[----:B------:R-:W2:Y:S01]  /*0100*/  LDCU UR8, c[0x0][0x59c] ;  /* 0x0000b380ff0877ac */ /* 0x000ea20008000800 */
[----:B0-----:R-:W3:Y:S05]  /*0110*/  LDG.E.U16 R4, desc[UR6][R4.64] ;  /* 0x0000000604047981 */ /* 0x001eea000c1e1500 */
[----:B------:R-:W0:Y:S01]  /*0120*/  LDC.64 R6, c[0x0][0x580] ;  /* 0x00016000ff067b82 */ /* 0x000e220000000a00 */
[----:B------:R-:W-:Y:S02]  /*0130*/  IADD3 R3, PT, PT, R3, 0x80, RZ ;  /* 0x0000008003037810 */ /* 0x000fe40007ffe0ff */
[----:B---3--:R-:W-:-:S05]  /*0140*/  SHF.L.U32 R0, R4, 0x10, RZ ;  /* 0x0000001004007819 */ /* 0x008fca00000006ff */
[----:B------:R-:W-:-:S05]  /*0150*/  FADD.FTZ R0, R0, 3 ;  /* 0x4040000000007421 */ /* 0x000fca0000010000 */
[----:B-1----:R-:W-:-:S04]  /*0160*/  FSETP.GEU.FTZ.AND P0, PT, R0, UR5, PT ;  /* 0x0000000500007c0b */ /* 0x002fc8000bf1e000 */
[----:B------:R-:W-:-:S04]  /*0170*/  FSEL R0, R0, UR5, P0 ;  /* 0x0000000500007c08 */ /* 0x000fc80008000000 */
[----:B--2---:R-:W-:-:S04]  /*0180*/  FSETP.GT.FTZ.AND P0, PT, R0, UR8, PT ;  /* 0x0000000800007c0b */ /* 0x004fc8000bf14000 */
[----:B------:R-:W-:Y:S02]  /*0190*/  FSEL R0, R0, UR8, !P0 ;  /* 0x0000000800007c08 */ /* 0x000fe4000c000000 */
[----:B------:R-:W-:-:S03]  /*01a0*/  ISETP.GE.AND P0, PT, R3, UR4, PT ;  /* 0x0000000403007c0c */ /* 0x000fc6000bf06270 */
[----:B------:R-:W-:-:S05]  /*01b0*/  FMUL.FTZ R0, R0, 0.16666667163372039795 ;  /* 0x3e2aaaab00007820 */ /* 0x000fca0000410000 */
[----:B------:R-:W-:-:S05]  /*01c0*/  F2FP.BF16.F32.PACK_AB R0, RZ, R0 ;  /* 0x00000000ff00723e */ /* 0x000fca00000010ff */
[----:B0-----:R0:W-:Y:S01]  /*01d0*/  STG.E.U16 desc[UR6][R6.64], R0 ;  /* 0x0000000006007986 */ /* 0x0011e2000c101506 */
[----:B------:R-:W-:Y:S05]  /*01e0*/  @P0 BREAK.RELIABLE B1 ;  /* 0x0000000000010942 */ /* 0x000fea0003800100 */
[----:B------:R-:W-:Y:S05]  /*01f0*/  @P0 BRA `(.L_x_3900) ;  /* 0x0000000000880947 */ /* 0x000fea0003800000 */
[----:B------:R-:W1:Y:S01]  /*0200*/  LDC.64 R4, c[0x0][0x588] ;  /* 0x00016200ff047b82 */ /* 0x000e620000000a00 */
[----:B------:R-:W2:Y:S01]  /*0210*/  LDCU UR5, c[0x0][0x590] ;  /* 0x0000b200ff0577ac */ /* 0x000ea20008000800 */
[----:B------:R-:W3:Y:S01]  /*0220*/  LDCU UR8, c[0x0][0x59c] ;  /* 0x0000b380ff0877ac */ /* 0x000ee20008000800 */
[----:B-1----:R-:W4:Y:S05]  /*0230*/  LDG.E.U16 R4, desc[UR6][R4.64] ;  /* 0x0000000604047981 */ /* 0x002f2a000c1e1500 */
[----:B0-----:R-:W0:Y:S01]  /*0240*/  LDC.64 R6, c[0x0][0x580] ;  /* 0x00016000ff067b82 */ /* 0x001e220000000a00 */
[----:B------:R-:W-:Y:S02]  /*0250*/  IADD3 R3, PT, PT, R3, 0x80, RZ ;  /* 0x0000008003037810 */ /* 0x000fe40007ffe0ff */
[----:B----4-:R-:W-:-:S05]  /*0260*/  SHF.L.U32 R0, R4, 0x10, RZ ;  /* 0x0000001004007819 */ /* 0x010fca00000006ff */
[----:B------:R-:W-:-:S05]  /*0270*/  FADD.FTZ R0, R0, 3 ;  /* 0x4040000000007421 */ /* 0x000fca0000010000 */
[----:B--2---:R-:W-:-:S04]  /*0280*/  FSETP.GEU.FTZ.AND P0, PT, R0, UR5, PT ;  /* 0x0000000500007c0b */ /* 0x004fc8000bf1e000 */
[----:B------:R-:W-:-:S04]  /*0290*/  FSEL R0, R0, UR5, P0 ;  /* 0x0000000500007c08 */ /* 0x000fc80008000000 */
[----:B---3--:R-:W-:-:S04]  /*02a0*/  FSETP.GT.FTZ.AND P0, PT, R0, UR8, PT ;  /* 0x0000000800007c0b */ /* 0x008fc8000bf14000 */
[----:B------:R-:W-:-:S05]  /*02b0*/  FSEL R0, R0, UR8, !P0 ;  /* 0x0000000800007c08 */ /* 0x000fca000c000000 */
[----:B------:R-:W-:-:S05]  /*02c0*/  FMUL.FTZ R0, R0, 0.16666667163372039795 ;  /* 0x3e2aaaab00007820 */ /* 0x000fca0000410000 */
[----:B------:R-:W-:-:S05]  /*02d0*/  F2FP.BF16.F32.PACK_AB R0, RZ, R0 ;  /* 0x00000000ff00723e */ /* 0x000fca00000010ff */
[----:B0-----:R0:W-:Y:S02]  /*02e0*/  STG.E.U16 desc[UR6][R6.64], R0 ;  /* 0x0000000006007986 */ /* 0x0011e4000c101506 */
.L_x_3899:
[----:B------:R-:W-:-:S13]  /*02f0*/  ISETP.GE.AND P0, PT, R3, UR4, PT ;  /* 0x0000000403007c0c */ /* 0x000fda000bf06270 */
[----:B------:R-:W-:Y:S05]  /*0300*/  @P0 BREAK.RELIABLE B1 ;  /* 0x0000000000010942 */ /* 0x000fea0003800100 */
[----:B------:R-:W-:Y:S05]  /*0310*/  @P0 BRA `(.L_x_3900) ;  /* 0x0000000000400947 */ /* 0x000fea0003800000 */
[----:B------:R-:W-:Y:S05]  /*0320*/  BSYNC.RELIABLE B1 ;  /* 0x0000000000017941 */ /* 0x000fea0003800100 */
.L_x_3898:
[----:B------:R-:W1:Y:S01]  /*0330*/  LDC.64 R4, c[0x0][0x588] ;  /* 0x00016200ff047b82 */ /* 0x000e620000000a00 */
[----:B------:R-:W2:Y:S01]  /*0340*/  LDCU UR5, c[0x0][0x590] ;  /* 0x0000b200ff0577ac */ /* 0x000ea20008000800 */
[----:B------:R-:W3:Y:S01]  /*0350*/  LDCU UR8, c[0x0][0x59c] ;  /* 0x0000b380ff0877ac */ /* 0x000ee20008000800 */
[----:B-1----:R-:W4:Y:S05]  /*0360*/  LDG.E.U16 R4, desc[UR6][R4.64] ;  /* 0x0000000604047981 */ /* 0x002f2a000c1e1500 */
[----:B0-----:R-:W0:Y:S01]  /*0370*/  LDC.64 R6, c[0x0][0x580] ;  /* 0x00016000ff067b82 */ /* 0x001e220000000a00 */
[----:B------:R-:W-:Y:S01]  /*0380*/  VIADD R3, R3, 0x80 ;  /* 0x0000008003037836 */ /* 0x000fe20000000000 */
        /* <DEDUP_REMOVED lines=9> */
.L_x_3900:
[----:B------:R-:W-:Y:S05]  /*0420*/  BSYNC.RECONVERGENT B0 ;  /* 0x0000000000007941 */ /* 0x000fea0003800200 */
.L_x_3897:
[----:B------:R-:W-:Y:S05]  /*0430*/  WARPSYNC.ALL ;  /* 0x0000000000007948 */ /* 0x000fea0003800000 */
[----:B------:R-:W-:-:S13]  /*0440*/  ISETP.GE.AND P0, PT, R3, UR4, PT ;  /* 0x0000000403007c0c */ /* 0x000fda000bf06270 */
[----:B------:R-:W-:Y:S05]  /*0450*/  @P0 EXIT ;  /* 0x000000000000094d */ /* 0x000fea0003800000 */
[----:B------:R-:W2:Y:S01]  /*0460*/  LDC.64 R2, c[0x0][0x588] ;  /* 0x00016200ff027b82 */ /* 0x000ea20000000a00 */
[----:B------:R-:W3:Y:S01]  /*0470*/  LDCU UR4, c[0x0][0x590] ;  /* 0x0000b200ff0477ac */ /* 0x000ee20008000800 */
[----:B------:R-:W4:Y:S01]  /*0480*/  LDCU UR5, c[0x0][0x59c] ;  /* 0x0000b380ff0577ac */ /* 0x000f220008000800 */
[----:B--2---:R-:W0:Y:S05]  /*0490*/  LDG.E.U16 R2, desc[UR6][R2.64] ;  /* 0x0000000602027981 */ /* 0x004e2a000c1e1500 */
[----:B------:R-:W2:Y:S01]  /*04a0*/  LDC.64 R4, c[0x0][0x580] ;  /* 0x00016000ff047b82 */ /* 0x000ea20000000a00 */
[----:B01----:R-:W-:-:S05]  /*04b0*/  SHF.L.U32 R0, R2, 0x10, RZ ;  /* 0x0000001002007819 */ /* 0x003fca00000006ff */
[----:B------:R-:W-:-:S05]  /*04c0*/  FADD.FTZ R0, R0, 3 ;  /* 0x4040000000007421 */ /* 0x000fca0000010000 */
[----:B---3--:R-:W-:-:S04]  /*04d0*/  FSETP.GEU.FTZ.AND P0, PT, R0, UR4, PT ;  /* 0x0000000400007c0b */ /* 0x008fc8000bf1e000 */
[----:B------:R-:W-:-:S04]  /*04e0*/  FSEL R0, R0, UR4, P0 ;  /* 0x0000000400007c08 */ /* 0x000fc80008000000 */
[----:B----4-:R-:W-:-:S04]  /*04f0*/  FSETP.GT.FTZ.AND P0, PT, R0, UR5, PT ;  /* 0x0000000500007c0b */ /* 0x010fc8000bf14000 */
[----:B------:R-:W-:-:S05]  /*0500*/  FSEL R0, R0, UR5, !P0 ;  /* 0x0000000500007c08 */ /* 0x000fca000c000000 */
[----:B------:R-:W-:-:S05]  /*0510*/  FMUL.FTZ R0, R0, 0.16666667163372039795 ;  /* 0x3e2aaaab00007820 */ /* 0x000fca0000410000 */
[----:B------:R-:W-:-:S05]  /*0520*/  F2FP.BF16.F32.PACK_AB R0, RZ, R0 ;  /* 0x00000000ff00723e */ /* 0x000fca00000010ff */
[----:B--2---:R-:W-:Y:S01]  /*0530*/  STG.E.U16 desc[UR6][R4.64], R0 ;  /* 0x0000000004007986 */ /* 0x004fe2000c101506 */
[----:B------:R-:W-:Y:S05]  /*0540*/  EXIT ;  /* 0x000000000000794d */ /* 0x000fea0003800000 */
.L_x_3896:
        /* <DEDUP_REMOVED lines=14> */
[----:B0-----:R-:W-:-:S05]  /*0630*/  IMAD.HI.U32 R6, R3, UR8, R4 ;  /* 0x0000000803067c27 */ /* 0x001fca000f8e0004 */
[----:B------:R-:W-:-:S05]  /*0640*/  SHF.R.U32.HI R7, RZ, UR9, R6 ;  /* 0x00000009ff077c19 */ /* 0x000fca0008011606 */
[----:B------:R-:W-:-:S04]  /*0650*/  IMAD.MOV R4, RZ, RZ, -R7 ;  /* 0x000000ffff047224 */ /* 0x000fc800078e0a07 */
[----:B-1----:R-:W-:-:S04]  /*0660*/  IMAD R4, R4, UR5, R3 ;  /* 0x0000000504047c24 */ /* 0x002fc8000f8e0203 */
[C---:B--2---:R-:W-:Y:S02]  /*0670*/  IMAD R5, R4.reuse, UR10, RZ ;  /* 0x0000000a04057c24 */ /* 0x044fe4000f8e02ff */
[----:B------:R-:W-:Y:S01]  /*0680*/  IMAD R4, R4, UR11, RZ ;  /* 0x0000000b04047c24 */ /* 0x000fe2000f8e02ff */
[----:B------:R-:W-:Y:S06]  /*0690*/  @!P0 BRA `(.L_x_3904) ;  /* 0x0000001000748947 */ /* 0x000fec0003800000 */
[----:B------:R-:W0:Y:S01]  /*06a0*/  LDCU.64 UR8, c[0x0][0x398] ;  /* 0x00007300ff0877ac */ /* 0x000e220008000a00 */
[----:B------:R-:W-:Y:S02]  /*06b0*/  MOV R6, RZ ;  /* 0x000000ff00067202 */ /* 0x000fe40000000f00 */
[----:B------:R-:W-:Y:S01]  /*06c0*/  ISETP.NE.AND P0, PT, R0, 0x2, PT ;  /* 0x000000020000780c */ /* 0x000fe20003f05270 */
[----:B------:R-:W1:Y:S01]  /*06d0*/  LDCU UR5, c[0x0][0x3a0] ;  /* 0x00007400ff0577ac */ /* 0x000e620008000800 */
[----:B------:R-:W2:Y:S01]  /*06e0*/  LDCU.64 UR10, c[0x0][0x4c0] ;  /* 0x00009800ff0a77ac */ /* 0x000ea20008000a00 */
[----:B0-----:R-:W-:-:S05]  /*06f0*/  IMAD.HI.U32 R8, R7, UR9, R6 ;  /* 0x0000000907087c27 */ /* 0x001fca000f8e0006 */
[----:B-1----:R-:W-:-:S04]  /*0700*/  SHF.R.U32.HI R9, RZ, UR5, R8 ;  /* 0x00000005ff097c19 */ /* 0x002fc80008011608 */
[----:B------:R-:W-:-:S05]  /*0710*/  IADD3 R6, PT, PT, -R9, RZ, RZ ;  /* 0x000000ff09067210 */ /* 0x000fca0007ffe1ff */
[----:B------:R-:W-:-:S04]  /*0720*/  IMAD R6, R6, UR8, R7 ;  /* 0x0000000806067c24 */ /* 0x000fc8000f8e0207 */
[C---:B--2---:R-:W-:Y:S02]  /*0730*/  IMAD R5, R6.reuse, UR10, R5 ;  /* 0x0000000a06057c24 */ /* 0x044fe4000f8e0205 */
[----:B------:R-:W-:Y:S01]  /*0740*/  IMAD R4, R6, UR11, R4 ;  /* 0x0000000b06047c24 */ /* 0x000fe2000f8e0204 */
[----:B------:R-:W-:Y:S06]  /*0750*/  @!P0 BRA `(.L_x_3904) ;  /* 0x0000001000448947 */ /* 0x000fec0003800000 */
[----:B------:R-:W0:Y:S01]  /*0760*/  LDCU.64 UR8, c[0x0][0x3a8] ;  /* 0x00007500ff0877ac */ /* 0x000e220008000a00 */
[----:B------:R-:W-:Y:S01]  /*0770*/  HFMA2 R8, -RZ, RZ, 0, 0 ;  /* 0x00000000ff087431 */ /* 0x000fe200000001ff */
[----:B------:R-:W-:Y:S01]  /*0780*/  ISETP.NE.AND P0, PT, R0, 0x3, PT ;  /* 0x000000030000780c */ /* 0x000fe20003f05270 */
[----:B------:R-:W1:Y:S01]  /*0790*/  LDCU UR5, c[0x0][0x3a4] ;  /* 0x00007480ff0577ac */ /* 0x000e620008000800 */
[----:B------:R-:W2:Y:S02]  /*07a0*/  LDCU.64 UR10, c[0x0][0x4c8] ;  /* 0x00009900ff0a77ac */ /* 0x000ea40008000a00 */
[----:B0-----:R-:W-:-:S05]  /*07b0*/  IMAD.HI.U32 R6, R9, UR8, R8 ;  /* 0x0000000809067c27 */ /* 0x001fca000f8e0008 */
[----:B------:R-:W-:-:S04]  /*07c0*/  SHF.R.U32.HI R7, RZ, UR9, R6 ;  /* 0x00000009ff077c19 */ /* 0x000fc80008011606 */
[----:B------:R-:W-:-:S05]  /*07d0*/  IADD3 R8, PT, PT, -R7, RZ, RZ ;  /* 0x000000ff07087210 */ /* 0x000fca0007ffe1ff */
[----:B-1----:R-:W-:-:S04]  /*07e0*/  IMAD R8, R8, UR5, R9 ;  /* 0x0000000508087c24 */ /* 0x002fc8000f8e0209 */
[C---:B--2---:R-:W-:Y:S02]  /*07f0*/  IMAD R5, R8.reuse, UR10, R5 ;  /* 0x0000000a08057c24 */ /* 0x044fe4000f8e0205 */
[----:B------:R-:W-:Y:S01]  /*0800*/  IMAD R4, R8, UR11, R4 ;  /* 0x0000000b08047c24 */ /* 0x000fe2000f8e0204 */
[----:B------:R-:W-:Y:S06]  /*0810*/  @!P0 BRA `(.L_x_3904) ;  /* 0x0000001000148947 */ /* 0x000fec0003800000 */
[----:B------:R-:W0:Y:S01]  /*0820*/  LDCU.64 UR8, c[0x0][0x3b0] ;  /* 0x00007600ff0877ac */ /* 0x000e220008000a00 */
[----:B------:R-:W-:Y:S02]  /*0830*/  MOV R6, RZ ;  /* 0x000000ff00067202 */ /* 0x000fe40000000f00 */
[----:B------:R-:W-:Y:S01]  /*0840*/  ISETP.NE.AND P0, PT, R0, 0x4, PT ;  /* 0x000000040000780c */ /* 0x000fe20003f05270 */
[----:B------:R-:W1:Y:S01]  /*0850*/  LDCU UR5, c[0x0][0x3b8] ;  /* 0x00007700ff0577ac */ /* 0x000e620008000800 */
[----:B------:R-:W2:Y:S01]  /*0860*/  LDCU.64 UR10, c[0x0][0x4d0] ;  /* 0x00009a00ff0a77ac */ /* 0x000ea20008000a00 */
[----:B0-----:R-:W-:-:S05]  /*0870*/  IMAD.HI.U32 R8, R7, UR9, R6 ;  /* 0x0000000907087c27 */ /* 0x001fca000f8e0006 */
[----:B-1----:R-:W-:-:S05]  /*0880*/  SHF.R.U32.HI R9, RZ, UR5, R8 ;  /* 0x00000005ff097c19 */ /* 0x002fca0008011608 */
[----:B------:R-:W-:-:S04]  /*0890*/  IMAD.MOV R6, RZ, RZ, -R9 ;  /* 0x000000ffff067224 */ /* 0x000fc800078e0a09 */
[----:B------:R-:W-:-:S04]  /*08a0*/  IMAD R6, R6, UR8, R7 ;  /* 0x0000000806067c24 */ /* 0x000fc8000f8e0207 */
        /* <DEDUP_REMOVED lines=33> */
[----:B------:R-:W-:-:S05]  /*0ac0*/  SHF.R.U32.HI R7, RZ, UR9, R6 ;  /* 0x00000009ff077c19 */ /* 0x000fca0008011606 */
[----:B------:R-:W-:-:S04]  /*0ad0*/  IMAD.MOV R8, RZ, RZ, -R7 ;  /* 0x000000ffff087224 */ /* 0x000fc800078e0a07 */
        /* <DEDUP_REMOVED lines=196> */
[----:B------:R-:W-:Y:S01]  /*1720*/  ISETP.NE.AND P0, PT, R0, 0x18, PT ;  /* 0x000000180000780c */ /* 0x000fe20003f05270 */
[----:B------:R-:W0:Y:S01]  /*1730*/  LDCU.64 UR8, c[0x0][0x4a0] ;  /* 0x00009400ff0877ac */ /* 0x000e220008000a00 */
[----:B------:R-:W-:Y:S01]  /*1740*/  HFMA2 R6, -RZ, RZ, 0, 0 ;  /* 0x00000000ff067431 */ /* 0x000fe200000001ff */
[----:B------:R-:W1:Y:S01]  /*1750*/  LDCU UR5, c[0x0][0x4a8] ;  /* 0x00009500ff0577ac */ /* 0x000e620008000800 */
[----:B------:R-:W2:Y:S09]  /*1760*/  LDCU.64 UR10, c[0x0][0x570] ;  /* 0x0000ae00ff0a77ac */ /* 0x000eb20008000a00 */
[----:B------:R-:W3:Y:S01]  /*1770*/  @P0 LDC.64 R14, c[0x0][0x4b0] ;  /* 0x00012c00ff0e0b82 */ /* 0x000ee20000000a00 */
[----:B0-----:R-:W-:-:S07]  /*1780*/  IMAD.HI.U32 R10, R7, UR9, R6 ;  /* 0x00000009070a7c27 */ /* 0x001fce000f8e0006 */
[----:B------:R-:W0:Y:S01]  /*1790*/  @P0 LDC R17, c[0x0][0x4ac] ;  /* 0x00012b00ff110b82 */ /* 0x000e220000000800 */
[----:B-1----:R-:W-:Y:S02]  /*17a0*/  SHF.R.U32.HI R11, RZ, UR5, R10 ;  /* 0x00000005ff0b7c19 */ /* 0x002fe4000801160a */
[----:B------:R-:W-:Y:S02]  /*17b0*/  @P0 MOV R10, RZ ;  /* 0x000000ff000a0202 */ /* 0x000fe40000000f00 */
[----:B------:R-:W-:-:S03]  /*17c0*/  IADD3 R13, PT, PT, -R11, RZ, RZ ;  /* 0x000000ff0b0d7210 */ /* 0x000fc60007ffe1ff */
[----:B------:R-:W1:Y:S01]  /*17d0*/  @P0 LDC.64 R8, c[0x0][0x578] ;  /* 0x00015e00ff080b82 */ /* 0x000e620000000a00 */
[----:B---3--:R-:W-:-:S05]  /*17e0*/  @P0 IMAD.HI.U32 R6, R11, R14, R10 ;  /* 0x0000000e0b060227 */ /* 0x008fca00078e000a */
[----:B------:R-:W-:Y:S01]  /*17f0*/  @P0 SHF.R.U32.HI R10, RZ, R15, R6 ;  /* 0x0000000fff0a0219 */ /* 0x000fe20000011606 */
[----:B------:R-:W-:-:S03]  /*1800*/  IMAD R6, R13, UR8, R7 ;  /* 0x000000080d067c24 */ /* 0x000fc6000f8e0207 */
[----:B------:R-:W-:Y:S01]  /*1810*/  @P0 IADD3 R10, PT, PT, -R10, RZ, RZ ;  /* 0x000000ff0a0a0210 */ /* 0x000fe20007ffe1ff */
[C---:B--2---:R-:W-:Y:S02]  /*1820*/  IMAD R5, R6.reuse, UR10, R5 ;  /* 0x0000000a06057c24 */ /* 0x044fe4000f8e0205 */
[----:B------:R-:W-:Y:S02]  /*1830*/  IMAD R4, R6, UR11, R4 ;  /* 0x0000000b06047c24 */ /* 0x000fe4000f8e0204 */
[----:B0-----:R-:W-:-:S04]  /*1840*/  @P0 IMAD R10, R10, R17, R11 ;  /* 0x000000110a0a0224 */ /* 0x001fc800078e020b */
[C---:B-1----:R-:W-:Y:S02]  /*1850*/  @P0 IMAD R5, R10.reuse, R8, R5 ;  /* 0x000000080a050224 */ /* 0x042fe400078e0205 */
[----:B------:R-:W-:-:S07]  /*1860*/  @P0 IMAD R4, R10, R9, R4 ;  /* 0x000000090a040224 */ /* 0x000fce00078e0204 */
.L_x_3904:
[----:B------:R-:W0:Y:S01]  /*1870*/  LDCU.128 UR8, c[0x0][0x580] ;  /* 0x0000b000ff0877ac */ /* 0x000e220008000c00 */
[----:B------:R-:W1:Y:S01]  /*1880*/  LDCU UR5, c[0x0][0x590] ;  /* 0x0000b200ff0577ac */ /* 0x000e620008000800 */
[----:B0-----:R-:W-:Y:S01]  /*1890*/  IADD3 R6, P0, PT, R4, UR10, RZ ;  /* 0x0000000a04067c10 */ /* 0x001fe2000ff1e0ff */
[----:B------:R-:W0:Y:S04]  /*18a0*/  LDCU UR10, c[0x0][0x59c] ;  /* 0x0000b380ff0a77ac */ /* 0x000e280008000800 */
[----:B------:R-:W-:-:S05]  /*18b0*/  IMAD.X R7, RZ, RZ, UR11, P0 ;  /* 0x0000000bff077e24 */ /* 0x000fca00080e06ff */
[----:B------:R-:W2:Y:S01]  /*18c0*/  LDG.E.U16 R6, desc[UR6][R6.64] ;  /* 0x0000000606067981 */ /* 0x000ea2000c1e1500 */
[----:B------:R-:W-:Y:S02]  /*18d0*/  IADD3 R3, PT, PT, R3, 0x80, RZ ;  /* 0x0000008003037810 */ /* 0x000fe40007ffe0ff */
[----:B--2---:R-:W-:-:S05]  /*18e0*/  SHF.L.U32 R4, R6, 0x10, RZ ;  /* 0x0000001006047819 */ /* 0x004fca00000006ff */
[----:B------:R-:W-:-:S05]  /*18f0*/  FADD.FTZ R4, R4, 3 ;  /* 0x4040000004047421 */ /* 0x000fca0000010000 */
[----:B-1----:R-:W-:-:S04]  /*1900*/  FSETP.GEU.FTZ.AND P0, PT, R4, UR5, PT ;  /* 0x0000000504007c0b */ /* 0x002fc8000bf1e000 */
[----:B------:R-:W-:-:S04]  /*1910*/  FSEL R4, R4, UR5, P0 ;  /* 0x0000000504047c08 */ /* 0x000fc80008000000 */
[----:B0-----:R-:W-:-:S04]  /*1920*/  FSETP.GT.FTZ.AND P0, PT, R4, UR10, PT ;  /* 0x0000000a04007c0b */ /* 0x001fc8000bf14000 */
[----:B------:R-:W-:-:S05]  /*1930*/  FSEL R4, R4, UR10, !P0 ;  /* 0x0000000a04047c08 */ /* 0x000fca000c000000 */
[----:B------:R-:W-:Y:S01]  /*1940*/  FMUL.FTZ R8, R4, 0.16666667163372039795 ;  /* 0x3e2aaaab04087820 */ /* 0x000fe20000410000 */
[----:B------:R-:W-:-:S04]  /*1950*/  IADD3 R4, P0, PT, R5, UR8, RZ ;  /* 0x0000000805047c10 */ /* 0x000fc8000ff1e0ff */
        /* <DEDUP_REMOVED lines=12> */
[----:B-1----:R-:W-:-:S05]  /*1a20*/  IMAD.HI.U32 R6, R3, UR8, R4 ;  /* 0x0000000803067c27 */ /* 0x002fca000f8e0004 */
[----:B------:R-:W-:-:S04]  /*1a30*/  SHF.R.U32.HI R7, RZ, UR9, R6 ;  /* 0x00000009ff077c19 */ /* 0x000fc80008011606 */
[----:B------:R-:W-:-:S05]  /*1a40*/  IADD3 R4, PT, PT, -R7, RZ, RZ ;  /* 0x000000ff07047210 */ /* 0x000fca0007ffe1ff */
[----:B0-----:R-:W-:-:S04]  /*1a50*/  IMAD R4, R4, UR5, R3 ;  /* 0x0000000504047c24 */ /* 0x001fc8000f8e0203 */
[C---:B--2---:R-:W-:Y:S02]  /*1a60*/  IMAD R5, R4.reuse, UR10, RZ ;  /* 0x0000000a04057c24 */ /* 0x044fe4000f8e02ff */
[----:B------:R-:W-:Y:S01]  /*1a70*/  IMAD R4, R4, UR11, RZ ;  /* 0x0000000b04047c24 */ /* 0x000fe2000f8e02ff */
[----:B------:R-:W-:Y:S06]  /*1a80*/  @!P0 BRA `(.L_x_3906) ;  /* 0x0000001000748947 */ /* 0x000fec0003800000 */
[----:B------:R-:W0:Y:S01]  /*1a90*/  LDCU.64 UR8, c[0x0][0x398] ;  /* 0x00007300ff0877ac */ /* 0x000e220008000a00 */
[----:B------:R-:W-:Y:S01]  /*1aa0*/  IMAD.MOV.U32 R6, RZ, RZ, RZ ;  /* 0x000000ffff067224 */ /* 0x000fe200078e00ff */
        /* <DEDUP_REMOVED lines=83> */
[----:B------:R-:W-:Y:S01]  /*1fe0*/  IMAD.MOV.U32 R8, RZ, RZ, RZ ;  /* 0x000000ffff087224 */ /* 0x000fe200078e00ff */
        /* <DEDUP_REMOVED lines=199> */
.L_x_3906:
[----:B------:R-:W0:Y:S01]  /*2c60*/  LDCU.128 UR8, c[0x0][0x580] ;  /* 0x0000b000ff0877ac */ /* 0x000e220008000c00 */
[----:B------:R-:W1:Y:S01]  /*2c70*/  LDCU UR5, c[0x0][0x590] ;  /* 0x0000b200ff0577ac */ /* 0x000e620008000800 */
[----:B0-----:R-:W-:Y:S01]  /*2c80*/  IADD3 R6, P0, PT, R4, UR10, RZ ;  /* 0x0000000a04067c10 */ /* 0x001fe2000ff1e0ff */
[----:B------:R-:W0:Y:S03]  /*2c90*/  LDCU UR10, c[0x0][0x59c] ;  /* 0x0000b380ff0a77ac */ /* 0x000e260008000800 */
[----:B------:R-:W-:-:S05]  /*2ca0*/  IADD3.X R7, PT, PT, RZ, UR11, RZ, P0, !PT ;  /* 0x0000000bff077c10 */ /* 0x000fca00087fe4ff */
[----:B------:R-:W2:Y:S01]  /*2cb0*/  LDG.E.U16 R6, desc[UR6][R6.64] ;  /* 0x0000000606067981 */ /* 0x000ea2000c1e1500 */
[----:B------:R-:W-:Y:S01]  /*2cc0*/  IADD3 R3, PT, PT, R3, 0x80, RZ ;  /* 0x0000008003037810 */ /* 0x000fe20007ffe0ff */
[----:B--2---:R-:W-:-:S04]  /*2cd0*/  IMAD.U32 R4, R6, 0x10000, RZ ;  /* 0x0001000006047824 */ /* 0x004fc800078e00ff */
        /* <DEDUP_REMOVED lines=8> */
[----:B------:R-:W-:-:S05]  /*2d60*/  IADD3.X R5, PT, PT, RZ, UR9, RZ, P0, !PT ;  /* 0x00000009ff057c10 */ /* 0x000fca00087fe4ff */
[----:B------:R0:W-:Y:S02]  /*2d70*/  STG.E.U16 desc[UR6][R4.64], R8 ;  /* 0x0000000804007986 */ /* 0x0001e4000c101506 */
.L_x_3903:
[----:B------:R-:W-:-:S13]  /*2d80*/  ISETP.GE.AND P0, PT, R3, UR4, PT ;  /* 0x0000000403007c0c */ /* 0x000fda000bf06270 */
[----:B------:R-:W-:Y:S05]  /*2d90*/  @P0 BREAK.RELIABLE B1 ;  /* 0x0000000000010942 */ /* 0x000fea0003800100 */
[----:B------:R-:W-:Y:S05]  /*2da0*/  @P0 BRA `(.L_x_3905) ;  /* 0x0000001000f40947 */ /* 0x000fea0003800000 */
[----:B------:R-:W-:Y:S05]  /*2db0*/  BSYNC.RELIABLE B1 ;  /* 0x0000000000017941 */ /* 0x000fea0003800100 */
.L_x_3902:
        /* <DEDUP_REMOVED lines=298> */
.L_x_3907:
[----:B------:R-:W0:Y:S01]  /*4060*/  LDCU.128 UR8, c[0x0][0x580] ;  /* 0x0000b000ff0877ac */ /* 0x000e220008000c00 */
[----:B------:R-:W1:Y:S01]  /*4070*/  LDCU UR5, c[0x0][0x590] ;  /* 0x0000b200ff0577ac */ /* 0x000e620008000800 */
[----:B0-----:R-:W-:Y:S01]  /*4080*/  IADD3 R6, P0, PT, R4, UR10, RZ ;  /* 0x0000000a04067c10 */ /* 0x001fe2000ff1e0ff */
[----:B------:R-:W0:Y:S03]  /*4090*/  LDCU UR10, c[0x0][0x59c] ;  /* 0x0000b380ff0a77ac */ /* 0x000e260008000800 */
[----:B------:R-:W-:-:S05]  /*40a0*/  IADD3.X R7, PT, PT, RZ, UR11, RZ, P0, !PT ;  /* 0x0000000bff077c10 */ /* 0x000fca00087fe4ff */
        /* <DEDUP_REMOVED lines=10> */
[----:B------:R-:W-:Y:S01]  /*4150*/  F2FP.BF16.F32.PACK_AB R8, RZ, R8 ;  /* 0x00000008ff08723e */ /* 0x000fe200000010ff */
[----:B------:R-:W-:-:S05]  /*4160*/  IMAD.X R5, RZ, RZ, UR9, P0 ;  /* 0x00000009ff057e24 */ /* 0x000fca00080e06ff */
[----:B------:R1:W-:Y:S03]  /*4170*/  STG.E.U16 desc[UR6][R4.64], R8 ;  /* 0x0000000804007986 */ /* 0x0003e6000c101506 */
.L_x_3905:
[----:B------:R-:W-:Y:S05]  /*4180*/  BSYNC.RECONVERGENT B0 ;  /* 0x0000000000007941 */ /* 0x000fea0003800200 */
.L_x_3901:
        /* <DEDUP_REMOVED lines=9> */
[----:B--2---:R-:W-:-:S05]  /*4220*/  IMAD.HI.U32 R4, R3, UR4, R4 ;  /* 0x0000000403047c27 */ /* 0x004fca000f8e0004 */
[----:B------:R-:W-:-:S04]  /*4230*/  SHF.R.U32.HI R5, RZ, UR5, R4 ;  /* 0x00000005ff057c19 */ /* 0x000fc80008011604 */
[----:B------:R-:W-:-:S05]  /*4240*/  IADD3 R6, PT, PT, -R5, RZ, RZ ;  /* 0x000000ff05067210 */ /* 0x000fca0007ffe1ff */
[----:B0-----:R-:W-:-:S04]  /*4250*/  IMAD R2, R6, UR8, R3 ;  /* 0x0000000806027c24 */ /* 0x001fc8000f8e0203 */
[C---:B-1----:R-:W-:Y:S02]  /*4260*/  IMAD R3, R2.reuse, UR10, RZ ;  /* 0x0000000a02037c24 */ /* 0x042fe4000f8e02ff */
        /* <DEDUP_REMOVED lines=268> */
[----:B------:R-:W-:Y:S01]  /*5330*/  IMAD.MOV.U32 R4, RZ, RZ, RZ ;  /* 0x000000ffff047224 */ /* 0x000fe200078e00ff */
[----:B------:R-:W1:Y:S10]  /*5340*/  LDCU UR4, c[0x0][0x4a8] ;  /* 0x00009500ff0477ac */ /* 0x000e740008000800 */
[----:B------:R-:W2:Y:S01]  /*5350*/  @P0 LDC.64 R8, c[0x0][0x4b0] ;  /* 0x00012c00ff080b82 */ /* 0x000ea20000000a00 */
[----:B0-----:R-:W-:-:S07]  /*5360*/  IMAD.HI.U32 R6, R5, UR9, R4 ;  /* 0x0000000905067c27 */ /* 0x001fce000f8e0004 */
[----:B------:R-:W0:Y:S01]  /*5370*/  @P0 LDC R11, c[0x0][0x4ac] ;  /* 0x00012b00ff0b0b82 */ /* 0x000e220000000800 */
[----:B-1----:R-:W-:Y:S01]  /*5380*/  SHF.R.U32.HI R7, RZ, UR4, R6 ;  /* 0x00000004ff077c19 */ /* 0x002fe20008011606 */
[----:B------:R-:W1:Y:S01]  /*5390*/  LDCU.64 UR4, c[0x0][0x570] ;  /* 0x0000ae00ff0477ac */ /* 0x000e620008000a00 */
[----:B------:R-:W-:Y:S02]  /*53a0*/  @P0 MOV R6, RZ ;  /* 0x000000ff00060202 */ /* 0x000fe40000000f00 */
[----:B------:R-:W-:-:S03]  /*53b0*/  IADD3 R4, PT, PT, -R7, RZ, RZ ;  /* 0x000000ff07047210 */ /* 0x000fc60007ffe1ff */
[----:B------:R-:W3:Y:S02]  /*53c0*/  @P0 LDC.64 R12, c[0x0][0x578] ;  /* 0x00015e00ff0c0b82 */ /* 0x000ee40000000a00 */
[----:B------:R-:W-:Y:S02]  /*53d0*/  IMAD R4, R4, UR8, R5 ;  /* 0x0000000804047c24 */ /* 0x000fe4000f8e0205 */
[----:B--2---:R-:W-:-:S05]  /*53e0*/  @P0 IMAD.HI.U32 R0, R7, R8, R6 ;  /* 0x0000000807000227 */ /* 0x004fca00078e0006 */
[----:B------:R-:W-:Y:S01]  /*53f0*/  @P0 SHF.R.U32.HI R0, RZ, R9, R0 ;  /* 0x00000009ff000219 */ /* 0x000fe20000011600 */
[C---:B-1----:R-:W-:Y:S02]  /*5400*/  IMAD R3, R4.reuse, UR4, R3 ;  /* 0x0000000404037c24 */ /* 0x042fe4000f8e0203 */
[----:B------:R-:W-:Y:S01]  /*5410*/  IMAD R2, R4, UR5, R2 ;  /* 0x0000000504027c24 */ /* 0x000fe2000f8e0202 */
[----:B------:R-:W-:-:S05]  /*5420*/  @P0 IADD3 R6, PT, PT, -R0, RZ, RZ ;  /* 0x000000ff00060210 */ /* 0x000fca0007ffe1ff */
[----:B0-----:R-:W-:-:S04]  /*5430*/  @P0 IMAD R6, R11, R6, R7 ;  /* 0x000000060b060224 */ /* 0x001fc800078e0207 */
[C---:B---3--:R-:W-:Y:S02]  /*5440*/  @P0 IMAD R3, R6.reuse, R12, R3 ;  /* 0x0000000c06030224 */ /* 0x048fe400078e0203 */
[----:B------:R-:W-:-:S07]  /*5450*/  @P0 IMAD R2, R6, R13, R2 ;  /* 0x0000000d06020224 */ /* 0x000fce00078e0202 */
.L_x_3908:
[----:B------:R-:W0:Y:S01]  /*5460*/  LDCU.128 UR8, c[0x0][0x580] ;  /* 0x0000b000ff0877ac */ /* 0x000e220008000c00 */
[----:B------:R-:W1:Y:S01]  /*5470*/  LDCU UR4, c[0x0][0x590] ;  /* 0x0000b200ff0477ac */ /* 0x000e620008000800 */
[----:B------:R-:W2:Y:S01]  /*5480*/  LDCU UR5, c[0x0][0x59c] ;  /* 0x0000b380ff0577ac */ /* 0x000ea20008000800 */
[----:B0-----:R-:W-:-:S04]  /*5490*/  IADD3 R4, P0, PT, R2, UR10, RZ ;  /* 0x0000000a02047c10 */ /* 0x001fc8000ff1e0ff */
[----:B------:R-:W-:-:S05]  /*54a0*/  IADD3.X R5, PT, PT, RZ, UR11, RZ, P0, !PT ;  /* 0x0000000bff057c10 */ /* 0x000fca00087fe4ff */
[----:B------:R-:W3:Y:S02]  /*54b0*/  LDG.E.U16 R4, desc[UR6][R4.64] ;  /* 0x0000000604047981 */ /* 0x000ee4000c1e1500 */
[----:B---3--:R-:W-:-:S05]  /*54c0*/  SHF.L.U32 R0, R4, 0x10, RZ ;  /* 0x0000001004007819 */ /* 0x008fca00000006ff */
[----:B------:R-:W-:-:S05]  /*54d0*/  FADD.FTZ R0, R0, 3 ;  /* 0x4040000000007421 */ /* 0x000fca0000010000 */
[----:B-1----:R-:W-:-:S04]  /*54e0*/  FSETP.GEU.FTZ.AND P0, PT, R0, UR4, PT ;  /* 0x0000000400007c0b */ /* 0x002fc8000bf1e000 */
[----:B------:R-:W-:-:S04]  /*54f0*/  FSEL R0, R0, UR4, P0 ;  /* 0x0000000400007c08 */ /* 0x000fc80008000000 */
[----:B--2---:R-:W-:-:S04]  /*5500*/  FSETP.GT.FTZ.AND P0, PT, R0, UR5, PT ;  /* 0x0000000500007c0b */ /* 0x004fc8000bf14000 */
[----:B------:R-:W-:Y:S02]  /*5510*/  FSEL R0, R0, UR5, !P0 ;  /* 0x0000000500007c08 */ /* 0x000fe4000c000000 */
[----:B------:R-:W-:-:S03]  /*5520*/  IADD3 R2, P0, PT, R3, UR8, RZ ;  /* 0x0000000803027c10 */ /* 0x000fc6000ff1e0ff */
[----:B------:R-:W-:Y:S01]  /*5530*/  FMUL.FTZ R0, R0, 0.16666667163372039795 ;  /* 0x3e2aaaab00007820 */ /* 0x000fe20000410000 */
[----:B------:R-:W-:-:S04]  /*5540*/  IADD3.X R3, PT, PT, RZ, UR9, RZ, P0, !PT ;  /* 0x00000009ff037c10 */ /* 0x000fc800087fe4ff */
[----:B------:R-:W-:-:S05]  /*5550*/  F2FP.BF16.F32.PACK_AB R0, RZ, R0 ;  /* 0x00000000ff00723e */ /* 0x000fca00000010ff */
[----:B------:R-:W-:Y:S01]  /*5560*/  STG.E.U16 desc[UR6][R2.64], R0 ;  /* 0x0000000002007986 */ /* 0x000fe2000c101506 */
[----:B------:R-:W-:Y:S05]  /*5570*/  EXIT ;  /* 0x000000000000794d */ /* 0x000fea0003800000 */
.L_x_3909:
        /* <DEDUP_REMOVED lines=16> */
.L_x_5820:


//--------------------- .text._ZN2at6native27unrolled_elementwise_kernelIZZZNS0_68_GLOBAL__N__08176361_30_ActivationHardsigmoidKernel_cu_1520ed90_309918hardsigmoid_kernelERNS_18TensorIteratorBaseEENKUlvE_clEvENKUlvE2_clEvEUlN3c108BFloat16EE_St5arrayIPcLm2EELi4E23TrivialOffsetCalculatorILi1EjESE_NS0_6memory15LoadWithoutCastENSF_16StoreWithoutCastEEEviT_T0_T2_T3_T4_T5_ --------------------------
	.section	.text._ZN2at6native27unrolled_elementwise_kernelIZZZNS0_68_GLOBAL__N__08176361_30_ActivationHardsigmoidKernel_cu_1520ed90_309918hardsigmoid_kernelERNS_18TensorIteratorBaseEENKUlvE_clEvENKUlvE2_clEvEUlN3c108BFloat16EE_St5arrayIPcLm2EELi4E23TrivialOffsetCalculatorILi1EjESE_NS0_6memory15LoadWithoutCastENSF_16StoreWithoutCastEEEviT_T0_T2_T3_T4_T5_,"ax",@progbits
	.align	128
        .global         _ZN2at6native27unrolled_elementwise_kernelIZZZNS0_68_GLOBAL__N__08176361_30_ActivationHardsigmoidKernel_cu_1520ed90_309918hardsigmoid_kernelERNS_18TensorIteratorBaseEENKUlvE_clEvENKUlvE2_clEvEUlN3c108BFloat16EE_St5arrayIPcLm2EELi4E23TrivialOffsetCalculatorILi1EjESE_NS0_6memory15LoadWithoutCastENSF_16StoreWithoutCastEEEviT_T0_T2_T3_T4_T5_
        .type           _ZN2at6native27unrolled_elementwise_kernelIZZZNS0_68_GLOBAL__N__08176361_30_ActivationHardsigmoidKernel_cu_1520ed90_309918hardsigmoid_kernelERNS_18TensorIteratorBaseEENKUlvE_clEvENKUlvE2_clEvEUlN3c108BFloat16EE_St5arrayIPcLm2EELi4E23TrivialOffsetCalculatorILi1EjESE_NS0_6memory15LoadWithoutCastENSF_16StoreWithoutCastEEEviT_T0_T2_T3_T4_T5_,@function
        .size           _ZN2at6native27unrolled_elementwise_kernelIZZZNS0_68_GLOBAL__N__08176361_30_ActivationHardsigmoidKernel_cu_1520ed90_309918hardsigmoid_kernelERNS_18TensorIteratorBaseEENKUlvE_clEvENKUlvE2_clEvEUlN3c108BFloat16EE_St5arrayIPcLm2EELi4E23TrivialOffsetCalculatorILi1EjESE_NS0_6memory15LoadWithoutCastENSF_16StoreWithoutCastEEEviT_T0_T2_T3_T4_T5_,(.L_x_5821 - _ZN2at6native27unrolled_elementwise_kernelIZZZNS0_68_GLOBAL__N__08176361_30_ActivationHardsigmoidKernel_cu_1520ed90_309918hardsigmoid_kernelERNS_18TensorIteratorBaseEENKUlvE_clEvENKUlvE2_clEvEUlN3c108BFloat16EE_St5arrayIPcLm2EELi4E23TrivialOffsetCalculatorILi1EjESE_NS0_6memory15LoadWithoutCastENSF_16StoreWithoutCastEEEviT_T0_T2_T3_T4_T5_)
        .other          _ZN2at6native27unrolled_elementwise_kernelIZZZNS0_68_GLOBAL__N__08176361_30_ActivationHardsigmoidKernel_cu_1520ed90_309918hardsigmoid_kernelERNS_18TensorIteratorBaseEENKUlvE_clEvENKUlvE2_clEvEUlN3c108BFloat16EE_St5arrayIPcLm2EELi4E23TrivialOffsetCalculatorILi1EjESE_NS0_6memory15LoadWithoutCastENSF_16StoreWithoutCastEEEviT_T0_T2_T3_T4_T5_,@"STO_CUDA_ENTRY STV_DEFAULT"
_ZN2at6native27unrolled_elementwise_kernelIZZZNS0_68_GLOBAL__N__08176361_30_ActivationHardsigmoidKernel_cu_1520ed90_309918hardsigmoid_kernelERNS_18TensorIteratorBaseEENKUlvE_clEvENKUlvE2_clEvEUlN3c108BFloat16EE_St5arrayIPcLm2EELi4E23TrivialOffsetCalculatorILi1EjESE_NS0_6memory15LoadWithoutCastENSF_16StoreWithoutCastEEEviT_T0_T2_T3_T4_T5_:
.text._ZN2at6native27unrolled_elementwise_kernelIZZZNS0_68_GLOBAL__N__08176361_30_ActivationHardsigmoidKernel_cu_1520ed90_309918hardsigmoid_kernelERNS_18TensorIteratorBaseEENKUlvE_clEvENKUlvE2_clEvEUlN3c108BFloat16EE_St5arrayIPcLm2EELi4E23TrivialOffsetCalculatorILi1EjESE_NS0_6memory15LoadWithoutCastENSF_16StoreWithoutCastEEEviT_T0_T2_T3_T4_T5_:
        /* <DEDUP_REMOVED lines=10> */
[----:B------:R-:W-:-:S05]  /*00a0*/  @!P0 VIADD R7, R3, 0x80 ;  /* 0x0000008003078836 */ /* 0x000fca0000000000 */
[----:B------:R-:W-:-:S13]  /*00b0*/  ISETP.GE.AND P1, PT, R7, R2, PT ;  /* 0x000000020700720c */ /* 0x000fda0003f26270 */
[----:B------:R-:W-:Y:S01]  /*00c0*/  @!P1 IMAD R9, R0, 0x200, R7 ;  /* 0x0000020000099824 */ /* 0x000fe200078e0207 */
[----:B------:R-:W0:Y:S01]  /*00d0*/  @!P1 LDC.64 R10, c[0x0][0x3a8] ;  /* 0x0000ea00ff0a9b82 */ /* 0x000e220000000a00 */
[----:B------:R-:W-:-:S05]  /*00e0*/  @!P1 VIADD R7, R7, 0x80 ;  /* 0x0000008007079836 */ /* 0x000fca0000000000 */
[----:B------:R-:W-:-:S13]  /*00f0*/  ISETP.GE.AND P3, PT, R7, R2, PT ;  /* 0x000000020700720c */ /* 0x000fda0003f66270 */
[----:B------:R-:W2:Y:S01]  /*0100*/  @!P3 LDC.64 R4, c[0x0][0x3a8] ;  /* 0x0000ea00ff04bb82 */ /* 0x000ea20000000a00 */
[----:B------:R-:W-:Y:S02]  /*0110*/  @!P3 IMAD R17, R0, 0x200, R7 ;  /* 0x000002000011b824 */ /* 0x000fe400078e0207 */
[----:B------:R-:W-:Y:S02]  /*0120*/  @!P3 VIADD R7, R7, 0x80 ;  /* 0x000000800707b836 */ /* 0x000fe40000000000 */
[----:B0-----:R-:W-:-:S04]  /*0130*/  @!P1 IMAD.WIDE.U32 R10, R9, 0x2, R10 ;  /* 0x00000002090a9825 */ /* 0x001fc800078e000a */
[----:B--2---:R-:W-:Y:S01]  /*0140*/  @!P3 IMAD.WIDE.U32 R16, R17, 0x2, R4 ;  /* 0x000000021110b825 */ /* 0x004fe200078e0004 */
[----:B------:R-:W-:Y:S01]  /*0150*/  ISETP.GE.AND P2, PT, R7, R2, PT ;  /* 0x000000020700720c */ /* 0x000fe20003f46270 */
[----:B------:R-:W0:Y:S01]  /*0160*/  @!P0 LDC.64 R4, c[0x0][0x3a8] ;  /* 0x0000ea00ff048b82 */ /* 0x000e220000000a00 */
[C---:B------:R-:W-:Y:S01]  /*0170*/  @!P0 LEA R9, R0.reuse, R3, 0x9 ;  /* 0x0000000300098211 */ /* 0x040fe200078e48ff */
[----:B------:R-:W-:Y:S01]  /*0180*/  VIADD R19, R3, 0x80 ;  /* 0x0000008003137836 */ /* 0x000fe20000000000 */
[----:B-1----:R1:W5:Y:S04]  /*0190*/  @!P1 LDG.E.U16 R8, desc[UR4][R10.64] ;  /* 0x000000040a089981 */ /* 0x002368000c1e1500 */
[----:B------:R2:W5:Y:S05]  /*01a0*/  @!P3 LDG.E.U16 R6, desc[UR4][R16.64] ;  /* 0x000000041006b981 */ /* 0x00056a000c1e1500 */
[----:B------:R-:W3:Y:S01]  /*01b0*/  @!P2 LDC.64 R12, c[0x0][0x3a8] ;  /* 0x0000ea00ff0cab82 */ /* 0x000ee20000000a00 */
[----:B------:R-:W-:-:S02]  /*01c0*/  @!P2 IMAD R7, R0, 0x200, R7 ;  /* 0x000002000007a824 */ /* 0x000fc400078e0207 */
[----:B0-----:R-:W-:Y:S01]  /*01d0*/  @!P0 IMAD.WIDE.U32 R4, R9, 0x2, R4 ;  /* 0x0000000209048825 */ /* 0x001fe200078e0004 */
[----:B------:R-:W-:-:S06]  /*01e0*/  PRMT R9, RZ, 0x7610, R9 ;  /* 0x00007610ff097816 */ /* 0x000fcc0000000009 */
[----:B------:R-:W5:Y:S01]  /*01f0*/  @!P0 LDG.E.U16 R9, desc[UR4][R4.64] ;  /* 0x0000000404098981 */ /* 0x000f62000c1e1500 */
[----:B------:R-:W-:Y:S01]  /*0200*/  ISETP.GE.AND P0, PT, R3, R2, PT ;  /* 0x000000020300720c */ /* 0x000fe20003f06270 */
[----:B---3--:R-:W-:Y:S01]  /*0210*/  @!P2 IMAD.WIDE.U32 R12, R7, 0x2, R12 ;  /* 0x00000002070ca825 */ /* 0x008fe200078e000c */
[----:B------:R-:W-:-:S03]  /*0220*/  PRMT R7, RZ, 0x7610, R7 ;  /* 0x00007610ff077816 */ /* 0x000fc60000000007 */
[C---:B-1----:R-:W-:Y:S02]  /*0230*/  VIADD R11, R3.reuse, 0x100 ;  /* 0x00000100030b7836 */ /* 0x042fe40000000000 */
[----:B--2---:R-:W-:Y:S01]  /*0240*/  VIADD R17, R3, 0x180 ;  /* 0x0000018003117836 */ /* 0x004fe20000000000 */
[----:B------:R0:W5:Y:S05]  /*0250*/  @!P2 LDG.E.U16 R7, desc[UR4][R12.64] ;  /* 0x000000040c07a981 */ /* 0x00016a000c1e1500 */
[----:B------:R-:W1:Y:S01]  /*0260*/  @!P0 LDC.64 R14, c[0x0][0x3a0] ;  /* 0x0000e800ff0e8b82 */ /* 0x000e620000000a00 */
[----:B------:R-:W-:Y:S01]  /*0270*/  BSSY.RECONVERGENT B0, `(.L_x_3910) ;  /* 0x0000013000007945 */ /* 0x000fe20003800200 */
[----:B------:R-:W-:Y:S01]  /*0280*/  ISETP.GE.AND P4, PT, R19, R2, PT ;  /* 0x000000021300720c */ /* 0x000fe20003f86270 */
[----:B0-----:R-:W-:-:S02]  /*0290*/  @!P0 IMAD R13, R0, 0x200, R3 ;  /* 0x00000200000d8824 */ /* 0x001fc400078e0203 */
[----:B------:R-:W-:Y:S01]  /*02a0*/  @!P0 IMAD.MOV.U32 R3, RZ, RZ, R19 ;  /* 0x000000ffff038224 */ /* 0x000fe200078e0013 */
[-C--:B------:R-:W-:Y:S02]  /*02b0*/  ISETP.GE.AND P1, PT, R11, R2.reuse, PT ;  /* 0x000000020b00720c */ /* 0x080fe40003f26270 */
[-C--:B------:R-:W-:Y:S02]  /*02c0*/  ISETP.GE.AND P2, PT, R17, R2.reuse, PT ;  /* 0x000000021100720c */ /* 0x080fe40003f46270 */
[----:B------:R-:W-:Y:S01]  /*02d0*/  ISETP.GE.AND P3, PT, R3, R2, PT ;  /* 0x000000020300720c */ /* 0x000fe20003f66270 */
[----:B-1----:R-:W-:Y:S01]  /*02e0*/  @!P0 IMAD.WIDE.U32 R4, R13, 0x2, R14 ;  /* 0x000000020d048825 */ /* 0x002fe200078e000e */
[----:B------:R-:W-:Y:S11]  /*02f0*/  @P0 BRA `(.L_x_3911) ;  /* 0x0000000000280947 */ /* 0x000ff60003800000 */
[----:B------:R-:W0:Y:S01]  /*0300*/  LDCU UR6, c[0x0][0x388] ;  /* 0x00007100ff0677ac */ /* 0x000e220008000800 */
[----:B-----5:R-:W-:Y:S01]  /*0310*/  SHF.L.U32 R9, R9, 0x10, RZ ;  /* 0x0000001009097819 */ /* 0x020fe200000006ff */
[----:B------:R-:W1:Y:S04]  /*0320*/  LDCU UR7, c[0x0][0x394] ;  /* 0x00007280ff0777ac */ /* 0x000e680008000800 */
[----:B------:R-:W-:-:S05]  /*0330*/  FADD.FTZ R9, R9, 3 ;  /* 0x4040000009097421 */ /* 0x000fca0000010000 */
[----:B0-----:R-:W-:-:S04]  /*0340*/  FSETP.GEU.FTZ.AND P5, PT, R9, UR6, PT ;  /* 0x0000000609007c0b */ /* 0x001fc8000bfbe000 */
[----:B------:R-:W-:-:S04]  /*0350*/  FSEL R9, R9, UR6, P5 ;  /* 0x0000000609097c08 */ /* 0x000fc8000a800000 */
[----:B-1----:R-:W-:-:S04]  /*0360*/  FSETP.GT.FTZ.AND P5, PT, R9, UR7, PT ;  /* 0x0000000709007c0b */ /* 0x002fc8000bfb4000 */
[----:B------:R-:W-:-:S05]  /*0370*/  FSEL R9, R9, UR7, !P5 ;  /* 0x0000000709097c08 */ /* 0x000fca000e800000 */
[----:B------:R-:W-:-:S05]  /*0380*/  FMUL.FTZ R9, R9, 0.16666667163372039795 ;  /* 0x3e2aaaab09097820 */ /* 0x000fca0000410000 */
[----:B------:R-:W-:-:S07]  /*0390*/  F2FP.BF16.F32.PACK_AB R9, RZ, R9 ;  /* 0x00000009ff09723e */ /* 0x000fce00000010ff */
.L_x_3911:
[----:B------:R-:W-:Y:S05]  /*03a0*/  BSYNC.RECONVERGENT B0 ;  /* 0x0000000000007941 */ /* 0x000fea0003800200 */
.L_x_3910:
        /* <DEDUP_REMOVED lines=10> */
[----:B------:R-:W-:-:S05]  /*0450*/  FMUL.FTZ R8, R8, 0.16666667163372039795 ;  /* 0x3e2aaaab08087820 */ /* 0x000fca0000410000 */
[----:B------:R-:W-:-:S07]  /*0460*/  F2FP.BF16.F32.PACK_AB R8, RZ, R8 ;  /* 0x00000008ff08723e */ /* 0x000fce00000010ff */
.L_x_3913:
[----:B------:R-:W-:Y:S05]  /*0470*/  BSYNC.RECONVERGENT B0 ;  /* 0x0000000000007941 */ /* 0x000fea0003800200 */
.L_x_3912:
        /* <DEDUP_REMOVED lines=12> */
.L_x_3915:
[----:B------:R-:W-:Y:S05]  /*0540*/  BSYNC.RECONVERGENT B0 ;  /* 0x0000000000007941 */ /* 0x000fea0003800200 */
.L_x_3914:
        /* <DEDUP_REMOVED lines=12> */
.L_x_3917:
[----:B------:R-:W-:Y:S05]  /*0610*/  BSYNC.RECONVERGENT B0 ;  /* 0x0000000000007941 */ /* 0x000fea0003800200 */
.L_x_3916:
[----:B-----5:R0:W-:Y:S01]  /*0620*/  @!P0 STG.E.U16 desc[UR4][R4.64], R9 ;  /* 0x0000000904008986 */ /* 0x0201e2000c101504 */
[----:B------:R-:W-:Y:S04]  /*0630*/  BSSY.RECONVERGENT B0, `(.L_x_3918) ;  /* 0x000000c000007945 */ /* 0x000fe80003800200 */
[----:B------:R-:W-:Y:S05]  /*0640*/  @P3 BRA `(.L_x_3919) ;  /* 0x0000000000283947 */ /* 0x000fea0003800000 */
[----:B0-----:R-:W0:Y:S01]  /*0650*/  LDC.64 R4, c[0x0][0x3a0] ;  /* 0x0000e800ff047b82 */ /* 0x001e220000000a00 */
[----:B------:R-:W-:Y:S01]  /*0660*/  IMAD R7, R0, 0x200, R3 ;  /* 0x0000020000077824 */ /* 0x000fe200078e0203 */
[----:B------:R-:W-:-:S04]  /*0670*/  IADD3 R3, PT, PT, R3, 0x80, RZ ;  /* 0x0000008003037810 */ /* 0x000fc80007ffe0ff */
[----:B------:R-:W-:-:S13]  /*0680*/  ISETP.GE.AND P0, PT, R3, R2, PT ;  /* 0x000000020300720c */ /* 0x000fda0003f06270 */
[----:B------:R-:W-:Y:S02]  /*0690*/  @!P0 IMAD R9, R0, 0x200, R3 ;  /* 0x0000020000098824 */ /* 0x000fe400078e0203 */
[----:B------:R-:W-:Y:S02]  /*06a0*/  @!P0 VIADD R3, R3, 0x80 ;  /* 0x0000008003038836 */ /* 0x000fe40000000000 */
[----:B0-----:R-:W-:-:S04]  /*06b0*/  IMAD.WIDE.U32 R6, R7, 0x2, R4 ;  /* 0x0000000207067825 */ /* 0x001fc800078e0004 */
[----:B------:R-:W-:Y:S01]  /*06c0*/  @!P0 IMAD.WIDE.U32 R4, R9, 0x2, R4 ;  /* 0x0000000209048825 */ /* 0x000fe200078e0004 */
[----:B------:R1:W-:Y:S04]  /*06d0*/  STG.E.U16 desc[UR4][R6.64], R8 ;  /* 0x0000000806007986 */ /* 0x0003e8000c101504 */
[----:B------:R1:W-:Y:S02]  /*06e0*/  @!P0 STG.E.U16 desc[UR4][R4.64], R10 ;  /* 0x0000000a04008986 */ /* 0x0003e4000c101504 */
.L_x_3919:
[----:B------:R-:W-:Y:S05]  /*06f0*/  BSYNC.RECONVERGENT B0 ;  /* 0x0000000000007941 */ /* 0x000fea0003800200 */
.L_x_3918:
[----:B------:R-:W-:-:S13]  /*0700*/  ISETP.GE.AND P0, PT, R3, R2, PT ;  /* 0x000000020300720c */ /* 0x000fda0003f06270 */
[----:B------:R-:W-:Y:S05]  /*0710*/  @P0 EXIT ;  /* 0x000000000000094d */ /* 0x000fea0003800000 */
[----:B01----:R-:W0:Y:S01]  /*0720*/  LDC.64 R4, c[0x0][0x3a0] ;  /* 0x0000e800ff047b82 */ /* 0x003e220000000a00 */
[----:B------:R-:W-:-:S04]  /*0730*/  IMAD R3, R0, 0x200, R3 ;  /* 0x0000020000037824 */ /* 0x000fc800078e0203 */
[----:B0-----:R-:W-:-:S05]  /*0740*/  IMAD.WIDE.U32 R2, R3, 0x2, R4 ;  /* 0x0000000203027825 */ /* 0x001fca00078e0004 */
[----:B------:R-:W-:Y:S01]  /*0750*/  STG.E.U16 desc[UR4][R2.64], R11 ;  /* 0x0000000b02007986 */ /* 0x000fe2000c101504 */
[----:B------:R-:W-:Y:S05]  /*0760*/  EXIT ;  /* 0x000000000000794d */ /* 0x000fea0003800000 */
.L_x_3920:
        /* <DEDUP_REMOVED lines=9> */
.L_x_5821:


//--------------------- .text._ZN2at6native29vectorized_elementwise_kernelILi2EZZZNS0_68_GLOBAL__N__08176361_30_ActivationHardsigmoidKernel_cu_1520ed90_309918hardsigmoid_kernelERNS_18TensorIteratorBaseEENKUlvE_clEvENKUlvE2_clEvEUlN3c108BFloat16EE_St5arrayIPcLm2EEEEviT0_T1_ --------------------------
	.section	.text._ZN2at6native29vectorized_elementwise_kernelILi2EZZZNS0_68_GLOBAL__N__08176361_30_ActivationHardsigmoidKernel_cu_1520ed90_309918hardsigmoid_kernelERNS_18TensorIteratorBaseEENKUlvE_clEvENKUlvE2_clEvEUlN3c108BFloat16EE_St5arrayIPcLm2EEEEviT0_T1_,"ax",@progbits
	.align	128
        .global         _ZN2at6native29vectorized_elementwise_kernelILi2EZZZNS0_68_GLOBAL__N__08176361_30_ActivationHardsigmoidKernel_cu_1520ed90_309918hardsigmoid_kernelERNS_18TensorIteratorBaseEENKUlvE_clEvENKUlvE2_clEvEUlN3c108BFloat16EE_St5arrayIPcLm2EEEEviT0_T1_
        .type           _ZN2at6native29vectorized_elementwise_kernelILi2EZZZNS0_68_GLOBAL__N__08176361_30_ActivationHardsigmoidKernel_cu_1520ed90_309918hardsigmoid_kernelERNS_18TensorIteratorBaseEENKUlvE_clEvENKUlvE2_clEvEUlN3c108BFloat16EE_St5arrayIPcLm2EEEEviT0_T1_,@function
        .size           _ZN2at6native29vectorized_elementwise_kernelILi2EZZZNS0_68_GLOBAL__N__08176361_30_ActivationHardsigmoidKernel_cu_1520ed90_309918hardsigmoid_kernelERNS_18TensorIteratorBaseEENKUlvE_clEvENKUlvE2_clEvEUlN3c108BFloat16EE_St5arrayIPcLm2EEEEviT0_T1_,(.L_x_5822 - _ZN2at6native29vectorized_elementwise_kernelILi2EZZZNS0_68_GLOBAL__N__08176361_30_ActivationHardsigmoidKernel_cu_1520ed90_309918hardsigmoid_kernelERNS_18TensorIteratorBaseEENKUlvE_clEvENKUlvE2_clEvEUlN3c108BFloat16EE_St5arrayIPcLm2EEEEviT0_T1_)
        .other          _ZN2at6native29vectorized_elementwise_kernelILi2EZZZNS0_68_GLOBAL__N__08176361_30_ActivationHardsigmoidKernel_cu_1520ed90_309918hardsigmoid_kernelERNS_18TensorIteratorBaseEENKUlvE_clEvENKUlvE2_clEvEUlN3c108BFloat16EE_St5arrayIPcLm2EEEEviT0_T1_,@"STO_CUDA_ENTRY STV_DEFAULT"
_ZN2at6native29vectorized_elementwise_kernelILi2EZZZNS0_68_GLOBAL__N__08176361_30_ActivationHardsigmoidKernel_cu_1520ed90_309918hardsigmoid_kernelERNS_18TensorIteratorBaseEENKUlvE_clEvENKUlvE2_clEvEUlN3c108BFloat16EE_St5arrayIPcLm2EEEEviT0_T1_:
.text._ZN2at6native29vectorized_elementwise_kernelILi2EZZZNS0_68_GLOBAL__N__08176361_30_ActivationHardsigmoidKernel_cu_1520ed90_309918hardsigmoid_kernelERNS_18TensorIteratorBaseEENKUlvE_clEvENKUlvE2_clEvEUlN3c108BFloat16EE_St5arrayIPcLm2EEEEviT0_T1_:
        /* <DEDUP_REMOVED lines=12> */
[----:B------:R-:W-:-:S05]  /*00c0*/  @!P0 VIADD R18, R4, 0x80 ;  /* 0x0000008004128836 */ /* 0x000fca0000000000 */
[----:B------:R-:W-:-:S13]  /*00d0*/  ISETP.GE.U32.AND P6, PT, R18, R5, PT ;  /* 0x000000051200720c */ /* 0x000fda0003fc6070 */
[----:B------:R-:W-:Y:S01]  /*00e0*/  @!P6 IMAD.IADD R3, R7, 0x1, R18 ;  /* 0x000000010703e824 */ /* 0x000fe200078e0212 */
[----:B------:R-:W0:Y:S01]  /*00f0*/  @!P6 LDC.64 R26, c[0x0][0x3a8] ;  /* 0x0000ea00ff1aeb82 */ /* 0x000e220000000a00 */
[----:B------:R-:W-:-:S05]  /*0100*/  @!P6 VIADD R18, R18, 0x80 ;  /* 0x000000801212e836 */ /* 0x000fca0000000000 */
[----:B------:R-:W-:-:S13]  /*0110*/  ISETP.GE.U32.AND P5, PT, R18, R5, PT ;  /* 0x000000051200720c */ /* 0x000fda0003fa6070 */
[----:B------:R-:W-:Y:S01]  /*0120*/  @!P5 IMAD.IADD R29, R7, 0x1, R18 ;  /* 0x00000001071dd824 */ /* 0x000fe200078e0212 */
[----:B------:R-:W1:Y:S01]  /*0130*/  @!P5 LDC.64 R16, c[0x0][0x3a8] ;  /* 0x0000ea00ff10db82 */ /* 0x000e620000000a00 */
[----:B------:R-:W-:Y:S02]  /*0140*/  @!P5 VIADD R18, R18, 0x80 ;  /* 0x000000801212d836 */ /* 0x000fe40000000000 */
[----:B0-----:R-:W-:-:S03]  /*0150*/  @!P6 IMAD.WIDE.U32 R26, R3, 0x2, R26 ;  /* 0x00000002031ae825 */ /* 0x001fc600078e001a */
[C---:B------:R-:W-:Y:S02]  /*0160*/  ISETP.GE.U32.AND P4, PT, R18.reuse, R5, PT ;  /* 0x000000051200720c */ /* 0x040fe40003f86070 */
[----:B------:R-:W-:Y:S01]  /*0170*/  PRMT R0, RZ, 0x7610, R0 ;  /* 0x00007610ff007816 */ /* 0x000fe20000000000 */
[----:B------:R-:W5:Y:S10]  /*0180*/  @!P6 LDG.E.U16 R6, desc[UR4][R26.64] ;  /* 0x000000041a06e981 */ /* 0x000f74000c1e1500 */
[----:B------:R-:W-:Y:S01]  /*0190*/  @!P4 IMAD.IADD R25, R7, 0x1, R18 ;  /* 0x000000010719c824 */ /* 0x000fe200078e0212 */
[----:B------:R-:W0:Y:S01]  /*01a0*/  @!P4 LDC.64 R8, c[0x0][0x3a8] ;  /* 0x0000ea00ff08cb82 */ /* 0x000e220000000a00 */
[----:B------:R-:W-:-:S05]  /*01b0*/  @!P4 VIADD R18, R18, 0x80 ;  /* 0x000000801212c836 */ /* 0x000fca0000000000 */
[----:B------:R-:W-:-:S13]  /*01c0*/  ISETP.GE.U32.AND P3, PT, R18, R5, PT ;  /* 0x000000051200720c */ /* 0x000fda0003f66070 */
[----:B------:R-:W-:Y:S01]  /*01d0*/  @!P3 IMAD.IADD R23, R7, 0x1, R18 ;  /* 0x000000010717b824 */ /* 0x000fe200078e0212 */
[----:B------:R-:W2:Y:S01]  /*01e0*/  @!P3 LDC.64 R10, c[0x0][0x3a8] ;  /* 0x0000ea00ff0abb82 */ /* 0x000ea20000000a00 */
[----:B------:R-:W-:-:S05]  /*01f0*/  @!P3 VIADD R18, R18, 0x80 ;  /* 0x000000801212b836 */ /* 0x000fca0000000000 */
[----:B------:R-:W-:-:S13]  /*0200*/  ISETP.GE.U32.AND P2, PT, R18, R5, PT ;  /* 0x000000051200720c */ /* 0x000fda0003f46070 */
[----:B------:R-:W-:Y:S01]  /*0210*/  @!P2 IMAD.IADD R21, R7, 0x1, R18 ;  /* 0x000000010715a824 */ /* 0x000fe200078e0212 */
[----:B------:R-:W3:Y:S01]  /*0220*/  @!P2 LDC.64 R12, c[0x0][0x3a8] ;  /* 0x0000ea00ff0cab82 */ /* 0x000ee20000000a00 */
[----:B------:R-:W-:Y:S02]  /*0230*/  @!P2 VIADD R18, R18, 0x80 ;  /* 0x000000801212a836 */ /* 0x000fe40000000000 */
[----:B--2---:R-:W-:-:S03]  /*0240*/  @!P3 IMAD.WIDE.U32 R10, R23, 0x2, R10 ;  /* 0x00000002170ab825 */ /* 0x004fc600078e000a */
[----:B------:R-:W-:Y:S02]  /*0250*/  ISETP.GE.U32.AND P1, PT, R18, R5, PT ;  /* 0x000000051200720c */ /* 0x000fe40003f26070 */
[----:B------:R-:W2:Y:S01]  /*0260*/  @!P0 LDC.64 R22, c[0x0][0x3a8] ;  /* 0x0000ea00ff168b82 */ /* 0x000ea20000000a00 */
[----:B-1----:R-:W-:-:S05]  /*0270*/  @!P5 IMAD.WIDE.U32 R16, R29, 0x2, R16 ;  /* 0x000000021d10d825 */ /* 0x002fca00078e0010 */
[----:B------:R1:W5:Y:S05]  /*0280*/  @!P5 LDG.E.U16 R0, desc[UR4][R16.64] ;  /* 0x000000041000d981 */ /* 0x00036a000c1e1500 */
[----:B------:R-:W-:Y:S01]  /*0290*/  @!P1 IMAD.IADD R19, R7, 0x1, R18 ;  /* 0x0000000107139824 */ /* 0x000fe200078e0212 */
[----:B------:R-:W4:Y:S01]  /*02a0*/  @!P1 LDC.64 R14, c[0x0][0x3a8] ;  /* 0x0000ea00ff0e9b82 */ /* 0x000f220000000a00 */
[----:B------:R-:W-:-:S05]  /*02b0*/  @!P1 VIADD R18, R18, 0x80 ;  /* 0x0000008012129836 */ /* 0x000fca0000000000 */
[----:B------:R-:W-:Y:S01]  /*02c0*/  ISETP.GE.U32.AND P6, PT, R18, R5, PT ;  /* 0x000000051200720c */ /* 0x000fe20003fc6070 */
[----:B-1----:R-:W-:-:S04]  /*02d0*/  @!P0 IMAD.IADD R17, R7, 0x1, R4 ;  /* 0x0000000107118824 */ /* 0x002fc800078e0204 */
[----:B--2---:R-:W-:Y:S01]  /*02e0*/  @!P0 IMAD.WIDE.U32 R22, R17, 0x2, R22 ;  /* 0x0000000211168825 */ /* 0x004fe200078e0016 */
[----:B------:R-:W-:-:S07]  /*02f0*/  PRMT R17, RZ, 0x7610, R17 ;  /* 0x00007610ff117816 */ /* 0x000fce0000000011 */
[----:B------:R-:W1:Y:S01]  /*0300*/  @!P6 LDC.64 R2, c[0x0][0x3a8] ;  /* 0x0000ea00ff02eb82 */ /* 0x000e620000000a00 */
[----:B------:R-:W5:Y:S01]  /*0310*/  @!P0 LDG.E.U16 R17, desc[UR4][R22.64] ;  /* 0x0000000416118981 */ /* 0x000f62000c1e1500 */
[----:B------:R-:W-:Y:S01]  /*0320*/  ISETP.GE.U32.AND P0, PT, R4, R5, PT ;  /* 0x000000050400720c */ /* 0x000fe20003f06070 */
[----:B0-----:R-:W-:Y:S01]  /*0330*/  @!P4 IMAD.WIDE.U32 R8, R25, 0x2, R8 ;  /* 0x000000021908c825 */ /* 0x001fe200078e0008 */
[----:B------:R-:W-:-:S06]  /*0340*/  PRMT R20, RZ, 0x7610, R20 ;  /* 0x00007610ff147816 */ /* 0x000fcc0000000014 */
[----:B------:R0:W5:Y:S01]  /*0350*/  @!P4 LDG.E.U16 R20, desc[UR4][R8.64] ;  /* 0x000000040814c981 */ /* 0x000162000c1e1500 */
[----:B------:R-:W-:Y:S01]  /*0360*/  @!P6 IMAD.IADD R27, R7, 0x1, R18 ;  /* 0x00000001071be824 */ /* 0x000fe200078e0212 */
[----:B------:R-:W-:Y:S01]  /*0370*/  PRMT R16, RZ, 0x7610, R16 ;  /* 0x00007610ff107816 */ /* 0x000fe20000000010 */
[----:B---3--:R-:W-:Y:S02]  /*0380*/  @!P2 IMAD.WIDE.U32 R12, R21, 0x2, R12 ;  /* 0x00000002150ca825 */ /* 0x008fe400078e000c */
[----:B0-----:R-:W0:Y:S02]  /*0390*/  @!P0 LDC.64 R8, c[0x0][0x3a0] ;  /* 0x0000e800ff088b82 */ /* 0x001e240000000a00 */
[----:B----4-:R-:W-:Y:S01]  /*03a0*/  @!P1 IMAD.WIDE.U32 R14, R19, 0x2, R14 ;  /* 0x00000002130e9825 */ /* 0x010fe200078e000e */
[----:B------:R-:W-:Y:S02]  /*03b0*/  PRMT R21, RZ, 0x7610, R21 ;  /* 0x00007610ff157816 */ /* 0x000fe40000000015 */
[----:B------:R-:W-:Y:S01]  /*03c0*/  PRMT R19, RZ, 0x7610, R19 ;  /* 0x00007610ff137816 */ /* 0x000fe20000000013 */
[----:B-1----:R-:W-:Y:S01]  /*03d0*/  @!P6 IMAD.WIDE.U32 R2, R27, 0x2, R2 ;  /* 0x000000021b02e825 */ /* 0x002fe200078e0002 */
[----:B------:R-:W-:-:S02]  /*03e0*/  PRMT R18, RZ, 0x7610, R18 ;  /* 0x00007610ff127816 */ /* 0x000fc40000000012 */
[----:B------:R1:W5:Y:S04]  /*03f0*/  @!P3 LDG.E.U16 R21, desc[UR4][R10.64] ;  /* 0x000000040a15b981 */ /* 0x000368000c1e1500 */
[----:B------:R2:W5:Y:S01]  /*0400*/  @!P6 LDG.E.U16 R16, desc[UR4][R2.64] ;  /* 0x000000040210e981 */ /* 0x000562000c1e1500 */
[----:B------:R-:W-:Y:S03]  /*0410*/  BSSY.RECONVERGENT B0, `(.L_x_3922) ;  /* 0x0000018000007945 */ /* 0x000fe60003800200 */
[----:B------:R3:W5:Y:S01]  /*0420*/  @!P2 LDG.E.U16 R19, desc[UR4][R12.64] ;  /* 0x000000040c13a981 */ /* 0x000762000c1e1500 */
[----:B-1----:R-:W-:-:S03]  /*0430*/  VIADD R10, R4, 0x100 ;  /* 0x00000100040a7836 */ /* 0x002fc60000000000 */
[----:B------:R1:W5:Y:S01]  /*0440*/  @!P1 LDG.E.U16 R18, desc[UR4][R14.64] ;  /* 0x000000040e129981 */ /* 0x000362000c1e1500 */
[C---:B--2---:R-:W-:Y:S02]  /*0450*/  VIADD R2, R4.reuse, 0x280 ;  /* 0x0000028004027836 */ /* 0x044fe40000000000 */
[C---:B---3--:R-:W-:Y:S02]  /*0460*/  VIADD R12, R4.reuse, 0x180 ;  /* 0x00000180040c7836 */ /* 0x048fe40000000000 */
[----:B-1----:R-:W-:Y:S01]  /*0470*/  VIADD R14, R4, 0x200 ;  /* 0x00000200040e7836 */ /* 0x002fe20000000000 */
[-C--:B------:R-:W-:Y:S01]  /*0480*/  ISETP.GE.U32.AND P1, PT, R10, R5.reuse, PT ;  /* 0x000000050a00720c */ /* 0x080fe20003f26070 */
[----:B------:R-:W-:Y:S01]  /*0490*/  VIADD R10, R4, 0x80 ;  /* 0x00000080040a7836 */ /* 0x000fe20000000000 */
[-C--:B------:R-:W-:Y:S01]  /*04a0*/  ISETP.GE.U32.AND P4, PT, R2, R5.reuse, PT ;  /* 0x000000050200720c */ /* 0x080fe20003f86070 */
[----:B------:R-:W-:Y:S01]  /*04b0*/  VIADD R2, R4, 0x300 ;  /* 0x0000030004027836 */ /* 0x000fe20000000000 */
[----:B------:R-:W-:-:S02]  /*04c0*/  ISETP.GE.U32.AND P2, PT, R12, R5, PT ;  /* 0x000000050c00720c */ /* 0x000fc40003f46070 */
[----:B------:R-:W-:Y:S01]  /*04d0*/  ISETP.GE.U32.AND P3, PT, R14, R5, PT ;  /* 0x000000050e00720c */ /* 0x000fe20003f66070 */
[----:B0-----:R-:W-:-:S12]  /*04e0*/  @P0 BRA `(.L_x_3923) ;  /* 0x0000000000280947 */ /* 0x001fd80003800000 */
        /* <DEDUP_REMOVED lines=10> */
.L_x_3923:
[----:B------:R-:W-:Y:S05]  /*0590*/  BSYNC.RECONVERGENT B0 ;  /* 0x0000000000007941 */ /* 0x000fea0003800200 */
.L_x_3922:
[-C--:B------:R-:W-:Y:S01]  /*05a0*/  ISETP.GE.U32.AND P6, PT, R10, R5.reuse, PT ;  /* 0x000000050a00720c */ /* 0x080fe20003fc6070 */
[----:B------:R-:W-:Y:S01]  /*05b0*/  BSSY.RECONVERGENT B0, `(.L_x_3924) ;  /* 0x000000e000007945 */ /* 0x000fe20003800200 */
[----:B------:R-:W-:Y:S01]  /*05c0*/  ISETP.GE.U32.AND P5, PT, R2, R5, PT ;  /* 0x000000050200720c */ /* 0x000fe20003fa6070 */
[----:B------:R-:W-:-:S10]  /*05d0*/  VIADD R2, R4, 0x380 ;  /* 0x0000038004027836 */ /* 0x000fd40000000000 */
        /* <DEDUP_REMOVED lines=11> */
.L_x_3925:
[----:B------:R-:W-:Y:S05]  /*0690*/  BSYNC.RECONVERGENT B0 ;  /* 0x0000000000007941 */ /* 0x000fea0003800200 */
.L_x_3924:
[----:B------:R-:W-:Y:S01]  /*06a0*/  @!P0 IMAD.IADD R3, R7, 0x1, R4 ;  /* 0x0000000107038824 */ /* 0x000fe200078e0204 */
[----:B------:R-:W-:Y:S01]  /*06b0*/  BSSY.RECONVERGENT B0, `(.L_x_3926) ;  /* 0x000000e000007945 */ /* 0x000fe20003800200 */
[----:B------:R-:W-:Y:S02]  /*06c0*/  ISETP.GE.U32.AND P6, PT, R2, R5, PT ;  /* 0x000000050200720c */ /* 0x000fe40003fc6070 */
[----:B------:R-:W-:Y:S01]  /*06d0*/  @!P0 IMAD.WIDE.U32 R2, R3, 0x2, R8 ;  /* 0x0000000203028825 */ /* 0x000fe200078e0008 */
        /* <DEDUP_REMOVED lines=11> */
.L_x_3927:
[----:B------:R-:W-:Y:S05]  /*0790*/  BSYNC.RECONVERGENT B0 ;  /* 0x0000000000007941 */ /* 0x000fea0003800200 */
.L_x_3926:
        /* <DEDUP_REMOVED lines=12> */
.L_x_3929:
[----:B------:R-:W-:Y:S05]  /*0860*/  BSYNC.RECONVERGENT B0 ;  /* 0x0000000000007941 */ /* 0x000fea0003800200 */
.L_x_3928:
        /* <DEDUP_REMOVED lines=12> */
.L_x_3931:
[----:B------:R-:W-:Y:S05]  /*0930*/  BSYNC.RECONVERGENT B0 ;  /* 0x0000000000007941 */ /* 0x000fea0003800200 */
.L_x_3930:
        /* <DEDUP_REMOVED lines=12> */
.L_x_3933:
[----:B------:R-:W-:Y:S05]  /*0a00*/  BSYNC.RECONVERGENT B0 ;  /* 0x0000000000007941 */ /* 0x000fea0003800200 */
.L_x_3932:
        /* <DEDUP_REMOVED lines=12> */
.L_x_3935:
[----:B------:R-:W-:Y:S05]  /*0ad0*/  BSYNC.RECONVERGENT B0 ;  /* 0x0000000000007941 */ /* 0x000fea0003800200 */
.L_x_3934:
        /* <DEDUP_REMOVED lines=12> */
.L_x_3937:
[----:B------:R-:W-:Y:S05]  /*0ba0*/  BSYNC.RECONVERGENT B0 ;  /* 0x0000000000007941 */ /* 0x000fea0003800200 */
.L_x_3936:
[----:B------:R-:W-:Y:S01]  /*0bb0*/  @!P0 IMAD.MOV.U32 R4, RZ, RZ, R10 ;  /* 0x000000ffff048224 */ /* 0x000fe200078e000a */
[----:B------:R0:W-:Y:S01]  /*0bc0*/  @!P0 STG.E.U16 desc[UR4][R2.64], R11 ;  /* 0x0000000b02008986 */ /* 0x0001e2000c101504 */
[----:B------:R-:W-:Y:S04]  /*0bd0*/  BSSY.RECONVERGENT B0, `(.L_x_3938) ;  /* 0x000002d000007945 */ /* 0x000fe80003800200 */
[----:B------:R-:W-:Y:S01]  /*0be0*/  BSSY.RELIABLE B1, `(.L_x_3939) ;  /* 0x0000025000017945 */ /* 0x000fe20003800100 */
[----:B------:R-:W-:-:S13]  /*0bf0*/  ISETP.GE.U32.AND P0, PT, R4, R5, PT ;  /* 0x000000050400720c */ /* 0x000fda0003f06070 */
[----:B0-----:R-:W-:Y:S05]  /*0c00*/  @P0 BRA `(.L_x_3940) ;  /* 0x0000000000300947 */ /* 0x001fea0003800000 */
[----:B------:R-:W0:Y:S01]  /*0c10*/  LDC.64 R2, c[0x0][0x3a0] ;  /* 0x0000e800ff027b82 */ /* 0x000e220000000a00 */
[----:B------:R-:W-:Y:S02]  /*0c20*/  IMAD.IADD R11, R7, 0x1, R4 ;  /* 0x00000001070b7824 */ /* 0x000fe400078e0204 */
        /* <DEDUP_REMOVED lines=10> */
.L_x_3940:
[----:B------:R-:W-:-:S13]  /*0cd0*/  ISETP.GE.U32.AND P0, PT, R4, R5, PT ;  /* 0x000000050400720c */ /* 0x000fda0003f06070 */
[----:B------:R-:W-:Y:S05]  /*0ce0*/  @P0 BRA `(.L_x_3942) ;  /* 0x0000000000300947 */ /* 0x000fea0003800000 */
[----:B0-----:R-:W0:Y:S01]  /*0cf0*/  LDC.64 R2, c[0x0][0x3a0] ;  /* 0x0000e800ff027b82 */ /* 0x001e220000000a00 */
[----:B------:R-:W-:Y:S02]  /*0d00*/  IMAD.IADD R11, R7, 0x1, R4 ;  /* 0x00000001070b7824 */ /* 0x000fe400078e0204 */
[----:B------:R-:W-:Y:S02]  /*0d10*/  VIADD R4, R4, 0x80 ;  /* 0x0000008004047836 */ /* 0x000fe40000000000 */
[----:B0-----:R-:W-:-:S05]  /*0d20*/  IMAD.WIDE.U32 R2, R11, 0x2, R2 ;  /* 0x000000020b027825 */ /* 0x001fca00078e0002 */
[----:B------:R1:W-:Y:S02]  /*0d30*/  STG.E.U16 desc[UR4][R2.64], R14 ;  /* 0x0000000e02007986 */ /* 0x0003e4000c101504 */
.L_x_3941:
[----:B------:R-:W-:-:S13]  /*0d40*/  ISETP.GE.U32.AND P0, PT, R4, R5, PT ;  /* 0x000000050400720c */ /* 0x000fda0003f06070 */
[----:B------:R-:W-:Y:S05]  /*0d50*/  @P0 BRA `(.L_x_3943) ;  /* 0x0000000000340947 */ /* 0x000fea0003800000 */
[----:B01----:R-:W0:Y:S01]  /*0d60*/  LDC.64 R2, c[0x0][0x3a0] ;  /* 0x0000e800ff027b82 */ /* 0x003e220000000a00 */
[----:B------:R-:W-:Y:S02]  /*0d70*/  IMAD.IADD R11, R7, 0x1, R4 ;  /* 0x00000001070b7824 */ /* 0x000fe400078e0204 */
[----:B------:R-:W-:Y:S02]  /*0d80*/  VIADD R4, R4, 0x80 ;  /* 0x0000008004047836 */ /* 0x000fe40000000000 */
[----:B0-----:R-:W-:-:S05]  /*0d90*/  IMAD.WIDE.U32 R2, R11, 0x2, R2 ;  /* 0x000000020b027825 */ /* 0x001fca00078e0002 */
[----:B-----5:R1:W-:Y:S02]  /*0da0*/  STG.E.U16 desc[UR4][R2.64], R6 ;  /* 0x0000000602007986 */ /* 0x0203e4000c101504 */
.L_x_3942:
[----:B------:R-:W-:-:S13]  /*0db0*/  ISETP.GE.U32.AND P0, PT, R4, R5, PT ;  /* 0x000000050400720c */ /* 0x000fda0003f06070 */
[----:B------:R-:W-:Y:S05]  /*0dc0*/  @P0 BREAK.RELIABLE B1 ;  /* 0x0000000000010942 */ /* 0x000fea0003800100 */
[----:B------:R-:W-:Y:S05]  /*0dd0*/  @P0 BRA `(.L_x_3944) ;  /* 0x0000000000300947 */ /* 0x000fea0003800000 */
[----:B01----:R-:W0:Y:S01]  /*0de0*/  LDC.64 R2, c[0x0][0x3a0] ;  /* 0x0000e800ff027b82 */ /* 0x003e220000000a00 */
[----:B------:R-:W-:Y:S02]  /*0df0*/  IMAD.IADD R11, R7, 0x1, R4 ;  /* 0x00000001070b7824 */ /* 0x000fe400078e0204 */
[----:B------:R-:W-:Y:S02]  /*0e00*/  VIADD R4, R4, 0x80 ;  /* 0x0000008004047836 */ /* 0x000fe40000000000 */
[----:B0-----:R-:W-:-:S05]  /*0e10*/  IMAD.WIDE.U32 R2, R11, 0x2, R2 ;  /* 0x000000020b027825 */ /* 0x001fca00078e0002 */
[----:B-----5:R2:W-:Y:S02]  /*0e20*/  STG.E.U16 desc[UR4][R2.64], R0 ;  /* 0x0000000002007986 */ /* 0x0205e4000c101504 */
.L_x_3943:
[----:B------:R-:W-:Y:S05]  /*0e30*/  BSYNC.RELIABLE B1 ;  /* 0x0000000000017941 */ /* 0x000fea0003800100 */
.L_x_3939:
[----:B------:R-:W-:-:S13]  /*0e40*/  ISETP.GE.U32.AND P0, PT, R4, R5, PT ;  /* 0x000000050400720c */ /* 0x000fda0003f06070 */
[----:B012---:R-:W0:Y:S01]  /*0e50*/  @!P0 LDC.64 R2, c[0x0][0x3a0] ;  /* 0x0000e800ff028b82 */ /* 0x007e220000000a00 */
[----:B------:R-:W-:Y:S02]  /*0e60*/  @!P0 IMAD.IADD R11, R7, 0x1, R4 ;  /* 0x00000001070b8824 */ /* 0x000fe400078e0204 */
[----:B------:R-:W-:Y:S02]  /*0e70*/  @!P0 VIADD R4, R4, 0x80 ;  /* 0x0000008004048836 */ /* 0x000fe40000000000 */
[----:B0-----:R-:W-:-:S05]  /*0e80*/  @!P0 IMAD.WIDE.U32 R2, R11, 0x2, R2 ;  /* 0x000000020b028825 */ /* 0x001fca00078e0002 */
[----:B------:R2:W-:Y:S02]  /*0e90*/  @!P0 STG.E.U16 desc[UR4][R2.64], R9 ;  /* 0x0000000902008986 */ /* 0x0005e4000c101504 */
.L_x_3944:
[----:B------:R-:W-:Y:S05]  /*0ea0*/  BSYNC.RECONVERGENT B0 ;  /* 0x0000000000007941 */ /* 0x000fea0003800200 */
.L_x_3938:
        /* <DEDUP_REMOVED lines=8> */
.L_x_3921:
[----:B------:R-:W0:Y:S01]  /*0f30*/  S2R R5, SR_TID.X ;  /* 0x0000000000057919 */ /* 0x000e220000002100 */
[----:B------:R-:W1:Y:S01]  /*0f40*/  LDC.64 R2, c[0x0][0x3a8] ;  /* 0x0000ea00ff027b82 */ /* 0x000e620000000a00 */
[----:B------:R-:W2:Y:S01]  /*0f50*/  LDCU UR6, c[0x0][0x388] ;  /* 0x00007100ff0677ac */ /* 0x000ea20008000800 */
[----:B------:R-:W3:Y:S01]  /*0f60*/  LDCU UR7, c[0x0][0x394] ;  /* 0x00007280ff0777ac */ /* 0x000ee20008000800 */
[----:B-1----:R-:W-:-:S04]  /*0f70*/  IMAD.WIDE.U32 R2, R7, 0x2, R2 ;  /* 0x0000000207027825 */ /* 0x002fc800078e0002 */
[----:B0-----:R-:W-:Y:S02]  /*0f80*/  IMAD.WIDE.U32 R8, R5, 0x4, R2 ;  /* 0x0000000405087825 */ /* 0x001fe400078e0002 */
[----:B------:R-:W0:Y:S03]  /*0f90*/  LDC.64 R2, c[0x0][0x3a0] ;  /* 0x0000e800ff027b82 */ /* 0x000e260000000a00 */
[----:B------:R-:W4:Y:S04]  /*0fa0*/  LDG.E R0, desc[UR4][R8.64] ;  /* 0x0000000408007981 */ /* 0x000f28000c1e1900 */
[----:B------:R-:W5:Y:S04]  /*0fb0*/  LDG.E R6, desc[UR4][R8.64+0x200] ;  /* 0x0002000408067981 */ /* 0x000f68000c1e1900 */
[----:B------:R-:W2:Y:S04]  /*0fc0*/  LDG.E R10, desc[UR4][R8.64+0x400] ;  /* 0x00040004080a7981 */ /* 0x000ea8000c1e1900 */
[----:B------:R-:W3:Y:S01]  /*0fd0*/  LDG.E R11, desc[UR4][R8.64+0x600] ;  /* 0x00060004080b7981 */ /* 0x000ee2000c1e1900 */
[----:B0-----:R-:W-:-:S04]  /*0fe0*/  IMAD.WIDE.U32 R2, R7, 0x2, R2 ;  /* 0x0000000207027825 */ /* 0x001fc800078e0002 */
[----:B------:R-:W-:Y:S01]  /*0ff0*/  IMAD.WIDE.U32 R2, R5, 0x4, R2 ;  /* 0x0000000405027825 */ /* 0x000fe200078e0002 */
[----:B----4-:R-:W-:-:S03]  /*1000*/  PRMT R4, R0, 0x7632, R4 ;  /* 0x0000763200047816 */ /* 0x010fc60000000004 */
[----:B------:R-:W-:Y:S01]  /*1010*/  IMAD.U32 R12, R0, 0x10000, RZ ;  /* 0x00010000000c7824 */ /* 0x000fe200078e00ff */
[C---:B-----5:R-:W-:Y:S01]  /*1020*/  PRMT R0, R6.reuse, 0x7632, R0 ;  /* 0x0000763206007816 */ /* 0x060fe20000000000 */
[----:B------:R-:W-:Y:S02]  /*1030*/  IMAD.U32 R13, R6, 0x10000, RZ ;  /* 0x00010000060d7824 */ /* 0x000fe400078e00ff */
[----:B------:R-:W-:Y:S01]  /*1040*/  FADD.FTZ R12, R12, 3 ;  /* 0x404000000c0c7421 */ /* 0x000fe20000010000 */
[----:B------:R-:W-:Y:S01]  /*1050*/  IMAD.U32 R4, R4, 0x10000, RZ ;  /* 0x0001000004047824 */ /* 0x000fe200078e00ff */
[C---:B--2---:R-:W-:Y:S01]  /*1060*/  PRMT R6, R10.reuse, 0x7632, R6 ;  /* 0x000076320a067816 */ /* 0x044fe20000000006 */
[----:B------:R-:W-:Y:S02]  /*1070*/  IMAD.U32 R10, R10, 0x10000, RZ ;  /* 0x000100000a0a7824 */ /* 0x000fe400078e00ff */
[----:B------:R-:W-:Y:S01]  /*1080*/  FADD.FTZ R13, R13, 3 ;  /* 0x404000000d0d7421 */ /* 0x000fe20000010000 */
[----:B------:R-:W-:Y:S01]  /*1090*/  IMAD.U32 R0, R0, 0x10000, RZ ;  /* 0x0001000000007824 */ /* 0x000fe200078e00ff */
[C---:B---3--:R-:W-:Y:S01]  /*10a0*/  PRMT R7, R11.reuse, 0x7632, R7 ;  /* 0x000076320b077816 */ /* 0x048fe20000000007 */
[----:B------:R-:W-:Y:S01]  /*10b0*/  FADD.FTZ R10, R10, 3 ;  /* 0x404000000a0a7421 */ /* 0x000fe20000010000 */
[----:B------:R-:W-:-:S02]  /*10c0*/  IMAD.U32 R11, R11, 0x10000, RZ ;  /* 0x000100000b0b7824 */ /* 0x000fc400078e00ff */
[----:B------:R-:W-:Y:S01]  /*10d0*/  FADD.FTZ R4, R4, 3 ;  /* 0x4040000004047421 */ /* 0x000fe20000010000 */
[----:B------:R-:W-:Y:S02]  /*10e0*/  IMAD.U32 R6, R6, 0x10000, RZ ;  /* 0x0001000006067824 */ /* 0x000fe400078e00ff */
[----:B------:R-:W-:Y:S01]  /*10f0*/  FADD.FTZ R0, R0, 3 ;  /* 0x4040000000007421 */ /* 0x000fe20000010000 */
[----:B------:R-:W-:Y:S02]  /*1100*/  IMAD.U32 R7, R7, 0x10000, RZ ;  /* 0x0001000007077824 */ /* 0x000fe400078e00ff */
[----:B------:R-:W-:Y:S01]  /*1110*/  FADD.FTZ R11, R11, 3 ;  /* 0x404000000b0b7421 */ /* 0x000fe20000010000 */
[----:B------:R-:W-:Y:S01]  /*1120*/  FSETP.GEU.FTZ.AND P0, PT, R12, UR6, PT ;  /* 0x000000060c007c0b */ /* 0x000fe2000bf1e000 */
[----:B------:R-:W-:Y:S01]  /*1130*/  FADD.FTZ R6, R6, 3 ;  /* 0x4040000006067421 */ /* 0x000fe20000010000 */
[----:B------:R-:W-:Y:S01]  /*1140*/  FSETP.GEU.FTZ.AND P1, PT, R13, UR6, PT ;  /* 0x000000060d007c0b */ /* 0x000fe2000bf3e000 */
[----:B------:R-:W-:Y:S01]  /*1150*/  FADD.FTZ R7, R7, 3 ;  /* 0x4040000007077421 */ /* 0x000fe20000010000 */
[----:B------:R-:W-:-:S02]  /*1160*/  FSETP.GEU.FTZ.AND P4, PT, R10, UR6, PT ;  /* 0x000000060a007c0b */ /* 0x000fc4000bf9e000 */
[----:B------:R-:W-:Y:S02]  /*1170*/  FSETP.GEU.FTZ.AND P2, PT, R4, UR6, PT ;  /* 0x0000000604007c0b */ /* 0x000fe4000bf5e000 */
[----:B------:R-:W-:Y:S02]  /*1180*/  FSETP.GEU.FTZ.AND P3, PT, R0, UR6, PT ;  /* 0x0000000600007c0b */ /* 0x000fe4000bf7e000 */
[----:B------:R-:W-:Y:S02]  /*1190*/  FSEL R12, R12, UR6, P0 ;  /* 0x000000060c0c7c08 */ /* 0x000fe40008000000 */
[----:B------:R-:W-:Y:S02]  /*11a0*/  FSEL R13, R13, UR6, P1 ;  /* 0x000000060d0d7c08 */ /* 0x000fe40008800000 */
[----:B------:R-:W-:Y:S02]  /*11b0*/  FSEL R10, R10, UR6, P4 ;  /* 0x000000060a0a7c08 */ /* 0x000fe4000a000000 */
[----:B------:R-:W-:-:S02]  /*11c0*/  FSETP.GEU.FTZ.AND P5, PT, R11, UR6, PT ;  /* 0x000000060b007c0b */ /* 0x000fc4000bfbe000 */
[----:B------:R-:W-:Y:S02]  /*11d0*/  FSETP.GEU.FTZ.AND P4, PT, R6, UR6, PT ;  /* 0x0000000606007c0b */ /* 0x000fe4000bf9e000 */
[----:B------:R-:W-:Y:S02]  /*11e0*/  FSETP.GEU.FTZ.AND P0, PT, R7, UR6, PT ;  /* 0x0000000607007c0b */ /* 0x000fe4000bf1e000 */
[----:B------:R-:W-:Y:S02]  /*11f0*/  FSEL R4, R4, UR6, P2 ;  /* 0x0000000604047c08 */ /* 0x000fe40009000000 */
[----:B------:R-:W-:Y:S02]  /*1200*/  FSEL R0, R0, UR6, P3 ;  /* 0x0000000600007c08 */ /* 0x000fe40009800000 */
[----:B------:R-:W-:Y:S02]  /*1210*/  FSETP.GT.FTZ.AND P1, PT, R12, UR7, PT ;  /* 0x000000070c007c0b */ /* 0x000fe4000bf34000 */
[----:B------:R-:W-:-:S02]  /*1220*/  FSETP.GT.FTZ.AND P2, PT, R13, UR7, PT ;  /* 0x000000070d007c0b */ /* 0x000fc4000bf54000 */
[----:B------:R-:W-:Y:S02]  /*1230*/  FSETP.GT.FTZ.AND P3, PT, R10, UR7, PT ;  /* 0x000000070a007c0b */ /* 0x000fe4000bf74000 */
[----:B------:R-:W-:Y:S02]  /*1240*/  FSEL R11, R11, UR6, P5 ;  /* 0x000000060b0b7c08 */ /* 0x000fe4000a800000 */
[----:B------:R-:W-:Y:S02]  /*1250*/  FSEL R6, R6, UR6, P4 ;  /* 0x0000000606067c08 */ /* 0x000fe4000a000000 */
[----:B------:R-:W-:Y:S02]  /*1260*/  FSEL R7, R7, UR6, P0 ;  /* 0x0000000607077c08 */ /* 0x000fe40008000000 */
[----:B------:R-:W-:Y:S02]  /*1270*/  FSEL R12, R12, UR7, !P1 ;  /* 0x000000070c0c7c08 */ /* 0x000fe4000c800000 */
[----:B------:R-:W-:-:S02]  /*1280*/  FSEL R13, R13, UR7, !P2 ;  /* 0x000000070d0d7c08 */ /* 0x000fc4000d000000 */
[----:B------:R-:W-:Y:S01]  /*1290*/  FSEL R10, R10, UR7, !P3 ;  /* 0x000000070a0a7c08 */ /* 0x000fe2000d800000 */
[----:B------:R-:W-:Y:S01]  /*12a0*/  FMUL.FTZ R12, R12, 0.16666667163372039795 ;  /* 0x3e2aaaab0c0c7820 */ /* 0x000fe20000410000 */
[----:B------:R-:W-:Y:S01]  /*12b0*/  FSETP.GT.FTZ.AND P4, PT, R11, UR7, PT ;  /* 0x000000070b007c0b */ /* 0x000fe2000bf94000 */
[----:B------:R-:W-:Y:S01]  /*12c0*/  FMUL.FTZ R13, R13, 0.16666667163372039795 ;  /* 0x3e2aaaab0d0d7820 */ /* 0x000fe20000410000 */
[----:B------:R-:W-:Y:S01]  /*12d0*/  FSETP.GT.FTZ.AND P0, PT, R4, UR7, PT ;  /* 0x0000000704007c0b */ /* 0x000fe2000bf14000 */
[----:B------:R-:W-:Y:S01]  /*12e0*/  FMUL.FTZ R10, R10, 0.16666667163372039795 ;  /* 0x3e2aaaab0a0a7820 */ /* 0x000fe20000410000 */
[----:B------:R-:W-:Y:S02]  /*12f0*/  FSETP.GT.FTZ.AND P1, PT, R0, UR7, PT ;  /* 0x0000000700007c0b */ /* 0x000fe4000bf34000 */
[----:B------:R-:W-:Y:S02]  /*1300*/  FSETP.GT.FTZ.AND P2, PT, R6, UR7, PT ;  /* 0x0000000706007c0b */ /* 0x000fe4000bf54000 */
[----:B------:R-:W-:-:S02]  /*1310*/  FSETP.GT.FTZ.AND P3, PT, R7, UR7, PT ;  /* 0x0000000707007c0b */ /* 0x000fc4000bf74000 */
[----:B------:R-:W-:Y:S02]  /*1320*/  FSEL R11, R11, UR7, !P4 ;  /* 0x000000070b0b7c08 */ /* 0x000fe4000e000000 */
[----:B------:R-:W-:Y:S02]  /*1330*/  FSEL R4, R4, UR7, !P0 ;  /* 0x0000000704047c08 */ /* 0x000fe4000c000000 */
[----:B------:R-:W-:Y:S01]  /*1340*/  FSEL R0, R0, UR7, !P1 ;  /* 0x0000000700007c08 */ /* 0x000fe2000c800000 */
[----:B------:R-:W-:Y:S01]  /*1350*/  FMUL.FTZ R11, R11, 0.16666667163372039795 ;  /* 0x3e2aaaab0b0b7820 */ /* 0x000fe20000410000 */
[----:B------:R-:W-:Y:S02]  /*1360*/  FSEL R6, R6, UR7, !P2 ;  /* 0x0000000706067c08 */ /* 0x000fe4000d000000 */
[----:B------:R-:W-:Y:S01]  /*1370*/  FSEL R8, R7, UR7, !P3 ;  /* 0x0000000707087c08 */ /* 0x000fe2000d800000 */
[----:B------:R-:W-:Y:S01]  /*1380*/  FMUL.FTZ R7, R4, 0.16666667163372039795 ;  /* 0x3e2aaaab04077820 */ /* 0x000fe20000410000 */
[----:B------:R-:W-:Y:S01]  /*1390*/  FMUL.FTZ R0, R0, 0.16666667163372039795 ;  /* 0x3e2aaaab00007820 */ /* 0x000fe20000410000 */
[----:B------:R-:W-:-:S02]  /*13a0*/  FMUL.FTZ R9, R6, 0.16666667163372039795 ;  /* 0x3e2aaaab06097820 */ /* 0x000fc40000410000 */
[----:B------:R-:W-:Y:S01]  /*13b0*/  FMUL.FTZ R8, R8, 0.16666667163372039795 ;  /* 0x3e2aaaab08087820 */ /* 0x000fe20000410000 */
[----:B------:R-:W-:Y:S02]  /*13c0*/  F2FP.BF16.F32.PACK_AB R7, R7, R12 ;  /* 0x0000000c0707723e */ /* 0x000fe400000010ff */
[----:B------:R-:W-:Y:S02]  /*13d0*/  F2FP.BF16.F32.PACK_AB R13, R0, R13 ;  /* 0x0000000d000d723e */ /* 0x000fe400000010ff */
[----:B------:R-:W-:Y:S01]  /*13e0*/  F2FP.BF16.F32.PACK_AB R9, R9, R10 ;  /* 0x0000000a0909723e */ /* 0x000fe200000010ff */
[----:B------:R-:W-:Y:S01]  /*13f0*/  STG.E desc[UR4][R2.64], R7 ;  /* 0x0000000702007986 */ /* 0x000fe2000c101904 */
[----:B------:R-:W-:-:S03]  /*1400*/  F2FP.BF16.F32.PACK_AB R11, R8, R11 ;  /* 0x0000000b080b723e */ /* 0x000fc600000010ff */
[----:B------:R-:W-:Y:S04]  /*1410*/  STG.E desc[UR4][R2.64+0x200], R13 ;  /* 0x0002000d02007986 */ /* 0x000fe8000c101904 */
[----:B------:R-:W-:Y:S04]  /*1420*/  STG.E desc[UR4][R2.64+0x400], R9 ;  /* 0x0004000902007986 */ /* 0x000fe8000c101904 */
[----:B------:R-:W-:Y:S01]  /*1430*/  STG.E desc[UR4][R2.64+0x600], R11 ;  /* 0x0006000b02007986 */ /* 0x000fe2000c101904 */
[----:B------:R-:W-:Y:S05]  /*1440*/  EXIT ;  /* 0x000000000000794d */ /* 0x000fea0003800000 */
.L_x_3945:
        /* <DEDUP_REMOVED lines=11> */
.L_x_5822:


//--------------------- .text._ZN2at6native29vectorized_elementwise_kernelILi4EZZZNS0_68_GLOBAL__N__08176361_30_ActivationHardsigmoidKernel_cu_1520ed90_309918hardsigmoid_kernelERNS_18TensorIteratorBaseEENKUlvE_clEvENKUlvE2_clEvEUlN3c108BFloat16EE_St5arrayIPcLm2EEEEviT0_T1_ --------------------------
	.section	.text._ZN2at6native29vectorized_elementwise_kernelILi4EZZZNS0_68_GLOBAL__N__08176361_30_ActivationHardsigmoidKernel_cu_1520ed90_309918hardsigmoid_kernelERNS_18TensorIteratorBaseEENKUlvE_clEvENKUlvE2_clEvEUlN3c108BFloat16EE_St5arrayIPcLm2EEEEviT0_T1_,"ax",@progbits
	.align	128
        .global         _ZN2at6native29vectorized_elementwise_kernelILi4EZZZNS0_68_GLOBAL__N__08176361_30_ActivationHardsigmoidKernel_cu_1520ed90_309918hardsigmoid_kernelERNS_18TensorIteratorBaseEENKUlvE_clEvENKUlvE2_clEvEUlN3c108BFloat16EE_St5arrayIPcLm2EEEEviT0_T1_
        .type           _ZN2at6native29vectorized_elementwise_kernelILi4EZZZNS0_68_GLOBAL__N__08176361_30_ActivationHardsigmoidKernel_cu_1520ed90_309918hardsigmoid_kernelERNS_18TensorIteratorBaseEENKUlvE_clEvENKUlvE2_clEvEUlN3c108BFloat16EE_St5arrayIPcLm2EEEEviT0_T1_,@function
        .size           _ZN2at6native29vectorized_elementwise_kernelILi4EZZZNS0_68_GLOBAL__N__08176361_30_ActivationHardsigmoidKernel_cu_1520ed90_309918hardsigmoid_kernelERNS_18TensorIteratorBaseEENKUlvE_clEvENKUlvE2_clEvEUlN3c108BFloat16EE_St5arrayIPcLm2EEEEviT0_T1_,(.L_x_5823 - _ZN2at6native29vectorized_elementwise_kernelILi4EZZZNS0_68_GLOBAL__N__08176361_30_ActivationHardsigmoidKernel_cu_1520ed90_309918hardsigmoid_kernelERNS_18TensorIteratorBaseEENKUlvE_clEvENKUlvE2_clEvEUlN3c108BFloat16EE_St5arrayIPcLm2EEEEviT0_T1_)
        .other          _ZN2at6native29vectorized_elementwise_kernelILi4EZZZNS0_68_GLOBAL__N__08176361_30_ActivationHardsigmoidKernel_cu_1520ed90_309918hardsigmoid_kernelERNS_18TensorIteratorBaseEENKUlvE_clEvENKUlvE2_clEvEUlN3c108BFloat16EE_St5arrayIPcLm2EEEEviT0_T1_,@"STO_CUDA_ENTRY STV_DEFAULT"
_ZN2at6native29vectorized_elementwise_kernelILi4EZZZNS0_68_GLOBAL__N__08176361_30_ActivationHardsigmoidKernel_cu_1520ed90_309918hardsigmoid_kernelERNS_18TensorIteratorBaseEENKUlvE_clEvENKUlvE2_clEvEUlN3c108BFloat16EE_St5arrayIPcLm2EEEEviT0_T1_:
.text._ZN2at6native29vectorized_elementwise_kernelILi4EZZZNS0_68_GLOBAL__N__08176361_30_ActivationHardsigmoidKernel_cu_1520ed90_309918hardsigmoid_kernelERNS_18TensorIteratorBaseEENKUlvE_clEvENKUlvE2_clEvEUlN3c108BFloat16EE_St5arrayIPcLm2EEEEviT0_T1_:
        /* <DEDUP_REMOVED lines=89> */
.L_x_3948:
[----:B------:R-:W-:Y:S05]  /*0590*/  BSYNC.RECONVERGENT B0 ;  /* 0x0000000000007941 */ /* 0x000fea0003800200 */
.L_x_3947:
        /* <DEDUP_REMOVED lines=15> */
.L_x_3950:
[----:B------:R-:W-:Y:S05]  /*0690*/  BSYNC.RECONVERGENT B0 ;  /* 0x0000000000007941 */ /* 0x000fea0003800200 */
.L_x_3949:
        /* <DEDUP_REMOVED lines=15> */
.L_x_3952:
[----:B------:R-:W-:Y:S05]  /*0790*/  BSYNC.RECONVERGENT B0 ;  /* 0x0000000000007941 */ /* 0x000fea0003800200 */
.L_x_3951:
        /* <DEDUP_REMOVED lines=12> */
.L_x_3954:
[----:B------:R-:W-:Y:S05]  /*0860*/  BSYNC.RECONVERGENT B0 ;  /* 0x0000000000007941 */ /* 0x000fea0003800200 */
.L_x_3953:
        /* <DEDUP_REMOVED lines=12> */
.L_x_3956:
[----:B------:R-:W-:Y:S05]  /*0930*/  BSYNC.RECONVERGENT B0 ;  /* 0x0000000000007941 */ /* 0x000fea0003800200 */
.L_x_3955:
        /* <DEDUP_REMOVED lines=12> */
.L_x_3958:
[----:B------:R-:W-:Y:S05]  /*0a00*/  BSYNC.RECONVERGENT B0 ;  /* 0x0000000000007941 */ /* 0x000fea0003800200 */
.L_x_3957:
        /* <DEDUP_REMOVED lines=12> */
.L_x_3960:
[----:B------:R-:W-:Y:S05]  /*0ad0*/  BSYNC.RECONVERGENT B0 ;  /* 0x0000000000007941 */ /* 0x000fea0003800200 */
.L_x_3959:
        /* <DEDUP_REMOVED lines=12> */
.L_x_3962:
[----:B------:R-:W-:Y:S05]  /*0ba0*/  BSYNC.RECONVERGENT B0 ;  /* 0x0000000000007941 */ /* 0x000fea0003800200 */
.L_x_3961:
        /* <DEDUP_REMOVED lines=18> */
.L_x_3965:
[----:B------:R-:W-:-:S13]  /*0cd0*/  ISETP.GE.U32.AND P0, PT, R4, R5, PT ;  /* 0x000000050400720c */ /* 0x000fda0003f06070 */
[----:B------:R-:W-:Y:S05]  /*0ce0*/  @P0 BRA `(.L_x_3967) ;  /* 0x0000000000300947 */ /* 0x000fea0003800000 */
[----:B0-----:R-:W0:Y:S01]  /*0cf0*/  LDC.64 R2, c[0x0][0x3a0] ;  /* 0x0000e800ff027b82 */ /* 0x001e220000000a00 */
[----:B------:R-:W-:Y:S02]  /*0d00*/  IMAD.IADD R11, R7, 0x1, R4 ;  /* 0x00000001070b7824 */ /* 0x000fe400078e0204 */
[----:B------:R-:W-:Y:S02]  /*0d10*/  VIADD R4, R4, 0x80 ;  /* 0x0000008004047836 */ /* 0x000fe40000000000 */
[----:B0-----:R-:W-:-:S05]  /*0d20*/  IMAD.WIDE.U32 R2, R11, 0x2, R2 ;  /* 0x000000020b027825 */ /* 0x001fca00078e0002 */
[----:B------:R1:W-:Y:S02]  /*0d30*/  STG.E.U16 desc[UR4][R2.64], R14 ;  /* 0x0000000e02007986 */ /* 0x0003e4000c101504 */
.L_x_3966:
[----:B------:R-:W-:-:S13]  /*0d40*/  ISETP.GE.U32.AND P0, PT, R4, R5, PT ;  /* 0x000000050400720c */ /* 0x000fda0003f06070 */
[----:B------:R-:W-:Y:S05]  /*0d50*/  @P0 BRA `(.L_x_3968) ;  /* 0x0000000000340947 */ /* 0x000fea0003800000 */
[----:B01----:R-:W0:Y:S01]  /*0d60*/  LDC.64 R2, c[0x0][0x3a0] ;  /* 0x0000e800ff027b82 */ /* 0x003e220000000a00 */
[----:B------:R-:W-:Y:S02]  /*0d70*/  IMAD.IADD R11, R7, 0x1, R4 ;  /* 0x00000001070b7824 */ /* 0x000fe400078e0204 */
[----:B------:R-:W-:Y:S02]  /*0d80*/  VIADD R4, R4, 0x80 ;  /* 0x0000008004047836 */ /* 0x000fe40000000000 */
[----:B0-----:R-:W-:-:S05]  /*0d90*/  IMAD.WIDE.U32 R2, R11, 0x2, R2 ;  /* 0x000000020b027825 */ /* 0x001fca00078e0002 */
[----:B-----5:R1:W-:Y:S02]  /*0da0*/  STG.E.U16 desc[UR4][R2.64], R6 ;  /* 0x0000000602007986 */ /* 0x0203e4000c101504 */
.L_x_3967:
        /* <DEDUP_REMOVED lines=8> */
.L_x_3968:
[----:B------:R-:W-:Y:S05]  /*0e30*/  BSYNC.RELIABLE B1 ;  /* 0x0000000000017941 */ /* 0x000fea0003800100 */
.L_x_3964:
[----:B------:R-:W-:-:S13]  /*0e40*/  ISETP.GE.U32.AND P0, PT, R4, R5, PT ;  /* 0x000000050400720c */ /* 0x000fda0003f06070 */
[----:B012---:R-:W0:Y:S01]  /*0e50*/  @!P0 LDC.64 R2, c[0x0][0x3a0] ;  /* 0x0000e800ff028b82 */ /* 0x007e220000000a00 */
[----:B------:R-:W-:Y:S02]  /*0e60*/  @!P0 IMAD.IADD R11, R7, 0x1, R4 ;  /* 0x00000001070b8824 */ /* 0x000fe400078e0204 */
[----:B------:R-:W-:Y:S02]  /*0e70*/  @!P0 VIADD R4, R4, 0x80 ;  /* 0x0000008004048836 */ /* 0x000fe40000000000 */
[----:B0-----:R-:W-:-:S05]  /*0e80*/  @!P0 IMAD.WIDE.U32 R2, R11, 0x2, R2 ;  /* 0x000000020b028825 */ /* 0x001fca00078e0002 */
[----:B------:R2:W-:Y:S02]  /*0e90*/  @!P0 STG.E.U16 desc[UR4][R2.64], R9 ;  /* 0x0000000902008986 */ /* 0x0005e4000c101504 */
.L_x_3969:
[----:B------:R-:W-:Y:S05]  /*0ea0*/  BSYNC.RECONVERGENT B0 ;  /* 0x0000000000007941 */ /* 0x000fea0003800200 */
.L_x_3963:
        /* <DEDUP_REMOVED lines=8> */
.L_x_3946:
[----:B------:R-:W0:Y:S01]  /*0f30*/  S2R R5, SR_TID.X ;  /* 0x0000000000057919 */ /* 0x000e220000002100 */
[----:B------:R-:W1:Y:S01]  /*0f40*/  LDC.64 R2, c[0x0][0x3a8] ;  /* 0x0000ea00ff027b82 */ /* 0x000e620000000a00 */
[----:B------:R-:W2:Y:S01]  /*0f50*/  LDCU UR6, c[0x0][0x388] ;  /* 0x00007100ff0677ac */ /* 0x000ea20008000800 */
[----:B------:R-:W3:Y:S01]  /*0f60*/  LDCU UR7, c[0x0][0x394] ;  /* 0x00007280ff0777ac */ /* 0x000ee20008000800 */
[----:B-1----:R-:W-:-:S04]  /*0f70*/  IMAD.WIDE.U32 R2, R7, 0x2, R2 ;  /* 0x0000000207027825 */ /* 0x002fc800078e0002 */
[----:B0-----:R-:W-:Y:S02]  /*0f80*/  IMAD.WIDE.U32 R8, R5, 0x8, R2 ;  /* 0x0000000805087825 */ /* 0x001fe400078e0002 */
[----:B------:R-:W0:Y:S03]  /*0f90*/  LDC.64 R2, c[0x0][0x3a0] ;  /* 0x0000e800ff027b82 */ /* 0x000e260000000a00 */
[----:B------:R-:W4:Y:S04]  /*0fa0*/  LDG.E.64 R10, desc[UR4][R8.64] ;  /* 0x00000004080a7981 */ /* 0x000f28000c1e1b00 */
[----:B------:R-:W5:Y:S01]  /*0fb0*/  LDG.E.64 R12, desc[UR4][R8.64+0x400] ;  /* 0x00040004080c7981 */ /* 0x000f62000c1e1b00 */
[----:B0-----:R-:W-:-:S04]  /*0fc0*/  IMAD.WIDE.U32 R2, R7, 0x2, R2 ;  /* 0x0000000207027825 */ /* 0x001fc800078e0002 */
[----:B------:R-:W-:Y:S01]  /*0fd0*/  IMAD.WIDE.U32 R2, R5, 0x8, R2 ;  /* 0x0000000805027825 */ /* 0x000fe200078e0002 */
[----:B----4-:R-:W-:-:S03]  /*0fe0*/  PRMT R0, R10, 0x7632, R0 ;  /* 0x000076320a007816 */ /* 0x010fc60000000000 */
[----:B------:R-:W-:Y:S01]  /*0ff0*/  IMAD.U32 R10, R10, 0x10000, RZ ;  /* 0x000100000a0a7824 */ /* 0x000fe200078e00ff */
[C---:B------:R-:W-:Y:S01]  /*1000*/  PRMT R4, R11.reuse, 0x7632, R4 ;  /* 0x000076320b047816 */ /* 0x040fe20000000004 */
[----:B------:R-:W-:Y:S01]  /*1010*/  IMAD.U32 R11, R11, 0x10000, RZ ;  /* 0x000100000b0b7824 */ /* 0x000fe200078e00ff */
[C---:B-----5:R-:W-:Y:S01]  /*1020*/  PRMT R6, R12.reuse, 0x7632, R6 ;  /* 0x000076320c067816 */ /* 0x060fe20000000006 */
[----:B------:R-:W-:Y:S01]  /*1030*/  IMAD.U32 R12, R12, 0x10000, RZ ;  /* 0x000100000c0c7824 */ /* 0x000fe200078e00ff */
[----:B------:R-:W-:Y:S01]  /*1040*/  PRMT R7, R13, 0x7632, R7 ;  /* 0x000076320d077816 */ /* 0x000fe20000000007 */
[----:B------:R-:W-:Y:S02]  /*1050*/  IMAD.U32 R0, R0, 0x10000, RZ ;  /* 0x0001000000007824 */ /* 0x000fe400078e00ff */
[----:B------:R-:W-:Y:S01]  /*1060*/  FADD.FTZ R10, R10, 3 ;  /* 0x404000000a0a7421 */ /* 0x000fe20000010000 */
[----:B------:R-:W-:Y:S02]  /*1070*/  IMAD.U32 R4, R4, 0x10000, RZ ;  /* 0x0001000004047824 */ /* 0x000fe400078e00ff */
[----:B------:R-:W-:Y:S01]  /*1080*/  FADD.FTZ R11, R11, 3 ;  /* 0x404000000b0b7421 */ /* 0x000fe20000010000 */
[----:B------:R-:W-:Y:S01]  /*1090*/  FADD.FTZ R12, R12, 3 ;  /* 0x404000000c0c7421 */ /* 0x000fe20000010000 */
[----:B------:R-:W-:-:S02]  /*10a0*/  IMAD.U32 R8, R13, 0x10000, RZ ;  /* 0x000100000d087824 */ /* 0x000fc400078e00ff */
[----:B------:R-:W-:Y:S01]  /*10b0*/  FADD.FTZ R0, R0, 3 ;  /* 0x4040000000007421 */ /* 0x000fe20000010000 */
[----:B------:R-:W-:Y:S02]  /*10c0*/  IMAD.U32 R6, R6, 0x10000, RZ ;  /* 0x0001000006067824 */ /* 0x000fe400078e00ff */
[----:B------:R-:W-:Y:S01]  /*10d0*/  FADD.FTZ R4, R4, 3 ;  /* 0x4040000004047421 */ /* 0x000fe20000010000 */
[----:B------:R-:W-:Y:S02]  /*10e0*/  IMAD.U32 R7, R7, 0x10000, RZ ;  /* 0x0001000007077824 */ /* 0x000fe400078e00ff */
[----:B------:R-:W-:Y:S01]  /*10f0*/  FADD.FTZ R8, R8, 3 ;  /* 0x4040000008087421 */ /* 0x000fe20000010000 */
[----:B--2---:R-:W-:Y:S01]  /*1100*/  FSETP.GEU.FTZ.AND P0, PT, R10, UR6, PT ;  /* 0x000000060a007c0b */ /* 0x004fe2000bf1e000 */
        /* <DEDUP_REMOVED lines=14> */
[----:B---3--:R-:W-:Y:S02]  /*11f0*/  FSETP.GT.FTZ.AND P1, PT, R10, UR7, PT ;  /* 0x000000070a007c0b */ /* 0x008fe4000bf34000 */
        /* <DEDUP_REMOVED lines=28> */
[----:B------:R-:W-:Y:S02]  /*13c0*/  F2FP.BF16.F32.PACK_AB R12, R9, R12 ;  /* 0x0000000c090c723e */ /* 0x000fe400000010ff */
[----:B------:R-:W-:Y:S01]  /*13d0*/  F2FP.BF16.F32.PACK_AB R13, R13, R8 ;  /* 0x000000080d0d723e */ /* 0x000fe200000010ff */
[----:B------:R-:W-:Y:S04]  /*13e0*/  STG.E.64 desc[UR4][R2.64], R10 ;  /* 0x0000000a02007986 */ /* 0x000fe8000c101b04 */
[----:B------:R-:W-:Y:S01]  /*13f0*/  STG.E.64 desc[UR4][R2.64+0x400], R12 ;  /* 0x0004000c02007986 */ /* 0x000fe2000c101b04 */
[----:B------:R-:W-:Y:S05]  /*1400*/  EXIT ;  /* 0x000000000000794d */ /* 0x000fea0003800000 */
.L_x_3970:
        /* <DEDUP_REMOVED lines=15> */
.L_x_5823:


//--------------------- .text._ZN2at6native29vectorized_elementwise_kernelILi8EZZZNS0_68_GLOBAL__N__08176361_30_ActivationHardsigmoidKernel_cu_1520ed90_309918hardsigmoid_kernelERNS_18TensorIteratorBaseEENKUlvE_clEvENKUlvE2_clEvEUlN3c108BFloat16EE_St5arrayIPcLm2EEEEviT0_T1_ --------------------------
	.section	.text._ZN2at6native29vectorized_elementwise_kernelILi8EZZZNS0_68_GLOBAL__N__08176361_30_ActivationHardsigmoidKernel_cu_1520ed90_309918hardsigmoid_kernelERNS_18TensorIteratorBaseEENKUlvE_clEvENKUlvE2_clEvEUlN3c108BFloat16EE_St5arrayIPcLm2EEEEviT0_T1_,"ax",@progbits
	.align	128
        .global         _ZN2at6native29vectorized_elementwise_kernelILi8EZZZNS0_68_GLOBAL__N__08176361_30_ActivationHardsigmoidKernel_cu_1520ed90_309918hardsigmoid_kernelERNS_18TensorIteratorBaseEENKUlvE_clEvENKUlvE2_clEvEUlN3c108BFloat16EE_St5arrayIPcLm2EEEEviT0_T1_
        .type           _ZN2at6native29vectorized_elementwise_kernelILi8EZZZNS0_68_GLOBAL__N__08176361_30_ActivationHardsigmoidKernel_cu_1520ed90_309918hardsigmoid_kernelERNS_18TensorIteratorBaseEENKUlvE_clEvENKUlvE2_clEvEUlN3c108BFloat16EE_St5arrayIPcLm2EEEEviT0_T1_,@function
        .size           _ZN2at6native29vectorized_elementwise_kernelILi8EZZZNS0_68_GLOBAL__N__08176361_30_ActivationHardsigmoidKernel_cu_1520ed90_309918hardsigmoid_kernelERNS_18TensorIteratorBaseEENKUlvE_clEvENKUlvE2_clEvEUlN3c108BFloat16EE_St5arrayIPcLm2EEEEviT0_T1_,(.L_x_5824 - _ZN2at6native29vectorized_elementwise_kernelILi8EZZZNS0_68_GLOBAL__N__08176361_30_ActivationHardsigmoidKernel_cu_1520ed90_309918hardsigmoid_kernelERNS_18TensorIteratorBaseEENKUlvE_clEvENKUlvE2_clEvEUlN3c108BFloat16EE_St5arrayIPcLm2EEEEviT0_T1_)
        .other          _ZN2at6native29vectorized_elementwise_kernelILi8EZZZNS0_68_GLOBAL__N__08176361_30_ActivationHardsigmoidKernel_cu_1520ed90_309918hardsigmoid_kernelERNS_18TensorIteratorBaseEENKUlvE_clEvENKUlvE2_clEvEUlN3c108BFloat16EE_St5arrayIPcLm2EEEEviT0_T1_,@"STO_CUDA_ENTRY STV_DEFAULT"
_ZN2at6native29vectorized_elementwise_kernelILi8EZZZNS0_68_GLOBAL__N__08176361_30_ActivationHardsigmoidKernel_cu_1520ed90_309918hardsigmoid_kernelERNS_18TensorIteratorBaseEENKUlvE_clEvENKUlvE2_clEvEUlN3c108BFloat16EE_St5arrayIPcLm2EEEEviT0_T1_:
.text._ZN2at6native29vectorized_elementwise_kernelILi8EZZZNS0_68_GLOBAL__N__08176361_30_ActivationHardsigmoidKernel_cu_1520ed90_309918hardsigmoid_kernelERNS_18TensorIteratorBaseEENKUlvE_clEvENKUlvE2_clEvEUlN3c108BFloat16EE_St5arrayIPcLm2EEEEviT0_T1_:
[----:B------:R-:W-:Y:S01]  /*0000*/  LDC R1, c[0x0][0x37c] ;  /* 0x0000df00ff017b82 */ /* 0x000fe20000000800 */
[----:B------:R-:W-:Y:S05]  /*0010*/  EXIT ;  /* 0x000000000000794d */ /* 0x000fea0003800000 */
.L_x_3971:
        /* <DEDUP_REMOVED lines=14> */
.L_x_5824:


//--------------------- .text._ZN2at6native18elementwise_kernelILi128ELi4EZNS0_15gpu_kernel_implIZZZNS0_68_GLOBAL__N__08176361_30_ActivationHardsigmoidKernel_cu_1520ed90_309918hardsigmoid_kernelERNS_18TensorIteratorBaseEENKUlvE_clEvENKUlvE1_clEvEUlN3c104HalfEE_EEvS5_RKT_EUliE_EEviT1_ --------------------------
	.section	.text._ZN2at6native18elementwise_kernelILi128ELi4EZNS0_15gpu_kernel_implIZZZNS0_68_GLOBAL__N__08176361_30_ActivationHardsigmoidKernel_cu_1520ed90_309918hardsigmoid_kernelERNS_18TensorIteratorBaseEENKUlvE_clEvENKUlvE1_clEvEUlN3c104HalfEE_EEvS5_RKT_EUliE_EEviT1_,"ax",@progbits
	.align	128
        .global         _ZN2at6native18elementwise_kernelILi128ELi4EZNS0_15gpu_kernel_implIZZZNS0_68_GLOBAL__N__08176361_30_ActivationHardsigmoidKernel_cu_1520ed90_309918hardsigmoid_kernelERNS_18TensorIteratorBaseEENKUlvE_clEvENKUlvE1_clEvEUlN3c104HalfEE_EEvS5_RKT_EUliE_EEviT1_
        .type           _ZN2at6native18elementwise_kernelILi128ELi4EZNS0_15gpu_kernel_implIZZZNS0_68_GLOBAL__N__08176361_30_ActivationHardsigmoidKernel_cu_1520ed90_309918hardsigmoid_kernelERNS_18TensorIteratorBaseEENKUlvE_clEvENKUlvE1_clEvEUlN3c104HalfEE_EEvS5_RKT_EUliE_EEviT1_,@function
        .size           _ZN2at6native18elementwise_kernelILi128ELi4EZNS0_15gpu_kernel_implIZZZNS0_68_GLOBAL__N__08176361_30_ActivationHardsigmoidKernel_cu_1520ed90_309918hardsigmoid_kernelERNS_18TensorIteratorBaseEENKUlvE_clEvENKUlvE1_clEvEUlN3c104HalfEE_EEvS5_RKT_EUliE_EEviT1_,(.L_x_5825 - _ZN2at6native18elementwise_kernelILi128ELi4EZNS0_15gpu_kernel_implIZZZNS0_68_GLOBAL__N__08176361_30_ActivationHardsigmoidKernel_cu_1520ed90_309918hardsigmoid_kernelERNS_18TensorIteratorBaseEENKUlvE_clEvENKUlvE1_clEvEUlN3c104HalfEE_EEvS5_RKT_EUliE_EEviT1_)
        .other          _ZN2at6native18elementwise_kernelILi128ELi4EZNS0_15gpu_kernel_implIZZZNS0_68_GLOBAL__N__08176361_30_ActivationHardsigmoidKernel_cu_1520ed90_309918hardsigmoid_kernelERNS_18TensorIteratorBaseEENKUlvE_clEvENKUlvE1_clEvEUlN3c104HalfEE_EEvS5_RKT_EUliE_EEviT1_,@"STO_CUDA_ENTRY STV_DEFAULT"
_ZN2at6native18elementwise_kernelILi128ELi4EZNS0_15gpu_kernel_implIZZZNS0_68_GLOBAL__N__08176361_30_ActivationHardsigmoidKernel_cu_1520ed90_309918hardsigmoid_kernelERNS_18TensorIteratorBaseEENKUlvE_clEvENKUlvE1_clEvEUlN3c104HalfEE_EEvS5_RKT_EUliE_EEviT1_:
.text._ZN2at6native18elementwise_kernelILi128ELi4EZNS0_15gpu_kernel_implIZZZNS0_68_GLOBAL__N__08176361_30_ActivationHardsigmoidKernel_cu_1520ed90_309918hardsigmoid_kernelERNS_18TensorIteratorBaseEENKUlvE_clEvENKUlvE1_clEvEUlN3c104HalfEE_EEvS5_RKT_EUliE_EEviT1_:
        /* <DEDUP_REMOVED lines=22> */
[----:B------:R-:W-:Y:S01]  /*0160*/  HFMA2 R16, -RZ, RZ, 0, 0 ;  /* 0x00000000ff107431 */ /* 0x000fe200000001ff */
[----:B------:R-:W1:Y:S01]  /*0170*/  LDCU UR6, c[0x0][0x38c] ;  /* 0x00007180ff0677ac */ /* 0x000e620008000800 */
[----:B------:R-:W2:Y:S01]  /*0180*/  LDCU.64 UR8, c[0x0][0x4b8] ;  /* 0x00009700ff0877ac */ /* 0x000ea20008000a00 */
[----:B------:R-:W-:Y:S02]  /*0190*/  UISETP.NE.AND UP0, UPT, UR40, URZ, UPT ;  /* 0x000000ff2800728c */ /* 0x000fe4000bf05270 */
[----:B0-----:R-:W-:-:S05]  /*01a0*/  IMAD.HI.U32 R2, R17, UR4, R16 ;  /* 0x0000000411027c27 */ /* 0x001fca000f8e0010 */
[----:B------:R-:W-:-:S05]  /*01b0*/  SHF.R.U32.HI R3, RZ, UR5, R2 ;  /* 0x00000005ff037c19 */ /* 0x000fca0008011602 */
[----:B------:R-:W-:-:S04]  /*01c0*/  IMAD.MOV R0, RZ, RZ, -R3 ;  /* 0x000000ffff007224 */ /* 0x000fc800078e0a03 */
        /* <DEDUP_REMOVED lines=290> */
.L_x_3974:
        /* <DEDUP_REMOVED lines=18> */
.L_x_3978:
[----:B------:R-:W2:Y:S02]  /*1510*/  LDG.E.U8 R2, desc[UR36][R2.64] ;  /* 0x0000002402027981 */ /* 0x000ea4000c1e1100 */
[----:B--2---:R-:W-:-:S04]  /*1520*/  I2FP.F32.U32 R0, R2 ;  /* 0x0000000200007245 */ /* 0x004fc80000201000 */
[----:B------:R-:W-:Y:S01]  /*1530*/  F2FP.F16.F32.PACK_AB R0, RZ, R0 ;  /* 0x00000000ff00723e */ /* 0x000fe200000000ff */
[----:B------:R-:W-:Y:S06]  /*1540*/  BRA `(.L_x_3980) ;  /* 0x0000000c009c7947 */ /* 0x000fec0003800000 */
.L_x_3977:
        /* <DEDUP_REMOVED lines=10> */
.L_x_3982:
[----:B------:R-:W2:Y:S02]  /*15f0*/  LDG.E R2, desc[UR36][R2.64] ;  /* 0x0000002402027981 */ /* 0x000ea4000c1e1900 */
[----:B--2---:R-:W-:-:S04]  /*1600*/  I2FP.F32.S32 R0, R2 ;  /* 0x0000000200007245 */ /* 0x004fc80000201400 */
[----:B------:R-:W-:Y:S01]  /*1610*/  F2FP.F16.F32.PACK_AB R0, RZ, R0 ;  /* 0x00000000ff00723e */ /* 0x000fe200000000ff */
[----:B------:R-:W-:Y:S06]  /*1620*/  BRA `(.L_x_3980) ;  /* 0x0000000c00647947 */ /* 0x000fec0003800000 */
.L_x_3981:
[----:B------:R-:W2:Y:S02]  /*1630*/  LDG.E.U16 R2, desc[UR36][R2.64] ;  /* 0x0000002402027981 */ /* 0x000ea4000c1e1500 */
[----:B--2---:R-:W0:Y:S02]  /*1640*/  I2F.S16 R0, R2 ;  /* 0x0000000200007306 */ /* 0x004e240000101400 */
[----:B0-----:R-:W-:Y:S01]  /*1650*/  F2FP.F16.F32.PACK_AB R0, RZ, R0 ;  /* 0x00000000ff00723e */ /* 0x001fe200000000ff */
[----:B------:R-:W-:Y:S06]  /*1660*/  BRA `(.L_x_3980) ;  /* 0x0000000c00547947 */ /* 0x000fec0003800000 */
.L_x_3976:
        /* <DEDUP_REMOVED lines=9> */
.L_x_3984:
[----:B------:R0:W5:Y:S01]  /*1700*/  LDG.E.U16 R0, desc[UR36][R2.64] ;  /* 0x0000002402007981 */ /* 0x000162000c1e1500 */
[----:B------:R-:W-:Y:S05]  /*1710*/  BRA `(.L_x_3980) ;  /* 0x0000000c00287947 */ /* 0x000fea0003800000 */
.L_x_3983:
        /* <DEDUP_REMOVED lines=9> */
.L_x_3986:
[----:B------:R1:W5:Y:S01]  /*17b0*/  LDG.E.U16 R0, desc[UR36][R2.64] ;  /* 0x0000002402007981 */ /* 0x000362000c1e1500 */
[----:B------:R-:W-:Y:S05]  /*17c0*/  BRA `(.L_x_3980) ;  /* 0x0000000800fc7947 */ /* 0x000fea0003800000 */
.L_x_3985:
        /* <DEDUP_REMOVED lines=12> */
.L_x_3975:
        /* <DEDUP_REMOVED lines=13> */
.L_x_3989:
        /* <DEDUP_REMOVED lines=12> */
.L_x_3988:
        /* <DEDUP_REMOVED lines=27> */
.L_x_3991:
        /* <DEDUP_REMOVED lines=13> */
.L_x_3990:
[----:B------:R-:W2:Y:S02]  /*1ca0*/  LDG.E.U16 R0, desc[UR36][R2.64] ;  /* 0x0000002402007981 */ /* 0x000ea4000c1e1500 */
[----:B--2---:R-:W-:-:S04]  /*1cb0*/  SHF.L.U32 R0, R0, 0x10, RZ ;  /* 0x0000001000007819 */ /* 0x004fc800000006ff */
[----:B------:R-:W-:Y:S01]  /*1cc0*/  F2FP.F16.F32.PACK_AB R0, RZ, R0 ;  /* 0x00000000ff00723e */ /* 0x000fe200000000ff */
[----:B------:R-:W-:Y:S06]  /*1cd0*/  BRA `(.L_x_3980) ;  /* 0x0000000400b87947 */ /* 0x000fec0003800000 */
.L_x_3987:
        /* <DEDUP_REMOVED lines=12> */
.L_x_3994:
        /* <DEDUP_REMOVED lines=21> */
.L_x_3998:
[----:B------:R-:W-:Y:S05]  /*1ef0*/  BSYNC.RECONVERGENT B1 ;  /* 0x0000000000017941 */ /* 0x000fea0003800200 */
.L_x_3997:
[----:B------:R-:W-:Y:S01]  /*1f00*/  IMAD.SHL.U32 R0, R0, 0x100000, RZ ;  /* 0x0010000000007824 */ /* 0x000fe200078e00ff */
[----:B------:R-:W-:-:S04]  /*1f10*/  LEA R2, R2, 0x3b800000, 0x17 ;  /* 0x3b80000002027811 */ /* 0x000fc800078eb8ff */
[----:B------:R-:W-:-:S07]  /*1f20*/  LOP3.LUT R0, R2, R0, R7, 0xfe, !PT ;  /* 0x0000000002007212 */ /* 0x000fce00078efe07 */
.L_x_3996:
[----:B------:R-:W-:Y:S05]  /*1f30*/  BSYNC.RECONVERGENT B0 ;  /* 0x0000000000007941 */ /* 0x000fea0003800200 */
.L_x_3995:
[----:B------:R-:W-:Y:S01]  /*1f40*/  F2FP.F16.F32.PACK_AB R0, RZ, R0 ;  /* 0x00000000ff00723e */ /* 0x000fe200000000ff */
[----:B------:R-:W-:Y:S06]  /*1f50*/  BRA `(.L_x_3980) ;  /* 0x0000000400187947 */ /* 0x000fec0003800000 */
.L_x_3993:
        /* <DEDUP_REMOVED lines=21> */
.L_x_4002:
[----:B------:R-:W-:Y:S05]  /*20b0*/  BSYNC.RECONVERGENT B1 ;  /* 0x0000000000017941 */ /* 0x000fea0003800200 */
.L_x_4001:
[----:B------:R-:W-:Y:S01]  /*20c0*/  IMAD.SHL.U32 R0, R0, 0x200000, RZ ;  /* 0x0020000000007824 */ /* 0x000fe200078e00ff */
[----:B------:R-:W-:-:S04]  /*20d0*/  LEA R2, R2, 0x37800000, 0x17 ;  /* 0x3780000002027811 */ /* 0x000fc800078eb8ff */
[----:B------:R-:W-:-:S07]  /*20e0*/  LOP3.LUT R0, R2, R0, R7, 0xfe, !PT ;  /* 0x0000000002007212 */ /* 0x000fce00078efe07 */
.L_x_4000:
[----:B------:R-:W-:Y:S05]  /*20f0*/  BSYNC.RECONVERGENT B0 ;  /* 0x0000000000007941 */ /* 0x000fea0003800200 */
.L_x_3999:
[----:B------:R-:W-:Y:S01]  /*2100*/  F2FP.F16.F32.PACK_AB R0, RZ, R0 ;  /* 0x00000000ff00723e */ /* 0x000fe200000000ff */
[----:B------:R-:W-:Y:S06]  /*2110*/  BRA `(.L_x_3980) ;  /* 0x0000000000a87947 */ /* 0x000fec0003800000 */
.L_x_3992:
[----:B------:R-:W-:-:S09]  /*2120*/  UISETP.NE.AND UP0, UPT, UR4, 0x1c, UPT ;  /* 0x0000001c0400788c */ /* 0x000fd2000bf05270 */
[----:B------:R-:W-:Y:S05]  /*2130*/  BRA.U !UP0, `(.L_x_4003) ;  /* 0x0000000108947547 */ /* 0x000fea000b800000 */
[----:B------:R-:W-:-:S09]  /*2140*/  UISETP.NE.AND UP0, UPT, UR4, 0x1d, UPT ;  /* 0x0000001d0400788c */ /* 0x000fd2000bf05270 */
[----:B------:R-:W-:Y:S05]  /*2150*/  BRA.U !UP0, `(.L_x_4004) ;  /* 0x00000001087c7547 */ /* 0x000fea000b800000 */
[----:B------:R-:W-:-:S09]  /*2160*/  UISETP.NE.AND UP0, UPT, UR4, 0x2c, UPT ;  /* 0x0000002c0400788c */ /* 0x000fd2000bf05270 */
[----:B------:R-:W-:Y:S05]  /*2170*/  BRA.U !UP0, `(.L_x_4005) ;  /* 0x0000000108487547 */ /* 0x000fea000b800000 */
.L_x_3979:
        /* <DEDUP_REMOVED lines=16> */
.L_x_4006:
[----:B------:R-:W-:Y:S01]  /*2280*/  PRMT R0, RZ, 0x7610, R0 ;  /* 0x00007610ff007816 */ /* 0x000fe20000000000 */
[----:B------:R-:W-:Y:S06]  /*2290*/  BRA `(.L_x_3980) ;  /* 0x0000000000487947 */ /* 0x000fec0003800000 */
.L_x_4005:
        /* <DEDUP_REMOVED lines=8> */
.L_x_4008:
[----:B------:R-:W-:Y:S05]  /*2320*/  BSYNC.RECONVERGENT B0 ;  /* 0x0000000000007941 */ /* 0x000fea0003800200 */
.L_x_4007:
[----:B------:R-:W-:Y:S01]  /*2330*/  F2FP.F16.F32.PACK_AB R0, RZ, R0 ;  /* 0x00000000ff00723e */ /* 0x000fe200000000ff */
[----:B------:R-:W-:Y:S06]  /*2340*/  BRA `(.L_x_3980) ;  /* 0x00000000001c7947 */ /* 0x000fec0003800000 */
.L_x_4004:
[----:B------:R-:W2:Y:S02]  /*2350*/  LDG.E.64 R2, desc[UR36][R2.64] ;  /* 0x0000002402027981 */ /* 0x000ea4000c1e1b00 */
[----:B--2---:R-:W0:Y:S02]  /*2360*/  I2F.U64 R0, R2 ;  /* 0x0000000200007312 */ /* 0x004e240000301000 */
[----:B0-----:R-:W-:Y:S01]  /*2370*/  F2FP.F16.F32.PACK_AB R0, RZ, R0 ;  /* 0x00000000ff00723e */ /* 0x001fe200000000ff */
[----:B------:R-:W-:Y:S06]  /*2380*/  BRA `(.L_x_3980) ;  /* 0x00000000000c7947 */ /* 0x000fec0003800000 */
.L_x_4003:
[----:B------:R-:W2:Y:S02]  /*2390*/  LDG.E R2, desc[UR36][R2.64] ;  /* 0x0000002402027981 */ /* 0x000ea4000c1e1900 */
[----:B--2---:R-:W-:-:S04]  /*23a0*/  I2FP.F32.U32 R0, R2 ;  /* 0x0000000200007245 */ /* 0x004fc80000201000 */
[----:B------:R-:W-:-:S07]  /*23b0*/  F2FP.F16.F32.PACK_AB R0, RZ, R0 ;  /* 0x00000000ff00723e */ /* 0x000fce00000000ff */
.L_x_3980:
[----:B------:R-:W2:Y:S01]  /*23c0*/  LDCU UR4, c[0x0][0x590] ;  /* 0x0000b200ff0477ac */ /* 0x000ea20008000800 */
[----:B-----5:R-:W-:Y:S01]  /*23d0*/  HADD2.F32 R0, -RZ, R0.H0_H0 ;  /* 0x20000000ff007230 */ /* 0x020fe20000004100 */
[----:B------:R-:W3:Y:S04]  /*23e0*/  LDCU UR5, c[0x0][0x59c] ;  /* 0x0000b380ff0577ac */ /* 0x000ee80008000800 */
[----:B------:R-:W-:Y:S01]  /*23f0*/  FADD.FTZ R0, R0, 3 ;  /* 0x4040000000007421 */ /* 0x000fe20000010000 */
[----:B------:R-:W0:Y:S04]  /*2400*/  LDCU.64 UR6, c[0x0][0x580] ;  /* 0x0000b000ff0677ac */ /* 0x000e280008000a00 */
[----:B--2---:R-:W-:-:S04]  /*2410*/  FSETP.GEU.FTZ.AND P0, PT, R0, UR4, PT ;  /* 0x0000000400007c0b */ /* 0x004fc8000bf1e000 */
[----:B------:R-:W-:Y:S01]  /*2420*/  FSEL R0, R0, UR4, P0 ;  /* 0x0000000400007c08 */ /* 0x000fe20008000000 */
[----:B------:R-:W-:-:S03]  /*2430*/  UPRMT UR4, UR41, 0x9910, URZ ;  /* 0x0000991029047896 */ /* 0x000fc600080000ff */
[----:B---3--:R-:W-:Y:S01]  /*2440*/  FSETP.GT.FTZ.AND P0, PT, R0, UR5, PT ;  /* 0x0000000500007c0b */ /* 0x008fe2000bf14000 */
[----:B------:R-:W-:-:S03]  /*2450*/  UISETP.GT.AND UP0, UPT, UR4, 0x9, UPT ;  /* 0x000000090400788c */ /* 0x000fc6000bf04270 */
[----:B------:R-:W-:Y:S02]  /*2460*/  FSEL R0, R0, UR5, !P0 ;  /* 0x0000000500007c08 */ /* 0x000fe4000c000000 */
[----:B01----:R-:W-:-:S03]  /*2470*/  IADD3 R2, P0, PT, R16, UR6, RZ ;  /* 0x0000000610027c10 */ /* 0x003fc6000ff1e0ff */
[----:B------:R-:W-:Y:S02]  /*2480*/  FMUL.FTZ R0, R0, 0.16666667163372039795 ;  /* 0x3e2aaaab00007820 */ /* 0x000fe40000410000 */
[----:B------:R-:W-:-:S03]  /*2490*/  IMAD.X R3, RZ, RZ, UR7, P0 ;  /* 0x00000007ff037e24 */ /* 0x000fc600080e06ff */
        /* <DEDUP_REMOVED lines=14> */
.L_x_4012:
[----:B------:R-:W-:-:S06]  /*2580*/  HADD2.F32 R5, -RZ, R0.H0_H0 ;  /* 0x20000000ff057230 */ /* 0x000fcc0000004100 */
[----:B------:R-:W0:Y:S02]  /*2590*/  F2I.S64.TRUNC R4, R5 ;  /* 0x0000000500047311 */ /* 0x000e24000020d900 */
[----:B0-----:R3:W-:Y:S01]  /*25a0*/  STG.E.U8 desc[UR36][R2.64], R4 ;  /* 0x0000000402007986 */ /* 0x0017e2000c101124 */
[----:B------:R-:W-:Y:S05]  /*25b0*/  BRA `(.L_x_4014) ;  /* 0x0000000c00707947 */ /* 0x000fea0003800000 */
.L_x_4011:
        /* <DEDUP_REMOVED lines=10> */
.L_x_4016:
[----:B------:R-:W-:-:S04]  /*2660*/  HADD2.F32 R0, -RZ, R0.H0_H0 ;  /* 0x20000000ff007230 */ /* 0x000fc80000004100 */
[----:B------:R-:W0:Y:S02]  /*2670*/  F2I.FTZ.TRUNC.NTZ R5, R0 ;  /* 0x0000000000057305 */ /* 0x000e24000021f100 */
[----:B0-----:R1:W-:Y:S01]  /*2680*/  STG.E desc[UR36][R2.64], R5 ;  /* 0x0000000502007986 */ /* 0x0013e2000c101924 */
[----:B------:R-:W-:Y:S05]  /*2690*/  BRA `(.L_x_4014) ;  /* 0x0000000c00387947 */ /* 0x000fea0003800000 */
.L_x_4015:
[----:B------:R-:W-:-:S04]  /*26a0*/  HADD2.F32 R0, -RZ, R0.H0_H0 ;  /* 0x20000000ff007230 */ /* 0x000fc80000004100 */
[----:B------:R-:W0:Y:S02]  /*26b0*/  F2I.FTZ.TRUNC.NTZ R5, R0 ;  /* 0x0000000000057305 */ /* 0x000e24000021f100 */
[----:B0-----:R2:W-:Y:S01]  /*26c0*/  STG.E.U16 desc[UR36][R2.64], R5 ;  /* 0x0000000502007986 */ /* 0x0015e2000c101524 */
[----:B------:R-:W-:Y:S05]  /*26d0*/  BRA `(.L_x_4014) ;  /* 0x0000000c00287947 */ /* 0x000fea0003800000 */
.L_x_4010:
        /* <DEDUP_REMOVED lines=9> */
.L_x_4018:
[----:B------:R0:W-:Y:S01]  /*2770*/  STG.E.U16 desc[UR36][R2.64], R0 ;  /* 0x0000000002007986 */ /* 0x0001e2000c101524 */
[----:B------:R-:W-:Y:S05]  /*2780*/  BRA `(.L_x_4014) ;  /* 0x0000000800fc7947 */ /* 0x000fea0003800000 */
.L_x_4017:
        /* <DEDUP_REMOVED lines=10> */
.L_x_4020:
[----:B------:R-:W-:-:S05]  /*2830*/  HADD2.F32 R0, -RZ, R0.H0_H0 ;  /* 0x20000000ff007230 */ /* 0x000fca0000004100 */
[----:B------:R-:W-:-:S04]  /*2840*/  F2FP.F16.F32.PACK_AB R0, RZ, R0 ;  /* 0x00000000ff00723e */ /* 0x000fc800000000ff */
[----:B------:R-:W-:-:S05]  /*2850*/  PRMT R0, R0, 0x5410, RZ ;  /* 0x0000541000007816 */ /* 0x000fca00000000ff */
[----:B------:R0:W-:Y:S01]  /*2860*/  STG.E desc[UR36][R2.64], R0 ;  /* 0x0000000002007986 */ /* 0x0001e2000c101924 */
[----:B------:R-:W-:Y:S05]  /*2870*/  BRA `(.L_x_4014) ;  /* 0x0000000800c07947 */ /* 0x000fea0003800000 */
.L_x_4019:
[----:B------:R-:W-:-:S05]  /*2880*/  HADD2.F32 R4, -RZ, R0.H0_H0 ;  /* 0x20000000ff047230 */ /* 0x000fca0000004100 */
[----:B------:R-:W-:-:S06]  /*2890*/  FMUL.FTZ R4, R4, 1 ;  /* 0x3f80000004047820 */ /* 0x000fcc0000410000 */
[----:B------:R-:W0:Y:S02]  /*28a0*/  F2F.F64.F32 R4, R4 ;  /* 0x0000000400047310 */ /* 0x000e240000201800 */
[----:B0-----:R0:W-:Y:S01]  /*28b0*/  STG.E.64 desc[UR36][R2.64], R4 ;  /* 0x0000000402007986 */ /* 0x0011e2000c101b24 */
[----:B------:R-:W-:Y:S05]  /*28c0*/  BRA `(.L_x_4014) ;  /* 0x0000000800ac7947 */ /* 0x000fea0003800000 */
.L_x_4009:
        /* <DEDUP_REMOVED lines=13> */
.L_x_4023:
[----:B------:R-:W-:Y:S01]  /*29a0*/  HADD2.F32 R0, -RZ, R0.H0_H0 ;  /* 0x20000000ff007230 */ /* 0x000fe20000004100 */
[----:B------:R-:W-:-:S04]  /*29b0*/  CS2R R6, SRZ ;  /* 0x0000000000067805 */ /* 0x000fc8000001ff00 */
[----:B------:R-:W-:-:S04]  /*29c0*/  FMUL.FTZ R0, R0, 1 ;  /* 0x3f80000000007820 */ /* 0x000fc80000410000 */
[----:B------:R-:W0:Y:S02]  /*29d0*/  F2F.F64.F32 R4, R0 ;  /* 0x0000000000047310 */ /* 0x000e240000201800 */
[----:B0-----:R0:W-:Y:S01]  /*29e0*/  STG.E.128 desc[UR36][R2.64], R4 ;  /* 0x0000000402007986 */ /* 0x0011e2000c101d24 */
[----:B------:R-:W-:Y:S05]  /*29f0*/  BRA `(.L_x_4014) ;  /* 0x0000000800607947 */ /* 0x000fea0003800000 */
.L_x_4022:
        /* <DEDUP_REMOVED lines=19> */
.L_x_4027:
[----:B------:R-:W-:Y:S05]  /*2b30*/  BSYNC.RECONVERGENT B0 ;  /* 0x0000000000007941 */ /* 0x000fea0003800200 */
.L_x_4026:
[----:B------:R-:W-:-:S05]  /*2b40*/  LOP3.LUT R5, R0, 0x80, R5, 0xf8, !PT ;  /* 0x0000008000057812 */ /* 0x000fca00078ef805 */
[----:B------:R0:W-:Y:S01]  /*2b50*/  STG.E.U8 desc[UR36][R2.64], R5 ;  /* 0x0000000502007986 */ /* 0x0001e2000c101124 */
[----:B------:R-:W-:Y:S05]  /*2b60*/  BRA `(.L_x_4014) ;  /* 0x0000000800047947 */ /* 0x000fea0003800000 */
.L_x_4025:
        /* <DEDUP_REMOVED lines=15> */
.L_x_4029:
[----:B------:R-:W-:Y:S05]  /*2c60*/  BSYNC.RECONVERGENT B0 ;  /* 0x0000000000007941 */ /* 0x000fea0003800200 */
.L_x_4028:
[----:B------:R-:W-:-:S05]  /*2c70*/  LOP3.LUT R5, R0, 0x80, R5, 0xf8, !PT ;  /* 0x0000008000057812 */ /* 0x000fca00078ef805 */
[----:B------:R0:W-:Y:S01]  /*2c80*/  STG.E.U8 desc[UR36][R2.64], R5 ;  /* 0x0000000502007986 */ /* 0x0001e2000c101124 */
[----:B------:R-:W-:Y:S05]  /*2c90*/  BRA `(.L_x_4014) ;  /* 0x0000000400b87947 */ /* 0x000fea0003800000 */
.L_x_4024:
[----:B------:R-:W-:-:S05]  /*2ca0*/  HADD2.F32 R0, -RZ, R0.H0_H0 ;  /* 0x20000000ff007230 */ /* 0x000fca0000004100 */
[----:B------:R-:W-:-:S05]  /*2cb0*/  F2FP.BF16.F32.PACK_AB R0, RZ, R0 ;  /* 0x00000000ff00723e */ /* 0x000fca00000010ff */
[----:B------:R0:W-:Y:S01]  /*2cc0*/  STG.E.U16 desc[UR36][R2.64], R0 ;  /* 0x0000000002007986 */ /* 0x0001e2000c101524 */
[----:B------:R-:W-:Y:S05]  /*2cd0*/  BRA `(.L_x_4014) ;  /* 0x0000000400a87947 */ /* 0x000fea0003800000 */
.L_x_4021:
        /* <DEDUP_REMOVED lines=12> */
.L_x_4032:
[----:B------:R-:W-:Y:S01]  /*2da0*/  HADD2.F32 R5, -RZ, R0.H0_H0 ;  /* 0x20000000ff057230 */ /* 0x000fe20000004100 */
[----:B------:R-:W-:Y:S01]  /*2db0*/  BSSY.RECONVERGENT B0, `(.L_x_4033) ;  /* 0x0000014000007945 */ /* 0x000fe20003800200 */
[----:B------:R-:W-:-:S03]  /*2dc0*/  MOV R0, 0x80 ;  /* 0x0000008000007802 */ /* 0x000fc60000000f00 */
        /* <DEDUP_REMOVED lines=10> */
.L_x_4035:
[----:B------:R-:W-:-:S04]  /*2e70*/  SHF.R.U32.HI R0, RZ, 0x14, R5 ;  /* 0x00000014ff007819 */ /* 0x000fc80000011605 */
[----:B------:R-:W-:-:S04]  /*2e80*/  LOP3.LUT R0, R0, 0x1, RZ, 0xc0, !PT ;  /* 0x0000000100007812 */ /* 0x000fc800078ec0ff */
[----:B------:R-:W-:-:S04]  /*2e90*/  IADD3 R0, PT, PT, R5, 0x487ffff, R0 ;  /* 0x0487ffff05007810 */ /* 0x000fc80007ffe000 */
[----:B------:R-:W-:-:S04]  /*2ea0*/  SHF.R.U32.HI R0, RZ, 0x14, R0 ;  /* 0x00000014ff007819 */ /* 0x000fc80000011600 */
[----:B------:R-:W-:-:S07]  /*2eb0*/  LOP3.LUT R4, R0, 0xff, RZ, 0xc0, !PT ;  /* 0x000000ff00047812 */ /* 0x000fce00078ec0ff */
.L_x_4036:
[----:B------:R-:W-:-:S04]  /*2ec0*/  SHF.R.U32.HI R5, RZ, 0x18, R5 ;  /* 0x00000018ff057819 */ /* 0x000fc80000011605 */
[----:B------:R-:W-:-:S04]  /*2ed0*/  LOP3.LUT R4, R4, 0x80, R5, 0xf8, !PT ;  /* 0x0000008004047812 */ /* 0x000fc800078ef805 */
[----:B------:R-:W-:-:S07]  /*2ee0*/  PRMT R0, R4, 0x7610, R0 ;  /* 0x0000761004007816 */ /* 0x000fce0000000000 */
.L_x_4034:
[----:B------:R-:W-:Y:S05]  /*2ef0*/  BSYNC.RECONVERGENT B0 ;  /* 0x0000000000007941 */ /* 0x000fea0003800200 */
.L_x_4033:
[----:B------:R0:W-:Y:S01]  /*2f00*/  STG.E.U8 desc[UR36][R2.64], R0 ;  /* 0x0000000002007986 */ /* 0x0001e2000c101124 */
[----:B------:R-:W-:Y:S05]  /*2f10*/  BRA `(.L_x_4014) ;  /* 0x0000000400187947 */ /* 0x000fea0003800000 */
.L_x_4031:
        /* <DEDUP_REMOVED lines=13> */
.L_x_4039:
[----:B------:R-:W-:-:S04]  /*2ff0*/  SHF.R.U32.HI R0, RZ, 0x15, R5 ;  /* 0x00000015ff007819 */ /* 0x000fc80000011605 */
[----:B------:R-:W-:-:S04]  /*3000*/  LOP3.LUT R0, R0, 0x1, RZ, 0xc0, !PT ;  /* 0x0000000100007812 */ /* 0x000fc800078ec0ff */
[----:B------:R-:W-:-:S04]  /*3010*/  IADD3 R0, PT, PT, R5, 0x88fffff, R0 ;  /* 0x088fffff05007810 */ /* 0x000fc80007ffe000 */
[----:B------:R-:W-:-:S04]  /*3020*/  SHF.R.U32.HI R0, RZ, 0x15, R0 ;  /* 0x00000015ff007819 */ /* 0x000fc80000011600 */
[----:B------:R-:W-:-:S07]  /*3030*/  LOP3.LUT R4, R0, 0xff, RZ, 0xc0, !PT ;  /* 0x000000ff00047812 */ /* 0x000fce00078ec0ff */
.L_x_4040:
[----:B------:R-:W-:-:S04]  /*3040*/  SHF.R.U32.HI R5, RZ, 0x18, R5 ;  /* 0x00000018ff057819 */ /* 0x000fc80000011605 */
[----:B------:R-:W-:-:S04]  /*3050*/  LOP3.LUT R4, R4, 0x80, R5, 0xf8, !PT ;  /* 0x0000008004047812 */ /* 0x000fc800078ef805 */
[----:B------:R-:W-:-:S07]  /*3060*/  PRMT R0, R4, 0x7610, R0 ;  /* 0x0000761004007816 */ /* 0x000fce0000000000 */
.L_x_4038:
[----:B------:R-:W-:Y:S05]  /*3070*/  BSYNC.RECONVERGENT B0 ;  /* 0x0000000000007941 */ /* 0x000fea0003800200 */
.L_x_4037:
[----:B------:R0:W-:Y:S01]  /*3080*/  STG.E.U8 desc[UR36][R2.64], R0 ;  /* 0x0000000002007986 */ /* 0x0001e2000c101124 */
[----:B------:R-:W-:Y:S05]  /*3090*/  BRA `(.L_x_4014) ;  /* 0x0000000000b87947 */ /* 0x000fea0003800000 */
.L_x_4030:
[----:B------:R-:W-:-:S09]  /*30a0*/  UISETP.NE.AND UP0, UPT, UR4, 0x1c, UPT ;  /* 0x0000001c0400788c */ /* 0x000fd2000bf05270 */
[----:B------:R-:W-:Y:S05]  /*30b0*/  BRA.U !UP0, `(.L_x_4041) ;  /* 0x0000000108a47547 */ /* 0x000fea000b800000 */
[----:B------:R-:W-:-:S09]  /*30c0*/  UISETP.NE.AND UP0, UPT, UR4, 0x1d, UPT ;  /* 0x0000001d0400788c */ /* 0x000fd2000bf05270 */
[----:B------:R-:W-:Y:S05]  /*30d0*/  BRA.U !UP0, `(.L_x_4042) ;  /* 0x00000001088c7547 */ /* 0x000fea000b800000 */
[----:B------:R-:W-:-:S09]  /*30e0*/  UISETP.NE.AND UP0, UPT, UR4, 0x2c, UPT ;  /* 0x0000002c0400788c */ /* 0x000fd2000bf05270 */
[----:B------:R-:W-:Y:S05]  /*30f0*/  BRA.U !UP0, `(.L_x_4043) ;  /* 0x0000000108447547 */ /* 0x000fea000b800000 */
.L_x_4013:
        /* <DEDUP_REMOVED lines=16> */
.L_x_4044:
[----:B------:R-:W-:Y:S05]  /*3200*/  BRA `(.L_x_4014) ;  /* 0x00000000005c7947 */ /* 0x000fea0003800000 */
.L_x_4043:
        /* <DEDUP_REMOVED lines=16> */
.L_x_4042:
[----:B------:R-:W-:-:S06]  /*3310*/  HADD2.F32 R4, -RZ, R0.H0_H0 ;  /* 0x20000000ff047230 */ /* 0x000fcc0000004100 */
[----:B------:R-:W0:Y:S02]  /*3320*/  F2I.U64.TRUNC R4, R4 ;  /* 0x0000000400047311 */ /* 0x000e24000020d800 */
[----:B0-----:R0:W-:Y:S01]  /*3330*/  STG.E.64 desc[UR36][R2.64], R4 ;  /* 0x0000000402007986 */ /* 0x0011e2000c101b24 */
[----:B------:R-:W-:Y:S05]  /*3340*/  BRA `(.L_x_4014) ;  /* 0x00000000000c7947 */ /* 0x000fea0003800000 */
.L_x_4041:
[----:B------:R-:W-:-:S04]  /*3350*/  HADD2.F32 R0, -RZ, R0.H0_H0 ;  /* 0x20000000ff007230 */ /* 0x000fc80000004100 */
[----:B------:R-:W0:Y:S02]  /*3360*/  F2I.FTZ.U32.TRUNC.NTZ R5, R0 ;  /* 0x0000000000057305 */ /* 0x000e24000021f000 */
[----:B0-----:R0:W-:Y:S02]  /*3370*/  STG.E desc[UR36][R2.64], R5 ;  /* 0x0000000502007986 */ /* 0x0011e4000c101924 */
.L_x_4014:
[----:B------:R-:W-:-:S07]  /*3380*/  IADD3 R17, PT, PT, R17, 0x80, RZ ;  /* 0x0000008011117810 */ /* 0x000fce0007ffe0ff */
.L_x_3973:
[----:B------:R-:W-:Y:S05]  /*3390*/  BSYNC.RECONVERGENT B6 ;  /* 0x0000000000067941 */ /* 0x000fea0003800200 */
.L_x_3972:
        /* <DEDUP_REMOVED lines=307> */
.L_x_4047:
        /* <DEDUP_REMOVED lines=18> */
.L_x_4051:
[----:B------:R-:W2:Y:S02]  /*47f0*/  LDG.E.U8 R2, desc[UR36][R2.64] ;  /* 0x0000002402027981 */ /* 0x000ea4000c1e1100 */
[----:B--2---:R-:W-:-:S04]  /*4800*/  I2FP.F32.U32 R0, R2 ;  /* 0x0000000200007245 */ /* 0x004fc80000201000 */
[----:B------:R-:W-:Y:S01]  /*4810*/  F2FP.F16.F32.PACK_AB R0, RZ, R0 ;  /* 0x00000000ff00723e */ /* 0x000fe200000000ff */
[----:B------:R-:W-:Y:S06]  /*4820*/  BRA `(.L_x_4053) ;  /* 0x0000000c009c7947 */ /* 0x000fec0003800000 */
.L_x_4050:
        /* <DEDUP_REMOVED lines=10> */
.L_x_4055:
[----:B------:R-:W2:Y:S02]  /*48d0*/  LDG.E R2, desc[UR36][R2.64] ;  /* 0x0000002402027981 */ /* 0x000ea4000c1e1900 */
[----:B--2---:R-:W-:-:S04]  /*48e0*/  I2FP.F32.S32 R0, R2 ;  /* 0x0000000200007245 */ /* 0x004fc80000201400 */
[----:B------:R-:W-:Y:S01]  /*48f0*/  F2FP.F16.F32.PACK_AB R0, RZ, R0 ;  /* 0x00000000ff00723e */ /* 0x000fe200000000ff */
[----:B------:R-:W-:Y:S06]  /*4900*/  BRA `(.L_x_4053) ;  /* 0x0000000c00647947 */ /* 0x000fec0003800000 */
.L_x_4054:
[----:B------:R-:W2:Y:S02]  /*4910*/  LDG.E.U16 R2, desc[UR36][R2.64] ;  /* 0x0000002402027981 */ /* 0x000ea4000c1e1500 */
[----:B--2---:R-:W0:Y:S02]  /*4920*/  I2F.S16 R0, R2 ;  /* 0x0000000200007306 */ /* 0x004e240000101400 */
[----:B0-----:R-:W-:Y:S01]  /*4930*/  F2FP.F16.F32.PACK_AB R0, RZ, R0 ;  /* 0x00000000ff00723e */ /* 0x001fe200000000ff */
[----:B------:R-:W-:Y:S06]  /*4940*/  BRA `(.L_x_4053) ;  /* 0x0000000c00547947 */ /* 0x000fec0003800000 */
.L_x_4049:
        /* <DEDUP_REMOVED lines=9> */
.L_x_4057:
[----:B------:R1:W5:Y:S01]  /*49e0*/  LDG.E.U16 R0, desc[UR36][R2.64] ;  /* 0x0000002402007981 */ /* 0x000362000c1e1500 */
[----:B------:R-:W-:Y:S05]  /*49f0*/  BRA `(.L_x_4053) ;  /* 0x0000000c00287947 */ /* 0x000fea0003800000 */
.L_x_4056:
        /* <DEDUP_REMOVED lines=9> */
.L_x_4059:
[----:B------:R0:W5:Y:S01]  /*4a90*/  LDG.E.U16 R0, desc[UR36][R2.64] ;  /* 0x0000002402007981 */ /* 0x000162000c1e1500 */
[----:B------:R-:W-:Y:S05]  /*4aa0*/  BRA `(.L_x_4053) ;  /* 0x0000000800fc7947 */ /* 0x000fea0003800000 */
.L_x_4058:
        /* <DEDUP_REMOVED lines=12> */
.L_x_4048:
        /* <DEDUP_REMOVED lines=13> */
.L_x_4062:
        /* <DEDUP_REMOVED lines=12> */
.L_x_4061:
        /* <DEDUP_REMOVED lines=27> */
.L_x_4064:
        /* <DEDUP_REMOVED lines=13> */
.L_x_4063:
[----:B------:R-:W2:Y:S02]  /*4f80*/  LDG.E.U16 R0, desc[UR36][R2.64] ;  /* 0x0000002402007981 */ /* 0x000ea4000c1e1500 */
[----:B--2---:R-:W-:-:S04]  /*4f90*/  SHF.L.U32 R0, R0, 0x10, RZ ;  /* 0x0000001000007819 */ /* 0x004fc800000006ff */
[----:B------:R-:W-:Y:S01]  /*4fa0*/  F2FP.F16.F32.PACK_AB R0, RZ, R0 ;  /* 0x00000000ff00723e */ /* 0x000fe200000000ff */
[----:B------:R-:W-:Y:S06]  /*4fb0*/  BRA `(.L_x_4053) ;  /* 0x0000000400b87947 */ /* 0x000fec0003800000 */
.L_x_4060:
        /* <DEDUP_REMOVED lines=12> */
.L_x_4067:
        /* <DEDUP_REMOVED lines=21> */
.L_x_4071:
[----:B------:R-:W-:Y:S05]  /*51d0*/  BSYNC.RECONVERGENT B1 ;  /* 0x0000000000017941 */ /* 0x000fea0003800200 */
.L_x_4070:
[----:B------:R-:W-:Y:S01]  /*51e0*/  IMAD.SHL.U32 R0, R0, 0x100000, RZ ;  /* 0x0010000000007824 */ /* 0x000fe200078e00ff */
[----:B------:R-:W-:-:S04]  /*51f0*/  LEA R2, R2, 0x3b800000, 0x17 ;  /* 0x3b80000002027811 */ /* 0x000fc800078eb8ff */
[----:B------:R-:W-:-:S07]  /*5200*/  LOP3.LUT R0, R2, R0, R7, 0xfe, !PT ;  /* 0x0000000002007212 */ /* 0x000fce00078efe07 */
.L_x_4069:
[----:B------:R-:W-:Y:S05]  /*5210*/  BSYNC.RECONVERGENT B0 ;  /* 0x0000000000007941 */ /* 0x000fea0003800200 */
.L_x_4068:
[----:B------:R-:W-:Y:S01]  /*5220*/  F2FP.F16.F32.PACK_AB R0, RZ, R0 ;  /* 0x00000000ff00723e */ /* 0x000fe200000000ff */
[----:B------:R-:W-:Y:S06]  /*5230*/  BRA `(.L_x_4053) ;  /* 0x0000000400187947 */ /* 0x000fec0003800000 */
.L_x_4066:
        /* <DEDUP_REMOVED lines=21> */
.L_x_4075:
[----:B------:R-:W-:Y:S05]  /*5390*/  BSYNC.RECONVERGENT B1 ;  /* 0x0000000000017941 */ /* 0x000fea0003800200 */
.L_x_4074:
[----:B------:R-:W-:Y:S01]  /*53a0*/  IMAD.SHL.U32 R0, R0, 0x200000, RZ ;  /* 0x0020000000007824 */ /* 0x000fe200078e00ff */
[----:B------:R-:W-:-:S04]  /*53b0*/  LEA R2, R2, 0x37800000, 0x17 ;  /* 0x3780000002027811 */ /* 0x000fc800078eb8ff */
[----:B------:R-:W-:-:S07]  /*53c0*/  LOP3.LUT R0, R2, R0, R7, 0xfe, !PT ;  /* 0x0000000002007212 */ /* 0x000fce00078efe07 */
.L_x_4073:
[----:B------:R-:W-:Y:S05]  /*53d0*/  BSYNC.RECONVERGENT B0 ;  /* 0x0000000000007941 */ /* 0x000fea0003800200 */
.L_x_4072:
[----:B------:R-:W-:Y:S01]  /*53e0*/  F2FP.F16.F32.PACK_AB R0, RZ, R0 ;  /* 0x00000000ff00723e */ /* 0x000fe200000000ff */
[----:B------:R-:W-:Y:S06]  /*53f0*/  BRA `(.L_x_4053) ;  /* 0x0000000000a87947 */ /* 0x000fec0003800000 */
.L_x_4065:
        /* <DEDUP_REMOVED lines=14> */
.L_x_4079:
[----:B------:R-:W-:Y:S05]  /*54e0*/  BSYNC.RECONVERGENT B0 ;  /* 0x0000000000007941 */ /* 0x000fea0003800200 */
.L_x_4078:
[----:B------:R-:W-:Y:S01]  /*54f0*/  F2FP.F16.F32.PACK_AB R0, RZ, R0 ;  /* 0x00000000ff00723e */ /* 0x000fe200000000ff */
[----:B------:R-:W-:Y:S06]  /*5500*/  BRA `(.L_x_4053) ;  /* 0x0000000000647947 */ /* 0x000fec0003800000 */
.L_x_4052:
        /* <DEDUP_REMOVED lines=16> */
.L_x_4080:
[----:B------:R-:W-:Y:S01]  /*5610*/  PRMT R0, RZ, 0x7610, R0 ;  /* 0x00007610ff007816 */ /* 0x000fe20000000000 */
[----:B------:R-:W-:Y:S06]  /*5620*/  BRA `(.L_x_4053) ;  /* 0x00000000001c7947 */ /* 0x000fec0003800000 */
.L_x_4077:
[----:B------:R-:W2:Y:S02]  /*5630*/  LDG.E.64 R2, desc[UR36][R2.64] ;  /* 0x0000002402027981 */ /* 0x000ea4000c1e1b00 */
[----:B--2---:R-:W0:Y:S02]  /*5640*/  I2F.U64 R0, R2 ;  /* 0x0000000200007312 */ /* 0x004e240000301000 */
[----:B0-----:R-:W-:Y:S01]  /*5650*/  F2FP.F16.F32.PACK_AB R0, RZ, R0 ;  /* 0x00000000ff00723e */ /* 0x001fe200000000ff */
[----:B------:R-:W-:Y:S06]  /*5660*/  BRA `(.L_x_4053) ;  /* 0x00000000000c7947 */ /* 0x000fec0003800000 */
.L_x_4076:
[----:B------:R-:W2:Y:S02]  /*5670*/  LDG.E R2, desc[UR36][R2.64] ;  /* 0x0000002402027981 */ /* 0x000ea4000c1e1900 */
[----:B--2---:R-:W-:-:S04]  /*5680*/  I2FP.F32.U32 R0, R2 ;  /* 0x0000000200007245 */ /* 0x004fc80000201000 */
[----:B------:R-:W-:-:S07]  /*5690*/  F2FP.F16.F32.PACK_AB R0, RZ, R0 ;  /* 0x00000000ff00723e */ /* 0x000fce00000000ff */
.L_x_4053:
        /* <DEDUP_REMOVED lines=28> */
.L_x_4084:
[----:B------:R-:W-:-:S06]  /*5860*/  HADD2.F32 R5, -RZ, R0.H0_H0 ;  /* 0x20000000ff057230 */ /* 0x000fcc0000004100 */
[----:B------:R-:W0:Y:S02]  /*5870*/  F2I.S64.TRUNC R4, R5 ;  /* 0x0000000500047311 */ /* 0x000e24000020d900 */
[----:B0-----:R0:W-:Y:S01]  /*5880*/  STG.E.U8 desc[UR36][R2.64], R4 ;  /* 0x0000000402007986 */ /* 0x0011e2000c101124 */
[----:B------:R-:W-:Y:S05]  /*5890*/  BRA `(.L_x_4086) ;  /* 0x0000000c006c7947 */ /* 0x000fea0003800000 */
.L_x_4083:
        /* <DEDUP_REMOVED lines=10> */
.L_x_4088:
[----:B------:R-:W-:-:S04]  /*5940*/  HADD2.F32 R0, -RZ, R0.H0_H0 ;  /* 0x20000000ff007230 */ /* 0x000fc80000004100 */
[----:B------:R-:W0:Y:S02]  /*5950*/  F2I.FTZ.TRUNC.NTZ R5, R0 ;  /* 0x0000000000057305 */ /* 0x000e24000021f100 */
[----:B0-----:R0:W-:Y:S01]  /*5960*/  STG.E desc[UR36][R2.64], R5 ;  /* 0x0000000502007986 */ /* 0x0011e2000c101924 */
[----:B------:R-:W-:Y:S05]  /*5970*/  BRA `(.L_x_4086) ;  /* 0x0000000c00347947 */ /* 0x000fea0003800000 */
.L_x_4087:
[----:B------:R-:W-:-:S04]  /*5980*/  HADD2.F32 R0, -RZ, R0.H0_H0 ;  /* 0x20000000ff007230 */ /* 0x000fc80000004100 */
[----:B------:R-:W0:Y:S02]  /*5990*/  F2I.FTZ.TRUNC.NTZ R5, R0 ;  /* 0x0000000000057305 */ /* 0x000e24000021f100 */
[----:B0-----:R0:W-:Y:S01]  /*59a0*/  STG.E.U16 desc[UR36][R2.64], R5 ;  /* 0x0000000502007986 */ /* 0x0011e2000c101524 */
[----:B------:R-:W-:Y:S05]  /*59b0*/  BRA `(.L_x_4086) ;  /* 0x0000000c00247947 */ /* 0x000fea0003800000 */
.L_x_4082:
        /* <DEDUP_REMOVED lines=9> */
.L_x_4090:
[----:B------:R0:W-:Y:S01]  /*5a50*/  STG.E.U16 desc[UR36][R2.64], R0 ;  /* 0x0000000002007986 */ /* 0x0001e2000c101524 */
[----:B------:R-:W-:Y:S05]  /*5a60*/  BRA `(.L_x_4086) ;  /* 0x0000000800f87947 */ /* 0x000fea0003800000 */
.L_x_4089:
[----:B------:R-:W-:-:S09]  /*5a70*/  UISETP.NE.AND UP0, UPT, UR4, 0x7, UPT ;  /* 0x000000070400788c */ /* 0x000fd2000bf05270 */
[----:B------:R-:W-:Y:S05]  /*5a80*/  BRA.U !UP0, `(.L_x_4091) ;  /* 0x0000000108347547 */ /* 0x000fea000b800000 */
[----:B------:R-:W-:-:S09]  /*5a90*/  UISETP.NE.AND UP0, UPT, UR4, 0x8, UPT ;  /* 0x000000080400788c */ /* 0x000fd2000bf05270 */
[----:B------:R-:W-:Y:S05]  /*5aa0*/  BRA.U !UP0, `(.L_x_4092) ;  /* 0x0000000108187547 */ /* 0x000fea000b800000 */
[----:B------:R-:W-:-:S09]  /*5ab0*/  UISETP.NE.AND UP0, UPT, UR4, 0x9, UPT ;  /* 0x000000090400788c */ /* 0x000fd2000bf05270 */
[----:B------:R-:W-:Y:S05]  /*5ac0*/  BRA.U UP0, `(.L_x_4085) ;  /* 0x0000000500fc7547 */ /* 0x000fea000b800000 */
[----:B------:R-:W-:Y:S01]  /*5ad0*/  HADD2.F32 R4, -RZ, R0.H0_H0 ;  /* 0x20000000ff047230 */ /* 0x000fe20000004100 */
[----:B------:R-:W-:-:S05]  /*5ae0*/  MOV R5, RZ ;  /* 0x000000ff00057202 */ /* 0x000fca0000000f00 */
[----:B------:R0:W-:Y:S01]  /*5af0*/  STG.E.64 desc[UR36][R2.64], R4 ;  /* 0x0000000402007986 */ /* 0x0001e2000c101b24 */
[----:B------:R-:W-:Y:S05]  /*5b00*/  BRA `(.L_x_4086) ;  /* 0x0000000800d07947 */ /* 0x000fea0003800000 */
.L_x_4092:
[----:B------:R-:W-:-:S05]  /*5b10*/  HADD2.F32 R0, -RZ, R0.H0_H0 ;  /* 0x20000000ff007230 */ /* 0x000fca0000004100 */
[----:B------:R-:W-:-:S04]  /*5b20*/  F2FP.F16.F32.PACK_AB R0, RZ, R0 ;  /* 0x00000000ff00723e */ /* 0x000fc800000000ff */
[----:B------:R-:W-:-:S05]  /*5b30*/  PRMT R0, R0, 0x5410, RZ ;  /* 0x0000541000007816 */ /* 0x000fca00000000ff */
[----:B------:R0:W-:Y:S01]  /*5b40*/  STG.E desc[UR36][R2.64], R0 ;  /* 0x0000000002007986 */ /* 0x0001e2000c101924 */
[----:B------:R-:W-:Y:S05]  /*5b50*/  BRA `(.L_x_4086) ;  /* 0x0000000800bc7947 */ /* 0x000fea0003800000 */
.L_x_4091:
[----:B------:R-:W-:-:S05]  /*5b60*/  HADD2.F32 R4, -RZ, R0.H0_H0 ;  /* 0x20000000ff047230 */ /* 0x000fca0000004100 */
[----:B------:R-:W-:-:S06]  /*5b70*/  FMUL.FTZ R4, R4, 1 ;  /* 0x3f80000004047820 */ /* 0x000fcc0000410000 */
[----:B------:R-:W0:Y:S02]  /*5b80*/  F2F.F64.F32 R4, R4 ;  /* 0x0000000400047310 */ /* 0x000e240000201800 */
[----:B0-----:R0:W-:Y:S01]  /*5b90*/  STG.E.64 desc[UR36][R2.64], R4 ;  /* 0x0000000402007986 */ /* 0x0011e2000c101b24 */
[----:B------:R-:W-:Y:S05]  /*5ba0*/  BRA `(.L_x_4086) ;  /* 0x0000000800a87947 */ /* 0x000fea0003800000 */
.L_x_4081:
        /* <DEDUP_REMOVED lines=14> */
.L_x_4096:
        /* <DEDUP_REMOVED lines=18> */
.L_x_4099:
[----:B------:R-:W-:-:S04]  /*5db0*/  SHF.R.U32.HI R5, RZ, 0x18, R5 ;  /* 0x00000018ff057819 */ /* 0x000fc80000011605 */
[----:B------:R-:W-:-:S07]  /*5dc0*/  LOP3.LUT R0, R0, 0x80, R5, 0xf8, !PT ;  /* 0x0000008000007812 */ /* 0x000fce00078ef805 */
.L_x_4098:
[----:B------:R-:W-:Y:S05]  /*5dd0*/  BSYNC.RECONVERGENT B0 ;  /* 0x0000000000007941 */ /* 0x000fea0003800200 */
.L_x_4097:
[----:B------:R0:W-:Y:S01]  /*5de0*/  STG.E.U8 desc[UR36][R2.64], R0 ;  /* 0x0000000002007986 */ /* 0x0001e2000c101124 */
[----:B------:R-:W-:Y:S05]  /*5df0*/  BRA `(.L_x_4086) ;  /* 0x0000000800147947 */ /* 0x000fea0003800000 */
.L_x_4095:
[----:B------:R-:W-:Y:S01]  /*5e00*/  HADD2.F32 R5, -RZ, R0.H0_H0 ;  /* 0x20000000ff057230 */ /* 0x000fe20000004100 */
[----:B------:R-:W-:Y:S01]  /*5e10*/  BSSY.RECONVERGENT B0, `(.L_x_4100) ;  /* 0x0000013000007945 */ /* 0x000fe20003800200 */
[----:B------:R-:W-:-:S03]  /*5e20*/  HFMA2 R0, -RZ, RZ, 0, 7.62939453125e-06 ;  /* 0x00000080ff007431 */ /* 0x000fc600000001ff */
        /* <DEDUP_REMOVED lines=15> */
.L_x_4102:
[----:B------:R-:W-:-:S04]  /*5f20*/  SHF.R.U32.HI R5, RZ, 0x18, R5 ;  /* 0x00000018ff057819 */ /* 0x000fc80000011605 */
[----:B------:R-:W-:-:S07]  /*5f30*/  LOP3.LUT R0, R0, 0x80, R5, 0xf8, !PT ;  /* 0x0000008000007812 */ /* 0x000fce00078ef805 */
.L_x_4101:
[----:B------:R-:W-:Y:S05]  /*5f40*/  BSYNC.RECONVERGENT B0 ;  /* 0x0000000000007941 */ /* 0x000fea0003800200 */
.L_x_4100:
[----:B------:R0:W-:Y:S01]  /*5f50*/  STG.E.U8 desc[UR36][R2.64], R0 ;  /* 0x0000000002007986 */ /* 0x0001e2000c101124 */
[----:B------:R-:W-:Y:S05]  /*5f60*/  BRA `(.L_x_4086) ;  /* 0x0000000400b87947 */ /* 0x000fea0003800000 */
.L_x_4094:
[----:B------:R-:W-:-:S09]  /*5f70*/  UISETP.NE.AND UP0, UPT, UR4, 0x1c, UPT ;  /* 0x0000001c0400788c */ /* 0x000fd2000bf05270 */
[----:B------:R-:W-:Y:S05]  /*5f80*/  BRA.U !UP0, `(.L_x_4103) ;  /* 0x0000000108607547 */ /* 0x000fea000b800000 */
[----:B------:R-:W-:-:S09]  /*5f90*/  UISETP.NE.AND UP0, UPT, UR4, 0x1d, UPT ;  /* 0x0000001d0400788c */ /* 0x000fd2000bf05270 */
[----:B------:R-:W-:Y:S05]  /*5fa0*/  BRA.U !UP0, `(.L_x_4104) ;  /* 0x0000000108487547 */ /* 0x000fea000b800000 */
[----:B------:R-:W-:-:S09]  /*5fb0*/  UISETP.NE.AND UP0, UPT, UR4, 0x2c, UPT ;  /* 0x0000002c0400788c */ /* 0x000fd2000bf05270 */
[----:B------:R-:W-:Y:S05]  /*5fc0*/  BRA.U UP0, `(.L_x_4085) ;  /* 0x0000000100bc7547 */ /* 0x000fea000b800000 */
        /* <DEDUP_REMOVED lines=16> */
.L_x_4104:
[----:B------:R-:W-:-:S06]  /*60d0*/  HADD2.F32 R4, -RZ, R0.H0_H0 ;  /* 0x20000000ff047230 */ /* 0x000fcc0000004100 */
[----:B------:R-:W0:Y:S02]  /*60e0*/  F2I.U64.TRUNC R4, R4 ;  /* 0x0000000400047311 */ /* 0x000e24000020d800 */
[----:B0-----:R0:W-:Y:S01]  /*60f0*/  STG.E.64 desc[UR36][R2.64], R4 ;  /* 0x0000000402007986 */ /* 0x0011e2000c101b24 */
[----:B------:R-:W-:Y:S05]  /*6100*/  BRA `(.L_x_4086) ;  /* 0x0000000400507947 */ /* 0x000fea0003800000 */
.L_x_4103:
[----:B------:R-:W-:-:S04]  /*6110*/  HADD2.F32 R0, -RZ, R0.H0_H0 ;  /* 0x20000000ff007230 */ /* 0x000fc80000004100 */
[----:B------:R-:W0:Y:S02]  /*6120*/  F2I.FTZ.U32.TRUNC.NTZ R5, R0 ;  /* 0x0000000000057305 */ /* 0x000e24000021f000 */
[----:B0-----:R0:W-:Y:S01]  /*6130*/  STG.E desc[UR36][R2.64], R5 ;  /* 0x0000000502007986 */ /* 0x0011e2000c101924 */
[----:B------:R-:W-:Y:S05]  /*6140*/  BRA `(.L_x_4086) ;  /* 0x0000000400407947 */ /* 0x000fea0003800000 */
.L_x_4093:
        /* <DEDUP_REMOVED lines=11> */
.L_x_4106:
[----:B------:R-:W-:Y:S01]  /*6200*/  HADD2.F32 R0, -RZ, R0.H0_H0 ;  /* 0x20000000ff007230 */ /* 0x000fe20000004100 */
[----:B------:R-:W-:-:S04]  /*6210*/  CS2R R6, SRZ ;  /* 0x0000000000067805 */ /* 0x000fc8000001ff00 */
[----:B------:R-:W-:-:S04]  /*6220*/  FMUL.FTZ R0, R0, 1 ;  /* 0x3f80000000007820 */ /* 0x000fc80000410000 */
[----:B------:R-:W0:Y:S02]  /*6230*/  F2F.F64.F32 R4, R0 ;  /* 0x0000000000047310 */ /* 0x000e240000201800 */
[----:B0-----:R4:W-:Y:S01]  /*6240*/  STG.E.128 desc[UR36][R2.64], R4 ;  /* 0x0000000402007986 */ /* 0x0019e2000c101d24 */
[----:B------:R-:W-:Y:S05]  /*6250*/  BRA `(.L_x_4086) ;  /* 0x0000000000fc7947 */ /* 0x000fea0003800000 */
.L_x_4105:
[----:B------:R-:W-:-:S09]  /*6260*/  UISETP.NE.AND UP0, UPT, UR4, 0xf, UPT ;  /* 0x0000000f0400788c */ /* 0x000fd2000bf05270 */
[----:B------:R-:W-:Y:S05]  /*6270*/  BRA.U !UP0, `(.L_x_4107) ;  /* 0x0000000108e87547 */ /* 0x000fea000b800000 */
[----:B------:R-:W-:-:S09]  /*6280*/  UISETP.NE.AND UP0, UPT, UR4, 0x17, UPT ;  /* 0x000000170400788c */ /* 0x000fd2000bf05270 */
[----:B------:R-:W-:Y:S05]  /*6290*/  BRA.U !UP0, `(.L_x_4108) ;  /* 0x0000000108907547 */ /* 0x000fea000b800000 */
[----:B------:R-:W-:-:S09]  /*62a0*/  UISETP.NE.AND UP0, UPT, UR4, 0x18, UPT ;  /* 0x000000180400788c */ /* 0x000fd2000bf05270 */
[----:B------:R-:W-:Y:S05]  /*62b0*/  BRA.U !UP0, `(.L_x_4109) ;  /* 0x0000000108447547 */ /* 0x000fea000b800000 */
.L_x_4085:
        /* <DEDUP_REMOVED lines=16> */
.L_x_4110:
[----:B------:R-:W-:Y:S05]  /*63c0*/  BRA `(.L_x_4086) ;  /* 0x0000000000a07947 */ /* 0x000fea0003800000 */
.L_x_4109:
[----:B------:R-:W-:Y:S01]  /*63d0*/  HADD2.F32 R7, -RZ, R0.H0_H0 ;  /* 0x20000000ff077230 */ /* 0x000fe20000004100 */
[----:B------:R-:W-:Y:S01]  /*63e0*/  BSSY.RECONVERGENT B0, `(.L_x_4111) ;  /* 0x000000c000007945 */ /* 0x000fe20003800200 */
[----:B------:R-:W-:-:S03]  /*63f0*/  MOV R0, 0x7f ;  /* 0x0000007f00007802 */ /* 0x000fc60000000f00 */
        /* <DEDUP_REMOVED lines=10> */
.L_x_4112:
[----:B------:R-:W-:Y:S05]  /*64a0*/  BSYNC.RECONVERGENT B0 ;  /* 0x0000000000007941 */ /* 0x000fea0003800200 */
.L_x_4111:
[----:B------:R-:W-:-:S05]  /*64b0*/  LOP3.LUT R5, R0, 0x80, R5, 0xf8, !PT ;  /* 0x0000008000057812 */ /* 0x000fca00078ef805 */
[----:B------:R2:W-:Y:S01]  /*64c0*/  STG.E.U8 desc[UR36][R2.64], R5 ;  /* 0x0000000502007986 */ /* 0x0005e2000c101124 */
[----:B------:R-:W-:Y:S05]  /*64d0*/  BRA `(.L_x_4086) ;  /* 0x00000000005c7947 */ /* 0x000fea0003800000 */
.L_x_4108:
        /* <DEDUP_REMOVED lines=12> */
.L_x_4114:
[----:B------:R-:W-:Y:S01]  /*65a0*/  IMAD.MOV.U32 R0, RZ, RZ, 0x7f ;  /* 0x0000007fff007424 */ /* 0x000fe200078e00ff */
[----:B------:R-:W-:-:S04]  /*65b0*/  ISETP.GT.U32.AND P0, PT, R4, 0x7f800000, PT ;  /* 0x7f8000000400780c */ /* 0x000fc80003f04070 */
[----:B------:R-:W-:-:S09]  /*65c0*/  SEL R0, R0, 0x7c, P0 ;  /* 0x0000007c00007807 */ /* 0x000fd20000000000 */
.L_x_4115:
[----:B------:R-:W-:Y:S05]  /*65d0*/  BSYNC.RECONVERGENT B0 ;  /* 0x0000000000007941 */ /* 0x000fea0003800200 */
.L_x_4113:
[----:B------:R-:W-:-:S04]  /*65e0*/  SHF.R.U32.HI R5, RZ, 0x18, R5 ;  /* 0x00000018ff057819 */ /* 0x000fc80000011605 */
[----:B------:R-:W-:-:S05]  /*65f0*/  LOP3.LUT R5, R0, 0x80, R5, 0xf8, !PT ;  /* 0x0000008000057812 */ /* 0x000fca00078ef805 */
[----:B------:R1:W-:Y:S01]  /*6600*/  STG.E.U8 desc[UR36][R2.64], R5 ;  /* 0x0000000502007986 */ /* 0x0003e2000c101124 */
[----:B------:R-:W-:Y:S05]  /*6610*/  BRA `(.L_x_4086) ;  /* 0x00000000000c7947 */ /* 0x000fea0003800000 */
.L_x_4107:
[----:B------:R-:W-:-:S05]  /*6620*/  HADD2.F32 R0, -RZ, R0.H0_H0 ;  /* 0x20000000ff007230 */ /* 0x000fca0000004100 */
[----:B------:R-:W-:-:S05]  /*6630*/  F2FP.BF16.F32.PACK_AB R0, RZ, R0 ;  /* 0x00000000ff00723e */ /* 0x000fca00000010ff */
[----:B------:R0:W-:Y:S02]  /*6640*/  STG.E.U16 desc[UR36][R2.64], R0 ;  /* 0x0000000002007986 */ /* 0x0001e4000c101524 */
.L_x_4086:
[----:B------:R-:W-:-:S07]  /*6650*/  VIADD R17, R17, 0x80 ;  /* 0x0000008011117836 */ /* 0x000fce0000000000 */
.L_x_4046:
[----:B------:R-:W-:Y:S05]  /*6660*/  BSYNC.RECONVERGENT B6 ;  /* 0x0000000000067941 */ /* 0x000fea0003800200 */
.L_x_4045:
[----:B------:R-:W5:Y:S01]  /*6670*/  LDCU UR4, c[0x0][0x380] ;  /* 0x00007000ff0477ac */ /* 0x000f620008000800 */
[----:B------:R-:W-:Y:S01]  /*6680*/  BSSY.RECONVERGENT B6, `(.L_x_4116) ;  /* 0x000032b000067945 */ /* 0x000fe20003800200 */
[----:B-----5:R-:W-:-:S13]  /*6690*/  ISETP.GE.AND P0, PT, R17, UR4, PT ;  /* 0x0000000411007c0c */ /* 0x020fda000bf06270 */
[----:B------:R-:W-:Y:S05]  /*66a0*/  @P0 BRA `(.L_x_4117) ;  /* 0x0000003000a00947 */ /* 0x000fea0003800000 */
[----:B------:R-:W5:Y:S01]  /*66b0*/  LDCU UR4, c[0x0][0x388] ;  /* 0x00007100ff0477ac */ /* 0x000f620008000800 */
[----:B0-----:R-:W-:Y:S02]  /*66c0*/  HFMA2 R0, -RZ, RZ, 0, 0 ;  /* 0x00000000ff007431 */ /* 0x001fe400000001ff */
        /* <DEDUP_REMOVED lines=301> */
.L_x_4118:
        /* <DEDUP_REMOVED lines=18> */
.L_x_4122:
[----:B------:R-:W2:Y:S02]  /*7ac0*/  LDG.E.U8 R2, desc[UR36][R2.64] ;  /* 0x0000002402027981 */ /* 0x000ea4000c1e1100 */
[----:B--2---:R-:W-:-:S04]  /*7ad0*/  I2FP.F32.U32 R0, R2 ;  /* 0x0000000200007245 */ /* 0x004fc80000201000 */
[----:B------:R-:W-:Y:S01]  /*7ae0*/  F2FP.F16.F32.PACK_AB R0, RZ, R0 ;  /* 0x00000000ff00723e */ /* 0x000fe200000000ff */
[----:B------:R-:W-:Y:S06]  /*7af0*/  BRA `(.L_x_4124) ;  /* 0x0000000c009c7947 */ /* 0x000fec0003800000 */
.L_x_4121:
        /* <DEDUP_REMOVED lines=10> */
.L_x_4126:
[----:B------:R-:W2:Y:S02]  /*7ba0*/  LDG.E R2, desc[UR36][R2.64] ;  /* 0x0000002402027981 */ /* 0x000ea4000c1e1900 */
[----:B--2---:R-:W-:-:S04]  /*7bb0*/  I2FP.F32.S32 R0, R2 ;  /* 0x0000000200007245 */ /* 0x004fc80000201400 */
[----:B------:R-:W-:Y:S01]  /*7bc0*/  F2FP.F16.F32.PACK_AB R0, RZ, R0 ;  /* 0x00000000ff00723e */ /* 0x000fe200000000ff */
[----:B------:R-:W-:Y:S06]  /*7bd0*/  BRA `(.L_x_4124) ;  /* 0x0000000c00647947 */ /* 0x000fec0003800000 */
.L_x_4125:
[----:B------:R-:W2:Y:S02]  /*7be0*/  LDG.E.U16 R2, desc[UR36][R2.64] ;  /* 0x0000002402027981 */ /* 0x000ea4000c1e1500 */
[----:B--2---:R-:W0:Y:S02]  /*7bf0*/  I2F.S16 R0, R2 ;  /* 0x0000000200007306 */ /* 0x004e240000101400 */
[----:B0-----:R-:W-:Y:S01]  /*7c00*/  F2FP.F16.F32.PACK_AB R0, RZ, R0 ;  /* 0x00000000ff00723e */ /* 0x001fe200000000ff */
[----:B------:R-:W-:Y:S06]  /*7c10*/  BRA `(.L_x_4124) ;  /* 0x0000000c00547947 */ /* 0x000fec0003800000 */
.L_x_4120:
        /* <DEDUP_REMOVED lines=9> */
.L_x_4128:
[----:B------:R1:W5:Y:S01]  /*7cb0*/  LDG.E.U16 R0, desc[UR36][R2.64] ;  /* 0x0000002402007981 */ /* 0x000362000c1e1500 */
[----:B------:R-:W-:Y:S05]  /*7cc0*/  BRA `(.L_x_4124) ;  /* 0x0000000c00287947 */ /* 0x000fea0003800000 */
.L_x_4127:
        /* <DEDUP_REMOVED lines=9> */
.L_x_4130:
[----:B------:R0:W5:Y:S01]  /*7d60*/  LDG.E.U16 R0, desc[UR36][R2.64] ;  /* 0x0000002402007981 */ /* 0x000162000c1e1500 */
[----:B------:R-:W-:Y:S05]  /*7d70*/  BRA `(.L_x_4124) ;  /* 0x0000000800fc7947 */ /* 0x000fea0003800000 */
.L_x_4129:
        /* <DEDUP_REMOVED lines=12> */
.L_x_4119:
        /* <DEDUP_REMOVED lines=13> */
.L_x_4133:
        /* <DEDUP_REMOVED lines=12> */
.L_x_4132:
        /* <DEDUP_REMOVED lines=27> */
.L_x_4135:
        /* <DEDUP_REMOVED lines=13> */
.L_x_4134:
[----:B------:R-:W2:Y:S02]  /*8250*/  LDG.E.U16 R0, desc[UR36][R2.64] ;  /* 0x0000002402007981 */ /* 0x000ea4000c1e1500 */
[----:B--2---:R-:W-:-:S05]  /*8260*/  IMAD.U32 R0, R0, 0x10000, RZ ;  /* 0x0001000000007824 */ /* 0x004fca00078e00ff */
[----:B------:R-:W-:Y:S01]  /*8270*/  F2FP.F16.F32.PACK_AB R0, RZ, R0 ;  /* 0x00000000ff00723e */ /* 0x000fe200000000ff */
[----:B------:R-:W-:Y:S06]  /*8280*/  BRA `(.L_x_4124) ;  /* 0x0000000400b87947 */ /* 0x000fec0003800000 */
.L_x_4131:
        /* <DEDUP_REMOVED lines=12> */
.L_x_4138:
        /* <DEDUP_REMOVED lines=21> */
.L_x_4142:
[----:B------:R-:W-:Y:S05]  /*84a0*/  BSYNC.RECONVERGENT B1 ;  /* 0x0000000000017941 */ /* 0x000fea0003800200 */
.L_x_4141:
[----:B------:R-:W-:Y:S01]  /*84b0*/  IMAD.SHL.U32 R0, R0, 0x100000, RZ ;  /* 0x0010000000007824 */ /* 0x000fe200078e00ff */
[----:B------:R-:W-:-:S04]  /*84c0*/  LEA R2, R2, 0x3b800000, 0x17 ;  /* 0x3b80000002027811 */ /* 0x000fc800078eb8ff */
[----:B------:R-:W-:-:S07]  /*84d0*/  LOP3.LUT R0, R2, R0, R7, 0xfe, !PT ;  /* 0x0000000002007212 */ /* 0x000fce00078efe07 */
.L_x_4140:
[----:B------:R-:W-:Y:S05]  /*84e0*/  BSYNC.RECONVERGENT B0 ;  /* 0x0000000000007941 */ /* 0x000fea0003800200 */
.L_x_4139:
[----:B------:R-:W-:Y:S01]  /*84f0*/  F2FP.F16.F32.PACK_AB R0, RZ, R0 ;  /* 0x00000000ff00723e */ /* 0x000fe200000000ff */
[----:B------:R-:W-:Y:S06]  /*8500*/  BRA `(.L_x_4124) ;  /* 0x0000000400187947 */ /* 0x000fec0003800000 */
.L_x_4137:
        /* <DEDUP_REMOVED lines=21> */
.L_x_4146:
[----:B------:R-:W-:Y:S05]  /*8660*/  BSYNC.RECONVERGENT B1 ;  /* 0x0000000000017941 */ /* 0x000fea0003800200 */
.L_x_4145:
[----:B------:R-:W-:Y:S02]  /*8670*/  SHF.L.U32 R0, R0, 0x15, RZ ;  /* 0x0000001500007819 */ /* 0x000fe400000006ff */
[----:B------:R-:W-:-:S04]  /*8680*/  LEA R2, R2, 0x37800000, 0x17 ;  /* 0x3780000002027811 */ /* 0x000fc800078eb8ff */
[----:B------:R-:W-:-:S07]  /*8690*/  LOP3.LUT R0, R2, R0, R7, 0xfe, !PT ;  /* 0x0000000002007212 */ /* 0x000fce00078efe07 */
.L_x_4144:
[----:B------:R-:W-:Y:S05]  /*86a0*/  BSYNC.RECONVERGENT B0 ;  /* 0x0000000000007941 */ /* 0x000fea0003800200 */
.L_x_4143:
[----:B------:R-:W-:Y:S01]  /*86b0*/  F2FP.F16.F32.PACK_AB R0, RZ, R0 ;  /* 0x00000000ff00723e */ /* 0x000fe200000000ff */
[----:B------:R-:W-:Y:S06]  /*86c0*/  BRA `(.L_x_4124) ;  /* 0x0000000000a87947 */ /* 0x000fec0003800000 */
.L_x_4136:
        /* <DEDUP_REMOVED lines=14> */
.L_x_4150:
[----:B------:R-:W-:Y:S05]  /*87b0*/  BSYNC.RECONVERGENT B0 ;  /* 0x0000000000007941 */ /* 0x000fea0003800200 */
.L_x_4149:
[----:B------:R-:W-:Y:S01]  /*87c0*/  F2FP.F16.F32.PACK_AB R0, RZ, R0 ;  /* 0x00000000ff00723e */ /* 0x000fe200000000ff */
[----:B------:R-:W-:Y:S06]  /*87d0*/  BRA `(.L_x_4124) ;  /* 0x0000000000647947 */ /* 0x000fec0003800000 */
.L_x_4123:
        /* <DEDUP_REMOVED lines=16> */
.L_x_4151:
[----:B------:R-:W-:Y:S01]  /*88e0*/  PRMT R0, RZ, 0x7610, R0 ;  /* 0x00007610ff007816 */ /* 0x000fe20000000000 */
[----:B------:R-:W-:Y:S06]  /*88f0*/  BRA `(.L_x_4124) ;  /* 0x00000000001c7947 */ /* 0x000fec0003800000 */
.L_x_4148:
[----:B------:R-:W2:Y:S02]  /*8900*/  LDG.E.64 R2, desc[UR36][R2.64] ;  /* 0x0000002402027981 */ /* 0x000ea4000c1e1b00 */
[----:B--2---:R-:W0:Y:S02]  /*8910*/  I2F.U64 R0, R2 ;  /* 0x0000000200007312 */ /* 0x004e240000301000 */
[----:B0-----:R-:W-:Y:S01]  /*8920*/  F2FP.F16.F32.PACK_AB R0, RZ, R0 ;  /* 0x00000000ff00723e */ /* 0x001fe200000000ff */
[----:B------:R-:W-:Y:S06]  /*8930*/  BRA `(.L_x_4124) ;  /* 0x00000000000c7947 */ /* 0x000fec0003800000 */
.L_x_4147:
[----:B------:R-:W2:Y:S02]  /*8940*/  LDG.E R2, desc[UR36][R2.64] ;  /* 0x0000002402027981 */ /* 0x000ea4000c1e1900 */
[----:B--2---:R-:W-:-:S04]  /*8950*/  I2FP.F32.U32 R0, R2 ;  /* 0x0000000200007245 */ /* 0x004fc80000201000 */
[----:B------:R-:W-:-:S07]  /*8960*/  F2FP.F16.F32.PACK_AB R0, RZ, R0 ;  /* 0x00000000ff00723e */ /* 0x000fce00000000ff */
.L_x_4124:
        /* <DEDUP_REMOVED lines=28> */
.L_x_4155:
[----:B------:R-:W-:-:S06]  /*8b30*/  HADD2.F32 R5, -RZ, R0.H0_H0 ;  /* 0x20000000ff057230 */ /* 0x000fcc0000004100 */
[----:B------:R-:W0:Y:S02]  /*8b40*/  F2I.S64.TRUNC R4, R5 ;  /* 0x0000000500047311 */ /* 0x000e24000020d900 */
[----:B0-----:R4:W-:Y:S01]  /*8b50*/  STG.E.U8 desc[UR36][R2.64], R4 ;  /* 0x0000000402007986 */ /* 0x0019e2000c101124 */
[----:B------:R-:W-:Y:S05]  /*8b60*/  BRA `(.L_x_4157) ;  /* 0x0000000c006c7947 */ /* 0x000fea0003800000 */
.L_x_4154:
        /* <DEDUP_REMOVED lines=10> */
.L_x_4159:
[----:B------:R-:W-:-:S04]  /*8c10*/  HADD2.F32 R0, -RZ, R0.H0_H0 ;  /* 0x20000000ff007230 */ /* 0x000fc80000004100 */
[----:B------:R-:W0:Y:S02]  /*8c20*/  F2I.FTZ.TRUNC.NTZ R5, R0 ;  /* 0x0000000000057305 */ /* 0x000e24000021f100 */
[----:B0-----:R2:W-:Y:S01]  /*8c30*/  STG.E desc[UR36][R2.64], R5 ;  /* 0x0000000502007986 */ /* 0x0015e2000c101924 */
[----:B------:R-:W-:Y:S05]  /*8c40*/  BRA `(.L_x_4157) ;  /* 0x0000000c00347947 */ /* 0x000fea0003800000 */
.L_x_4158:
[----:B------:R-:W-:-:S04]  /*8c50*/  HADD2.F32 R0, -RZ, R0.H0_H0 ;  /* 0x20000000ff007230 */ /* 0x000fc80000004100 */
[----:B------:R-:W0:Y:S02]  /*8c60*/  F2I.FTZ.TRUNC.NTZ R5, R0 ;  /* 0x0000000000057305 */ /* 0x000e24000021f100 */
[----:B0-----:R0:W-:Y:S01]  /*8c70*/  STG.E.U16 desc[UR36][R2.64], R5 ;  /* 0x0000000502007986 */ /* 0x0011e2000c101524 */
[----:B------:R-:W-:Y:S05]  /*8c80*/  BRA `(.L_x_4157) ;  /* 0x0000000c00247947 */ /* 0x000fea0003800000 */
.L_x_4153:
        /* <DEDUP_REMOVED lines=9> */
.L_x_4161:
[----:B------:R0:W-:Y:S01]  /*8d20*/  STG.E.U16 desc[UR36][R2.64], R0 ;  /* 0x0000000002007986 */ /* 0x0001e2000c101524 */
[----:B------:R-:W-:Y:S05]  /*8d30*/  BRA `(.L_x_4157) ;  /* 0x0000000800f87947 */ /* 0x000fea0003800000 */
.L_x_4160:
        /* <DEDUP_REMOVED lines=10> */
.L_x_4163:
[----:B------:R-:W-:-:S05]  /*8de0*/  HADD2.F32 R0, -RZ, R0.H0_H0 ;  /* 0x20000000ff007230 */ /* 0x000fca0000004100 */
[----:B------:R-:W-:-:S04]  /*8df0*/  F2FP.F16.F32.PACK_AB R0, RZ, R0 ;  /* 0x00000000ff00723e */ /* 0x000fc800000000ff */
[----:B------:R-:W-:-:S05]  /*8e00*/  PRMT R0, R0, 0x5410, RZ ;  /* 0x0000541000007816 */ /* 0x000fca00000000ff */
[----:B------:R0:W-:Y:S01]  /*8e10*/  STG.E desc[UR36][R2.64], R0 ;  /* 0x0000000002007986 */ /* 0x0001e2000c101924 */
[----:B------:R-:W-:Y:S05]  /*8e20*/  BRA `(.L_x_4157) ;  /* 0x0000000800bc7947 */ /* 0x000fea0003800000 */
.L_x_4162:
[----:B------:R-:W-:-:S05]  /*8e30*/  HADD2.F32 R4, -RZ, R0.H0_H0 ;  /* 0x20000000ff047230 */ /* 0x000fca0000004100 */
[----:B------:R-:W-:-:S06]  /*8e40*/  FMUL.FTZ R4, R4, 1 ;  /* 0x3f80000004047820 */ /* 0x000fcc0000410000 */
[----:B------:R-:W0:Y:S02]  /*8e50*/  F2F.F64.F32 R4, R4 ;  /* 0x0000000400047310 */ /* 0x000e240000201800 */
[----:B0-----:R0:W-:Y:S01]  /*8e60*/  STG.E.64 desc[UR36][R2.64], R4 ;  /* 0x0000000402007986 */ /* 0x0011e2000c101b24 */
[----:B------:R-:W-:Y:S05]  /*8e70*/  BRA `(.L_x_4157) ;  /* 0x0000000800a87947 */ /* 0x000fea0003800000 */
.L_x_4152:
        /* <DEDUP_REMOVED lines=14> */
.L_x_4167:
        /* <DEDUP_REMOVED lines=18> */
.L_x_4170:
[----:B------:R-:W-:-:S04]  /*9080*/  SHF.R.U32.HI R5, RZ, 0x18, R5 ;  /* 0x00000018ff057819 */ /* 0x000fc80000011605 */
[----:B------:R-:W-:-:S07]  /*9090*/  LOP3.LUT R0, R0, 0x80, R5, 0xf8, !PT ;  /* 0x0000008000007812 */ /* 0x000fce00078ef805 */
.L_x_4169:
[----:B------:R-:W-:Y:S05]  /*90a0*/  BSYNC.RECONVERGENT B0 ;  /* 0x0000000000007941 */ /* 0x000fea0003800200 */
.L_x_4168:
[----:B------:R0:W-:Y:S01]  /*90b0*/  STG.E.U8 desc[UR36][R2.64], R0 ;  /* 0x0000000002007986 */ /* 0x0001e2000c101124 */
[----:B------:R-:W-:Y:S05]  /*90c0*/  BRA `(.L_x_4157) ;  /* 0x0000000800147947 */ /* 0x000fea0003800000 */
.L_x_4166:
        /* <DEDUP_REMOVED lines=18> */
.L_x_4173:
[----:B------:R-:W-:-:S04]  /*91f0*/  SHF.R.U32.HI R5, RZ, 0x18, R5 ;  /* 0x00000018ff057819 */ /* 0x000fc80000011605 */
[----:B------:R-:W-:-:S07]  /*9200*/  LOP3.LUT R0, R0, 0x80, R5, 0xf8, !PT ;  /* 0x0000008000007812 */ /* 0x000fce00078ef805 */
.L_x_4172:
[----:B------:R-:W-:Y:S05]  /*9210*/  BSYNC.RECONVERGENT B0 ;  /* 0x0000000000007941 */ /* 0x000fea0003800200 */
.L_x_4171:
[----:B------:R0:W-:Y:S01]  /*9220*/  STG.E.U8 desc[UR36][R2.64], R0 ;  /* 0x0000000002007986 */ /* 0x0001e2000c101124 */
[----:B------:R-:W-:Y:S05]  /*9230*/  BRA `(.L_x_4157) ;  /* 0x0000000400b87947 */ /* 0x000fea0003800000 */
.L_x_4165:
        /* <DEDUP_REMOVED lines=22> */
.L_x_4175:
[----:B------:R-:W-:-:S06]  /*93a0*/  HADD2.F32 R4, -RZ, R0.H0_H0 ;  /* 0x20000000ff047230 */ /* 0x000fcc0000004100 */
[----:B------:R-:W0:Y:S02]  /*93b0*/  F2I.U64.TRUNC R4, R4 ;  /* 0x0000000400047311 */ /* 0x000e24000020d800 */
[----:B0-----:R0:W-:Y:S01]  /*93c0*/  STG.E.64 desc[UR36][R2.64], R4 ;  /* 0x0000000402007986 */ /* 0x0011e2000c101b24 */
[----:B------:R-:W-:Y:S05]  /*93d0*/  BRA `(.L_x_4157) ;  /* 0x0000000400507947 */ /* 0x000fea0003800000 */
.L_x_4174:
[----:B------:R-:W-:-:S04]  /*93e0*/  HADD2.F32 R0, -RZ, R0.H0_H0 ;  /* 0x20000000ff007230 */ /* 0x000fc80000004100 */
[----:B------:R-:W0:Y:S02]  /*93f0*/  F2I.FTZ.U32.TRUNC.NTZ R5, R0 ;  /* 0x0000000000057305 */ /* 0x000e24000021f000 */
[----:B0-----:R0:W-:Y:S01]  /*9400*/  STG.E desc[UR36][R2.64], R5 ;  /* 0x0000000502007986 */ /* 0x0011e2000c101924 */
[----:B------:R-:W-:Y:S05]  /*9410*/  BRA `(.L_x_4157) ;  /* 0x0000000400407947 */ /* 0x000fea0003800000 */
.L_x_4164:
        /* <DEDUP_REMOVED lines=11> */
.L_x_4177:
[----:B------:R-:W-:Y:S01]  /*94d0*/  HADD2.F32 R0, -RZ, R0.H0_H0 ;  /* 0x20000000ff007230 */ /* 0x000fe20000004100 */
[----:B------:R-:W-:-:S04]  /*94e0*/  CS2R R6, SRZ ;  /* 0x0000000000067805 */ /* 0x000fc8000001ff00 */
[----:B------:R-:W-:-:S04]  /*94f0*/  FMUL.FTZ R0, R0, 1 ;  /* 0x3f80000000007820 */ /* 0x000fc80000410000 */
[----:B------:R-:W0:Y:S02]  /*9500*/  F2F.F64.F32 R4, R0 ;  /* 0x0000000000047310 */ /* 0x000e240000201800 */
[----:B0-----:R0:W-:Y:S01]  /*9510*/  STG.E.128 desc[UR36][R2.64], R4 ;  /* 0x0000000402007986 */ /* 0x0011e2000c101d24 */
[----:B------:R-:W-:Y:S05]  /*9520*/  BRA `(.L_x_4157) ;  /* 0x0000000000fc7947 */ /* 0x000fea0003800000 */
.L_x_4176:
[----:B------:R-:W-:-:S09]  /*9530*/  UISETP.NE.AND UP0, UPT, UR4, 0xf, UPT ;  /* 0x0000000f0400788c */ /* 0x000fd2000bf05270 */
[----:B------:R-:W-:Y:S05]  /*9540*/  BRA.U !UP0, `(.L_x_4178) ;  /* 0x0000000108e87547 */ /* 0x000fea000b800000 */
[----:B------:R-:W-:-:S09]  /*9550*/  UISETP.NE.AND UP0, UPT, UR4, 0x17, UPT ;  /* 0x000000170400788c */ /* 0x000fd2000bf05270 */
[----:B------:R-:W-:Y:S05]  /*9560*/  BRA.U !UP0, `(.L_x_4179) ;  /* 0x0000000108907547 */ /* 0x000fea000b800000 */
[----:B------:R-:W-:-:S09]  /*9570*/  UISETP.NE.AND UP0, UPT, UR4, 0x18, UPT ;  /* 0x000000180400788c */ /* 0x000fd2000bf05270 */
[----:B------:R-:W-:Y:S05]  /*9580*/  BRA.U !UP0, `(.L_x_4180) ;  /* 0x0000000108447547 */ /* 0x000fea000b800000 */
.L_x_4156:
        /* <DEDUP_REMOVED lines=16> */
.L_x_4181:
[----:B------:R-:W-:Y:S05]  /*9690*/  BRA `(.L_x_4157) ;  /* 0x0000000000a07947 */ /* 0x000fea0003800000 */
.L_x_4180:
        /* <DEDUP_REMOVED lines=13> */
.L_x_4183:
[----:B------:R-:W-:Y:S05]  /*9770*/  BSYNC.RECONVERGENT B0 ;  /* 0x0000000000007941 */ /* 0x000fea0003800200 */
.L_x_4182:
[----:B------:R-:W-:-:S05]  /*9780*/  LOP3.LUT R5, R0, 0x80, R5, 0xf8, !PT ;  /* 0x0000008000057812 */ /* 0x000fca00078ef805 */
[----:B------:R0:W-:Y:S01]  /*9790*/  STG.E.U8 desc[UR36][R2.64], R5 ;  /* 0x0000000502007986 */ /* 0x0001e2000c101124 */
[----:B------:R-:W-:Y:S05]  /*97a0*/  BRA `(.L_x_4157) ;  /* 0x00000000005c7947 */ /* 0x000fea0003800000 */
.L_x_4179:
        /* <DEDUP_REMOVED lines=12> */
.L_x_4185:
[----:B------:R-:W-:Y:S02]  /*9870*/  ISETP.GT.U32.AND P0, PT, R4, 0x7f800000, PT ;  /* 0x7f8000000400780c */ /* 0x000fe40003f04070 */
[----:B------:R-:W-:-:S04]  /*9880*/  MOV R0, 0x7f ;  /* 0x0000007f00007802 */ /* 0x000fc80000000f00 */
[----:B------:R-:W-:-:S07]  /*9890*/  SEL R0, R0, 0x7c, P0 ;  /* 0x0000007c00007807 */ /* 0x000fce0000000000 */
.L_x_4186:
[----:B------:R-:W-:Y:S05]  /*98a0*/  BSYNC.RECONVERGENT B0 ;  /* 0x0000000000007941 */ /* 0x000fea0003800200 */
.L_x_4184:
[----:B------:R-:W-:-:S04]  /*98b0*/  SHF.R.U32.HI R5, RZ, 0x18, R5 ;  /* 0x00000018ff057819 */ /* 0x000fc80000011605 */
[----:B------:R-:W-:-:S05]  /*98c0*/  LOP3.LUT R5, R0, 0x80, R5, 0xf8, !PT ;  /* 0x0000008000057812 */ /* 0x000fca00078ef805 */
[----:B------:R0:W-:Y:S01]  /*98d0*/  STG.E.U8 desc[UR36][R2.64], R5 ;  /* 0x0000000502007986 */ /* 0x0001e2000c101124 */
[----:B------:R-:W-:Y:S05]  /*98e0*/  BRA `(.L_x_4157) ;  /* 0x00000000000c7947 */ /* 0x000fea0003800000 */
.L_x_4178:
[----:B------:R-:W-:-:S05]  /*98f0*/  HADD2.F32 R0, -RZ, R0.H0_H0 ;  /* 0x20000000ff007230 */ /* 0x000fca0000004100 */
[----:B------:R-:W-:-:S05]  /*9900*/  F2FP.BF16.F32.PACK_AB R0, RZ, R0 ;  /* 0x00000000ff00723e */ /* 0x000fca00000010ff */
[----:B------:R0:W-:Y:S02]  /*9910*/  STG.E.U16 desc[UR36][R2.64], R0 ;  /* 0x0000000002007986 */ /* 0x0001e4000c101524 */
.L_x_4157:
[----:B------:R-:W-:-:S07]  /*9920*/  VIADD R17, R17, 0x80 ;  /* 0x0000008011117836 */ /* 0x000fce0000000000 */
.L_x_4117:
[----:B------:R-:W-:Y:S05]  /*9930*/  BSYNC.RECONVERGENT B6 ;  /* 0x0000000000067941 */ /* 0x000fea0003800200 */
.L_x_4116:
[----:B------:R-:W5:Y:S02]  /*9940*/  LDCU UR4, c[0x0][0x380] ;  /* 0x00007000ff0477ac */ /* 0x000f640008000800 */
[----:B-----5:R-:W-:-:S13]  /*9950*/  ISETP.GE.AND P0, PT, R17, UR4, PT ;  /* 0x0000000411007c0c */ /* 0x020fda000bf06270 */
[----:B------:R-:W-:Y:S05]  /*9960*/  @P0 EXIT ;  /* 0x000000000000094d */ /* 0x000fea0003800000 */
[----:B------:R-:W5:Y:S01]  /*9970*/  LDCU UR4, c[0x0][0x388] ;  /* 0x00007100ff0477ac */ /* 0x000f620008000800 */
[----:B------:R-:W-:Y:S02]  /*9980*/  HFMA2 R16, -RZ, RZ, 0, 0 ;  /* 0x00000000ff107431 */ /* 0x000fe400000001ff */
        /* <DEDUP_REMOVED lines=296> */
[----:B------:R-:W-:-:S05]  /*ac10*/  SHF.R.U32.HI R2, RZ, UR5, R2 ;  /* 0x00000005ff027c19 */ /* 0x000fca0008011602 */
[----:B------:R-:W-:-:S04]  /*ac20*/  IMAD.MOV R3, RZ, RZ, -R2 ;  /* 0x000000ffff037224 */ /* 0x000fc800078e0a02 */
[----:B-1----:R-:W-:-:S04]  /*ac30*/  IMAD R5, R3, UR6, R5 ;  /* 0x0000000603057c24 */ /* 0x002fc8000f8e0205 */
[C---:B--2---:R-:W-:Y:S02]  /*ac40*/  IMAD R16, R5.reuse, UR8, R16 ;  /* 0x0000000805107c24 */ /* 0x044fe4000f8e0210 */
[----:B------:R-:W-:-:S07]  /*ac50*/  IMAD R0, R5, UR9, R0 ;  /* 0x0000000905007c24 */ /* 0x000fce000f8e0200 */
.L_x_4187:
[----:B------:R-:W1:Y:S01]  /*ac60*/  LDCU.128 UR8, c[0x0][0x580] ;  /* 0x0000b000ff0877ac */ /* 0x000e620008000c00 */
[----:B------:R-:W-:-:S04]  /*ac70*/  UPRMT UR4, UR42, 0x9910, URZ ;  /* 0x000099102a047896 */ /* 0x000fc800080000ff */
[----:B------:R-:W-:Y:S01]  /*ac80*/  UISETP.GT.AND UP0, UPT, UR4, 0x9, UPT ;  /* 0x000000090400788c */ /* 0x000fe2000bf04270 */
[----:B-1234-:R-:W-:Y:S02]  /*ac90*/  IADD3 R2, P1, PT, R0, UR10, RZ ;  /* 0x0000000a00027c10 */ /* 0x01efe4000ff3e0ff */
[----:B------:R-:W-:-:S03]  /*aca0*/  IADD3 R16, P0, PT, R16, UR8, RZ ;  /* 0x0000000810107c10 */ /* 0x000fc6000ff1e0ff */
        /* <DEDUP_REMOVED lines=15> */
.L_x_4191:
[----:B------:R-:W2:Y:S02]  /*ada0*/  LDG.E.U8 R2, desc[UR36][R2.64] ;  /* 0x0000002402027981 */ /* 0x000ea4000c1e1100 */
[----:B--2---:R-:W-:-:S04]  /*adb0*/  I2FP.F32.U32 R0, R2 ;  /* 0x0000000200007245 */ /* 0x004fc80000201000 */
[----:B------:R-:W-:Y:S01]  /*adc0*/  F2FP.F16.F32.PACK_AB R0, RZ, R0 ;  /* 0x00000000ff00723e */ /* 0x000fe200000000ff */
[----:B------:R-:W-:Y:S06]  /*add0*/  BRA `(.L_x_4193) ;  /* 0x0000000c009c7947 */ /* 0x000fec0003800000 */
.L_x_4190:
        /* <DEDUP_REMOVED lines=10> */
.L_x_4195:
[----:B------:R-:W2:Y:S02]  /*ae80*/  LDG.E R2, desc[UR36][R2.64] ;  /* 0x0000002402027981 */ /* 0x000ea4000c1e1900 */
[----:B--2---:R-:W-:-:S04]  /*ae90*/  I2FP.F32.S32 R0, R2 ;  /* 0x0000000200007245 */ /* 0x004fc80000201400 */
[----:B------:R-:W-:Y:S01]  /*aea0*/  F2FP.F16.F32.PACK_AB R0, RZ, R0 ;  /* 0x00000000ff00723e */ /* 0x000fe200000000ff */
[----:B------:R-:W-:Y:S06]  /*aeb0*/  BRA `(.L_x_4193) ;  /* 0x0000000c00647947 */ /* 0x000fec0003800000 */
.L_x_4194:
[----:B------:R-:W2:Y:S02]  /*aec0*/  LDG.E.U16 R2, desc[UR36][R2.64] ;  /* 0x0000002402027981 */ /* 0x000ea4000c1e1500 */
[----:B--2---:R-:W0:Y:S02]  /*aed0*/  I2F.S16 R0, R2 ;  /* 0x0000000200007306 */ /* 0x004e240000101400 */
[----:B0-----:R-:W-:Y:S01]  /*aee0*/  F2FP.F16.F32.PACK_AB R0, RZ, R0 ;  /* 0x00000000ff00723e */ /* 0x001fe200000000ff */
[----:B------:R-:W-:Y:S06]  /*aef0*/  BRA `(.L_x_4193) ;  /* 0x0000000c00547947 */ /* 0x000fec0003800000 */
.L_x_4189:
        /* <DEDUP_REMOVED lines=9> */
.L_x_4197:
[----:B------:R1:W5:Y:S01]  /*af90*/  LDG.E.U16 R0, desc[UR36][R2.64] ;  /* 0x0000002402007981 */ /* 0x000362000c1e1500 */
[----:B------:R-:W-:Y:S05]  /*afa0*/  BRA `(.L_x_4193) ;  /* 0x0000000c00287947 */ /* 0x000fea0003800000 */
.L_x_4196:
        /* <DEDUP_REMOVED lines=9> */
.L_x_4199:
[----:B------:R0:W5:Y:S01]  /*b040*/  LDG.E.U16 R0, desc[UR36][R2.64] ;  /* 0x0000002402007981 */ /* 0x000162000c1e1500 */
[----:B------:R-:W-:Y:S05]  /*b050*/  BRA `(.L_x_4193) ;  /* 0x0000000800fc7947 */ /* 0x000fea0003800000 */
.L_x_4198:
        /* <DEDUP_REMOVED lines=12> */
.L_x_4188:
        /* <DEDUP_REMOVED lines=13> */
.L_x_4202:
        /* <DEDUP_REMOVED lines=12> */
.L_x_4201:
        /* <DEDUP_REMOVED lines=27> */
.L_x_4204:
        /* <DEDUP_REMOVED lines=13> */
.L_x_4203:
[----:B------:R-:W2:Y:S02]  /*b530*/  LDG.E.U16 R0, desc[UR36][R2.64] ;  /* 0x0000002402007981 */ /* 0x000ea4000c1e1500 */
[----:B--2---:R-:W-:-:S04]  /*b540*/  SHF.L.U32 R0, R0, 0x10, RZ ;  /* 0x0000001000007819 */ /* 0x004fc800000006ff */
[----:B------:R-:W-:Y:S01]  /*b550*/  F2FP.F16.F32.PACK_AB R0, RZ, R0 ;  /* 0x00000000ff00723e */ /* 0x000fe200000000ff */
[----:B------:R-:W-:Y:S06]  /*b560*/  BRA `(.L_x_4193) ;  /* 0x0000000400b87947 */ /* 0x000fec0003800000 */
.L_x_4200:
        /* <DEDUP_REMOVED lines=12> */
.L_x_4207:
        /* <DEDUP_REMOVED lines=21> */
.L_x_4211:
[----:B------:R-:W-:Y:S05]  /*b780*/  BSYNC.RECONVERGENT B1 ;  /* 0x0000000000017941 */ /* 0x000fea0003800200 */
.L_x_4210:
[----:B------:R-:W-:Y:S01]  /*b790*/  IMAD.SHL.U32 R0, R0, 0x100000, RZ ;  /* 0x0010000000007824 */ /* 0x000fe200078e00ff */
[----:B------:R-:W-:-:S04]  /*b7a0*/  LEA R2, R2, 0x3b800000, 0x17 ;  /* 0x3b80000002027811 */ /* 0x000fc800078eb8ff */
[----:B------:R-:W-:-:S07]  /*b7b0*/  LOP3.LUT R0, R2, R0, R7, 0xfe, !PT ;  /* 0x0000000002007212 */ /* 0x000fce00078efe07 */
.L_x_4209:
[----:B------:R-:W-:Y:S05]  /*b7c0*/  BSYNC.RECONVERGENT B0 ;  /* 0x0000000000007941 */ /* 0x000fea0003800200 */
.L_x_4208:
[----:B------:R-:W-:Y:S01]  /*b7d0*/  F2FP.F16.F32.PACK_AB R0, RZ, R0 ;  /* 0x00000000ff00723e */ /* 0x000fe200000000ff */
[----:B------:R-:W-:Y:S06]  /*b7e0*/  BRA `(.L_x_4193) ;  /* 0x0000000400187947 */ /* 0x000fec0003800000 */
.L_x_4206:
        /* <DEDUP_REMOVED lines=21> */
.L_x_4215:
[----:B------:R-:W-:Y:S05]  /*b940*/  BSYNC.RECONVERGENT B1 ;  /* 0x0000000000017941 */ /* 0x000fea0003800200 */
.L_x_4214:
[----:B------:R-:W-:Y:S02]  /*b950*/  SHF.L.U32 R0, R0, 0x15, RZ ;  /* 0x0000001500007819 */ /* 0x000fe400000006ff */
[----:B------:R-:W-:-:S04]  /*b960*/  LEA R2, R2, 0x37800000, 0x17 ;  /* 0x3780000002027811 */ /* 0x000fc800078eb8ff */
[----:B------:R-:W-:-:S07]  /*b970*/  LOP3.LUT R0, R2, R0, R7, 0xfe, !PT ;  /* 0x0000000002007212 */ /* 0x000fce00078efe07 */
.L_x_4213:
[----:B------:R-:W-:Y:S05]  /*b980*/  BSYNC.RECONVERGENT B0 ;  /* 0x0000000000007941 */ /* 0x000fea0003800200 */
.L_x_4212:
[----:B------:R-:W-:Y:S01]  /*b990*/  F2FP.F16.F32.PACK_AB R0, RZ, R0 ;  /* 0x00000000ff00723e */ /* 0x000fe200000000ff */
[----:B------:R-:W-:Y:S06]  /*b9a0*/  BRA `(.L_x_4193) ;  /* 0x0000000000a87947 */ /* 0x000fec0003800000 */
.L_x_4205:
        /* <DEDUP_REMOVED lines=14> */
.L_x_4219:
[----:B------:R-:W-:Y:S05]  /*ba90*/  BSYNC.RECONVERGENT B0 ;  /* 0x0000000000007941 */ /* 0x000fea0003800200 */
.L_x_4218:
[----:B------:R-:W-:Y:S01]  /*baa0*/  F2FP.F16.F32.PACK_AB R0, RZ, R0 ;  /* 0x00000000ff00723e */ /* 0x000fe200000000ff */
[----:B------:R-:W-:Y:S06]  /*bab0*/  BRA `(.L_x_4193) ;  /* 0x0000000000647947 */ /* 0x000fec0003800000 */
.L_x_4192:
[----:B------:R-:W-:Y:S01]  /*bac0*/  MOV R0, 0x0 ;  /* 0x0000000000007802 */ /* 0x000fe20000000f00 */
[----:B------:R-:W0:Y:S01]  /*bad0*/  LDCU.64 UR4, c[0x4][0x128] ;  /* 0x01002500ff0477ac */ /* 0x000e220008000a00 */
[----:B------:R-:W-:Y:S02]  /*bae0*/  HFMA2 R8, -RZ, RZ, 0, 4.64916229248046875e-06 ;  /* 0x0000004eff087431 */ /* 0x000fe400000001ff */
[----:B------:R-:W-:Y:S01]  /*baf0*/  IMAD.MOV.U32 R12, RZ, RZ, 0x1 ;  /* 0x00000001ff0c7424 */ /* 0x000fe200078e00ff */
[----:B------:R1:W2:Y:S01]  /*bb00*/  LDC.64 R2, c[0x4][R0] ;  /* 0x0100000000027b82 */ /* 0x0002a20000000a00 */
[----:B------:R-:W3:Y:S01]  /*bb10*/  LDCU.64 UR6, c[0x4][0x130] ;  /* 0x01002600ff0677ac */ /* 0x000ee20008000a00 */
[----:B------:R-:W-:Y:S01]  /*bb20*/  MOV R13, RZ ;  /* 0x000000ff000d7202 */ /* 0x000fe20000000f00 */
[----:B------:R-:W4:Y:S01]  /*bb30*/  LDCU.64 UR8, c[0x4][0x28] ;  /* 0x01000500ff0877ac */ /* 0x000f220008000a00 */
[----:B0-----:R-:W-:Y:S01]  /*bb40*/  MOV R4, UR4 ;  /* 0x0000000400047c02 */ /* 0x001fe20008000f00 */
[----:B------:R-:W-:Y:S01]  /*bb50*/  IMAD.U32 R5, RZ, RZ, UR5 ;  /* 0x00000005ff057e24 */ /* 0x000fe2000f8e00ff */
[----:B---3--:R-:W-:Y:S01]  /*bb60*/  MOV R6, UR6 ;  /* 0x0000000600067c02 */ /* 0x008fe20008000f00 */
[----:B------:R-:W-:Y:S01]  /*bb70*/  IMAD.U32 R7, RZ, RZ, UR7 ;  /* 0x00000007ff077e24 */ /* 0x000fe2000f8e00ff */
[----:B----4-:R-:W-:Y:S01]  /*bb80*/  MOV R10, UR8 ;  /* 0x00000008000a7c02 */ /* 0x010fe20008000f00 */
[----:B-1----:R-:W-:-:S07]  /*bb90*/  IMAD.U32 R11, RZ, RZ, UR9 ;  /* 0x00000009ff0b7e24 */ /* 0x002fce000f8e00ff */
[----:B------:R-:W-:-:S07]  /*bba0*/  LEPC R20, `(.L_x_4220) ;  /* 0x000000001014794e */ /* 0x000fce0000000000 */
[----:B--2---:R-:W-:Y:S05]  /*bbb0*/  CALL.ABS.NOINC R2 ;  /* 0x0000000002007343 */ /* 0x004fea0003c00000 */
.L_x_4220:
[----:B------:R-:W-:Y:S01]  /*bbc0*/  PRMT R0, RZ, 0x7610, R0 ;  /* 0x00007610ff007816 */ /* 0x000fe20000000000 */
[----:B------:R-:W-:Y:S06]  /*bbd0*/  BRA `(.L_x_4193) ;  /* 0x00000000001c7947 */ /* 0x000fec0003800000 */
.L_x_4217:
[----:B------:R-:W2:Y:S02]  /*bbe0*/  LDG.E.64 R2, desc[UR36][R2.64] ;  /* 0x0000002402027981 */ /* 0x000ea4000c1e1b00 */
[----:B--2---:R-:W0:Y:S02]  /*bbf0*/  I2F.U64 R0, R2 ;  /* 0x0000000200007312 */ /* 0x004e240000301000 */
[----:B0-----:R-:W-:Y:S01]  /*bc00*/  F2FP.F16.F32.PACK_AB R0, RZ, R0 ;  /* 0x00000000ff00723e */ /* 0x001fe200000000ff */
[----:B------:R-:W-:Y:S06]  /*bc10*/  BRA `(.L_x_4193) ;  /* 0x00000000000c7947 */ /* 0x000fec0003800000 */
.L_x_4216:
[----:B------:R-:W2:Y:S02]  /*bc20*/  LDG.E R2, desc[UR36][R2.64] ;  /* 0x0000002402027981 */ /* 0x000ea4000c1e1900 */
[----:B--2---:R-:W-:-:S04]  /*bc30*/  I2FP.F32.U32 R0, R2 ;  /* 0x0000000200007245 */ /* 0x004fc80000201000 */
[----:B------:R-:W-:-:S07]  /*bc40*/  F2FP.F16.F32.PACK_AB R0, RZ, R0 ;  /* 0x00000000ff00723e */ /* 0x000fce00000000ff */
.L_x_4193:
[----:B------:R-:W2:Y:S01]  /*bc50*/  LDCU UR4, c[0x0][0x590] ;  /* 0x0000b200ff0477ac */ /* 0x000ea20008000800 */
[----:B-----5:R-:W-:Y:S01]  /*bc60*/  HADD2.F32 R0, -RZ, R0.H0_H0 ;  /* 0x20000000ff007230 */ /* 0x020fe20000004100 */
[----:B------:R-:W3:Y:S04]  /*bc70*/  LDCU UR5, c[0x0][0x59c] ;  /* 0x0000b380ff0577ac */ /* 0x000ee80008000800 */
[----:B------:R-:W-:-:S05]  /*bc80*/  FADD.FTZ R0, R0, 3 ;  /* 0x4040000000007421 */ /* 0x000fca0000010000 */
[----:B--2---:R-:W-:-:S04]  /*bc90*/  FSETP.GEU.FTZ.AND P0, PT, R0, UR4, PT ;  /* 0x0000000400007c0b */ /* 0x004fc8000bf1e000 */
[----:B------:R-:W-:Y:S01]  /*bca0*/  FSEL R0, R0, UR4, P0 ;  /* 0x0000000400007c08 */ /* 0x000fe20008000000 */
[----:B------:R-:W-:-:S03]  /*bcb0*/  UPRMT UR4, UR41, 0x9910, URZ ;  /* 0x0000991029047896 */ /* 0x000fc600080000ff */
[----:B---3--:R-:W-:Y:S01]  /*bcc0*/  FSETP.GT.FTZ.AND P0, PT, R0, UR5, PT ;  /* 0x0000000500007c0b */ /* 0x008fe2000bf14000 */
[----:B------:R-:W-:-:S03]  /*bcd0*/  UISETP.GT.AND UP0, UPT, UR4, 0x9, UPT ;  /* 0x000000090400788c */ /* 0x000fc6000bf04270 */
[----:B------:R-:W-:-:S05]  /*bce0*/  FSEL R0, R0, UR5, !P0 ;  /* 0x0000000500007c08 */ /* 0x000fca000c000000 */
[----:B------:R-:W-:-:S05]  /*bcf0*/  FMUL.FTZ R0, R0, 0.16666667163372039795 ;  /* 0x3e2aaaab00007820 */ /* 0x000fca0000410000 */
        /* <DEDUP_REMOVED lines=14> */
.L_x_4224:
[----:B01----:R-:W-:-:S06]  /*bde0*/  HADD2.F32 R3, -RZ, R0.H0_H0 ;  /* 0x20000000ff037230 */ /* 0x003fcc0000004100 */
[----:B------:R-:W0:Y:S02]  /*bdf0*/  F2I.S64.TRUNC R2, R3 ;  /* 0x0000000300027311 */ /* 0x000e24000020d900 */
[----:B0-----:R-:W-:Y:S01]  /*be00*/  STG.E.U8 desc[UR36][R16.64], R2 ;  /* 0x0000000210007986 */ /* 0x001fe2000c101124 */
[----:B------:R-:W-:Y:S05]  /*be10*/  EXIT ;  /* 0x000000000000794d */ /* 0x000fea0003800000 */
.L_x_4223:
        /* <DEDUP_REMOVED lines=10> */
.L_x_4227:
[----:B------:R-:W-:-:S04]  /*bec0*/  HADD2.F32 R0, -RZ, R0.H0_H0 ;  /* 0x20000000ff007230 */ /* 0x000fc80000004100 */
[----:B01----:R-:W0:Y:S02]  /*bed0*/  F2I.FTZ.TRUNC.NTZ R3, R0 ;  /* 0x0000000000037305 */ /* 0x003e24000021f100 */
[----:B0-----:R-:W-:Y:S01]  /*bee0*/  STG.E desc[UR36][R16.64], R3 ;  /* 0x0000000310007986 */ /* 0x001fe2000c101924 */
[----:B------:R-:W-:Y:S05]  /*bef0*/  EXIT ;  /* 0x000000000000794d */ /* 0x000fea0003800000 */
.L_x_4226:
[----:B------:R-:W-:-:S04]  /*bf00*/  HADD2.F32 R0, -RZ, R0.H0_H0 ;  /* 0x20000000ff007230 */ /* 0x000fc80000004100 */
[----:B01----:R-:W0:Y:S02]  /*bf10*/  F2I.FTZ.TRUNC.NTZ R3, R0 ;  /* 0x0000000000037305 */ /* 0x003e24000021f100 */
[----:B0-----:R-:W-:Y:S01]  /*bf20*/  STG.E.U16 desc[UR36][R16.64], R3 ;  /* 0x0000000310007986 */ /* 0x001fe2000c101524 */
[----:B------:R-:W-:Y:S05]  /*bf30*/  EXIT ;  /* 0x000000000000794d */ /* 0x000fea0003800000 */
.L_x_4222:
[----:B------:R-:W-:-:S09]  /*bf40*/  UISETP.GT.AND UP0, UPT, UR4, 0x6, UPT ;  /* 0x000000060400788c */ /* 0x000fd2000bf04270 */
[----:B------:R-:W-:Y:S05]  /*bf50*/  BRA.U UP0, `(.L_x_4228) ;  /* 0x0000000100247547 */ /* 0x000fea000b800000 */
[----:B------:R-:W-:-:S09]  /*bf60*/  UISETP.NE.AND UP0, UPT, UR4, 0x5, UPT ;  /* 0x000000050400788c */ /* 0x000fd2000bf05270 */
[----:B------:R-:W-:Y:S05]  /*bf70*/  BRA.U !UP0, `(.L_x_4229) ;  /* 0x0000000108147547 */ /* 0x000fea000b800000 */
[----:B------:R-:W-:-:S09]  /*bf80*/  UISETP.NE.AND UP0, UPT, UR4, 0x6, UPT ;  /* 0x000000060400788c */ /* 0x000fd2000bf05270 */
[----:B------:R-:W-:Y:S05]  /*bf90*/  BRA.U UP0, `(.L_x_4225) ;  /* 0x0000000900287547 */ /* 0x000fea000b800000 */
[----:B01----:R-:W-:-:S05]  /*bfa0*/  HADD2.F32 R3, -RZ, R0.H0_H0 ;  /* 0x20000000ff037230 */ /* 0x003fca0000004100 */
[----:B------:R-:W-:Y:S01]  /*bfb0*/  STG.E desc[UR36][R16.64], R3 ;  /* 0x0000000310007986 */ /* 0x000fe2000c101924 */
[----:B------:R-:W-:Y:S05]  /*bfc0*/  EXIT ;  /* 0x000000000000794d */ /* 0x000fea0003800000 */
.L_x_4229:
[----:B------:R-:W-:Y:S01]  /*bfd0*/  STG.E.U16 desc[UR36][R16.64], R0 ;  /* 0x0000000010007986 */ /* 0x000fe2000c101524 */
[----:B------:R-:W-:Y:S05]  /*bfe0*/  EXIT ;  /* 0x000000000000794d */ /* 0x000fea0003800000 */
.L_x_4228:
        /* <DEDUP_REMOVED lines=10> */
.L_x_4231:
[----:B------:R-:W-:-:S05]  /*c090*/  HADD2.F32 R0, -RZ, R0.H0_H0 ;  /* 0x20000000ff007230 */ /* 0x000fca0000004100 */
[----:B------:R-:W-:-:S04]  /*c0a0*/  F2FP.F16.F32.PACK_AB R0, RZ, R0 ;  /* 0x00000000ff00723e */ /* 0x000fc800000000ff */
[----:B------:R-:W-:-:S05]  /*c0b0*/  PRMT R0, R0, 0x5410, RZ ;  /* 0x0000541000007816 */ /* 0x000fca00000000ff */
[----:B------:R-:W-:Y:S01]  /*c0c0*/  STG.E desc[UR36][R16.64], R0 ;  /* 0x0000000010007986 */ /* 0x000fe2000c101924 */
[----:B------:R-:W-:Y:S05]  /*c0d0*/  EXIT ;  /* 0x000000000000794d */ /* 0x000fea0003800000 */
.L_x_4230:
[----:B01----:R-:W-:-:S05]  /*c0e0*/  HADD2.F32 R2, -RZ, R0.H0_H0 ;  /* 0x20000000ff027230 */ /* 0x003fca0000004100 */
[----:B------:R-:W-:-:S06]  /*c0f0*/  FMUL.FTZ R2, R2, 1 ;  /* 0x3f80000002027820 */ /* 0x000fcc0000410000 */
[----:B------:R-:W0:Y:S02]  /*c100*/  F2F.F64.F32 R2, R2 ;  /* 0x0000000200027310 */ /* 0x000e240000201800 */
[----:B0-----:R-:W-:Y:S01]  /*c110*/  STG.E.64 desc[UR36][R16.64], R2 ;  /* 0x0000000210007986 */ /* 0x001fe2000c101b24 */
[----:B------:R-:W-:Y:S05]  /*c120*/  EXIT ;  /* 0x000000000000794d */ /* 0x000fea0003800000 */
.L_x_4221:
        /* <DEDUP_REMOVED lines=14> */
.L_x_4235:
[----:B01----:R-:W-:Y:S01]  /*c210*/  HADD2.F32 R3, -RZ, R0.H0_H0 ;  /* 0x20000000ff037230 */ /* 0x003fe20000004100 */
        /* <DEDUP_REMOVED lines=16> */
.L_x_4238:
[----:B------:R-:W-:-:S04]  /*c320*/  SHF.R.U32.HI R3, RZ, 0x18, R3 ;  /* 0x00000018ff037819 */ /* 0x000fc80000011603 */
[----:B------:R-:W-:-:S04]  /*c330*/  LOP3.LUT R0, R0, 0x80, R3, 0xf8, !PT ;  /* 0x0000008000007812 */ /* 0x000fc800078ef803 */
[----:B------:R-:W-:-:S07]  /*c340*/  PRMT R8, R0, 0x7610, R8 ;  /* 0x0000761000087816 */ /* 0x000fce0000000008 */
.L_x_4237:
[----:B------:R-:W-:Y:S05]  /*c350*/  BSYNC.RECONVERGENT B0 ;  /* 0x0000000000007941 */ /* 0x000fea0003800200 */
.L_x_4236:
[----:B------:R-:W-:Y:S01]  /*c360*/  STG.E.U8 desc[UR36][R16.64], R8 ;  /* 0x0000000810007986 */ /* 0x000fe2000c101124 */
[----:B------:R-:W-:Y:S05]  /*c370*/  EXIT ;  /* 0x000000000000794d */ /* 0x000fea0003800000 */
.L_x_4234:
        /* <DEDUP_REMOVED lines=17> */
.L_x_4241:
[----:B------:R-:W-:-:S04]  /*c490*/  SHF.R.U32.HI R3, RZ, 0x18, R3 ;  /* 0x00000018ff037819 */ /* 0x000fc80000011603 */
[----:B------:R-:W-:-:S04]  /*c4a0*/  LOP3.LUT R0, R0, 0x80, R3, 0xf8, !PT ;  /* 0x0000008000007812 */ /* 0x000fc800078ef803 */
[----:B------:R-:W-:-:S07]  /*c4b0*/  PRMT R8, R0, 0x7610, R8 ;  /* 0x0000761000087816 */ /* 0x000fce0000000008 */
.L_x_4240:
[----:B------:R-:W-:Y:S05]  /*c4c0*/  BSYNC.RECONVERGENT B0 ;  /* 0x0000000000007941 */ /* 0x000fea0003800200 */
.L_x_4239:
[----:B------:R-:W-:Y:S01]  /*c4d0*/  STG.E.U8 desc[UR36][R16.64], R8 ;  /* 0x0000000810007986 */ /* 0x000fe2000c101124 */
[----:B------:R-:W-:Y:S05]  /*c4e0*/  EXIT ;  /* 0x000000000000794d */ /* 0x000fea0003800000 */
.L_x_4233:
[----:B------:R-:W-:-:S09]  /*c4f0*/  UISETP.NE.AND UP0, UPT, UR4, 0x1c, UPT ;  /* 0x0000001c0400788c */ /* 0x000fd2000bf05270 */
[----:B------:R-:W-:Y:S05]  /*c500*/  BRA.U !UP0, `(.L_x_4242) ;  /* 0x0000000108607547 */ /* 0x000fea000b800000 */
[----:B------:R-:W-:-:S09]  /*c510*/  UISETP.NE.AND UP0, UPT, UR4, 0x1d, UPT ;  /* 0x0000001d0400788c */ /* 0x000fd2000bf05270 */
[----:B------:R-:W-:Y:S05]  /*c520*/  BRA.U !UP0, `(.L_x_4243) ;  /* 0x0000000108487547 */ /* 0x000fea000b800000 */
[----:B------:R-:W-:-:S09]  /*c530*/  UISETP.NE.AND UP0, UPT, UR4, 0x2c, UPT ;  /* 0x0000002c0400788c */ /* 0x000fd2000bf05270 */
[----:B------:R-:W-:Y:S05]  /*c540*/  BRA.U UP0, `(.L_x_4225) ;  /* 0x0000000100bc7547 */ /* 0x000fea000b800000 */
[----:B01----:R-:W-:-:S05]  /*c550*/  HADD2.F32 R3, -RZ, R0.H0_H0 ;  /* 0x20000000ff037230 */ /* 0x003fca0000004100 */
        /* <DEDUP_REMOVED lines=15> */
.L_x_4243:
[----:B01----:R-:W-:-:S06]  /*c650*/  HADD2.F32 R2, -RZ, R0.H0_H0 ;  /* 0x20000000ff027230 */ /* 0x003fcc0000004100 */
[----:B------:R-:W0:Y:S02]  /*c660*/  F2I.U64.TRUNC R2, R2 ;  /* 0x0000000200027311 */ /* 0x000e24000020d800 */
[----:B0-----:R-:W-:Y:S01]  /*c670*/  STG.E.64 desc[UR36][R16.64], R2 ;  /* 0x0000000210007986 */ /* 0x001fe2000c101b24 */
[----:B------:R-:W-:Y:S05]  /*c680*/  EXIT ;  /* 0x000000000000794d */ /* 0x000fea0003800000 */
.L_x_4242:
[----:B------:R-:W-:-:S04]  /*c690*/  HADD2.F32 R0, -RZ, R0.H0_H0 ;  /* 0x20000000ff007230 */ /* 0x000fc80000004100 */
[----:B01----:R-:W0:Y:S02]  /*c6a0*/  F2I.FTZ.U32.TRUNC.NTZ R3, R0 ;  /* 0x0000000000037305 */ /* 0x003e24000021f000 */
[----:B0-----:R-:W-:Y:S01]  /*c6b0*/  STG.E desc[UR36][R16.64], R3 ;  /* 0x0000000310007986 */ /* 0x001fe2000c101924 */
[----:B------:R-:W-:Y:S05]  /*c6c0*/  EXIT ;  /* 0x000000000000794d */ /* 0x000fea0003800000 */
.L_x_4232:
        /* <DEDUP_REMOVED lines=11> */
.L_x_4245:
[----:B------:R-:W-:Y:S01]  /*c780*/  HADD2.F32 R0, -RZ, R0.H0_H0 ;  /* 0x20000000ff007230 */ /* 0x000fe20000004100 */
[----:B------:R-:W-:-:S04]  /*c790*/  CS2R R6, SRZ ;  /* 0x0000000000067805 */ /* 0x000fc8000001ff00 */
[----:B------:R-:W-:-:S04]  /*c7a0*/  FMUL.FTZ R0, R0, 1 ;  /* 0x3f80000000007820 */ /* 0x000fc80000410000 */
[----:B------:R-:W2:Y:S02]  /*c7b0*/  F2F.F64.F32 R4, R0 ;  /* 0x0000000000047310 */ /* 0x000ea40000201800 */
[----:B--2---:R-:W-:Y:S01]  /*c7c0*/  STG.E.128 desc[UR36][R16.64], R4 ;  /* 0x0000000410007986 */ /* 0x004fe2000c101d24 */
[----:B------:R-:W-:Y:S05]  /*c7d0*/  EXIT ;  /* 0x000000000000794d */ /* 0x000fea0003800000 */
.L_x_4244:
[----:B------:R-:W-:-:S09]  /*c7e0*/  UISETP.NE.AND UP0, UPT, UR4, 0xf, UPT ;  /* 0x0000000f0400788c */ /* 0x000fd2000bf05270 */
[----:B------:R-:W-:Y:S05]  /*c7f0*/  BRA.U !UP0, `(.L_x_4246) ;  /* 0x0000000108e87547 */ /* 0x000fea000b800000 */
[----:B------:R-:W-:-:S09]  /*c800*/  UISETP.NE.AND UP0, UPT, UR4, 0x17, UPT ;  /* 0x000000170400788c */ /* 0x000fd2000bf05270 */
[----:B------:R-:W-:Y:S05]  /*c810*/  BRA.U !UP0, `(.L_x_4247) ;  /* 0x0000000108907547 */ /* 0x000fea000b800000 */
[----:B------:R-:W-:-:S09]  /*c820*/  UISETP.NE.AND UP0, UPT, UR4, 0x18, UPT ;  /* 0x000000180400788c */ /* 0x000fd2000bf05270 */
[----:B------:R-:W-:Y:S05]  /*c830*/  BRA.U !UP0, `(.L_x_4248) ;  /* 0x0000000108447547 */ /* 0x000fea000b800000 */
.L_x_4225:
[----:B------:R-:W-:Y:S01]  /*c840*/  MOV R0, 0x0 ;  /* 0x0000000000007802 */ /* 0x000fe20000000f00 */
[----:B------:R-:W2:Y:S01]  /*c850*/  LDCU.64 UR4, c[0x4][0x128] ;  /* 0x01002500ff0477ac */ /* 0x000ea20008000a00 */
[----:B------:R-:W-:Y:S02]  /*c860*/  HFMA2 R8, -RZ, RZ, 0, 6.020069122314453125e-06 ;  /* 0x00000065ff087431 */ /* 0x000fe400000001ff */
[----:B------:R-:W-:Y:S01]  /*c870*/  IMAD.MOV.U32 R12, RZ, RZ, 0x1 ;  /* 0x00000001ff0c7424 */ /* 0x000fe200078e00ff */
[----:B01----:R0:W1:Y:S01]  /*c880*/  LDC.64 R2, c[0x4][R0] ;  /* 0x0100000000027b82 */ /* 0x0030620000000a00 */
[----:B------:R-:W3:Y:S01]  /*c890*/  LDCU.64 UR6, c[0x4][0x130] ;  /* 0x01002600ff0677ac */ /* 0x000ee20008000a00 */
[----:B------:R-:W-:Y:S01]  /*c8a0*/  MOV R13, RZ ;  /* 0x000000ff000d7202 */ /* 0x000fe20000000f00 */
[----:B------:R-:W4:Y:S01]  /*c8b0*/  LDCU.64 UR8, c[0x4][0x30] ;  /* 0x01000600ff0877ac */ /* 0x000f220008000a00 */
[----:B--2---:R-:W-:Y:S01]  /*c8c0*/  MOV R4, UR4 ;  /* 0x0000000400047c02 */ /* 0x004fe20008000f00 */
[----:B------:R-:W-:Y:S01]  /*c8d0*/  IMAD.U32 R5, RZ, RZ, UR5 ;  /* 0x00000005ff057e24 */ /* 0x000fe2000f8e00ff */
[----:B---3--:R-:W-:Y:S01]  /*c8e0*/  MOV R6, UR6 ;  /* 0x0000000600067c02 */ /* 0x008fe20008000f00 */
[----:B------:R-:W-:Y:S01]  /*c8f0*/  IMAD.U32 R7, RZ, RZ, UR7 ;  /* 0x00000007ff077e24 */ /* 0x000fe2000f8e00ff */
[----:B----4-:R-:W-:Y:S01]  /*c900*/  MOV R10, UR8 ;  /* 0x00000008000a7c02 */ /* 0x010fe20008000f00 */
[----:B0-----:R-:W-:-:S07]  /*c910*/  IMAD.U32 R11, RZ, RZ, UR9 ;  /* 0x00000009ff0b7e24 */ /* 0x001fce000f8e00ff */
[----:B------:R-:W-:-:S07]  /*c920*/  LEPC R20, `(.L_x_4249) ;  /* 0x000000001014794e */ /* 0x000fce0000000000 */
[----:B-1----:R-:W-:Y:S05]  /*c930*/  CALL.ABS.NOINC R2 ;  /* 0x0000000002007343 */ /* 0x002fea0003c00000 */
.L_x_4249:
[----:B------:R-:W-:Y:S05]  /*c940*/  EXIT ;  /* 0x000000000000794d */ /* 0x000fea0003800000 */
.L_x_4248:
        /* <DEDUP_REMOVED lines=13> */
.L_x_4251:
[----:B------:R-:W-:Y:S05]  /*ca20*/  BSYNC.RECONVERGENT B0 ;  /* 0x0000000000007941 */ /* 0x000fea0003800200 */
.L_x_4250:
[----:B------:R-:W-:-:S05]  /*ca30*/  LOP3.LUT R3, R0, 0x80, R3, 0xf8, !PT ;  /* 0x0000008000037812 */ /* 0x000fca00078ef803 */
[----:B------:R-:W-:Y:S01]  /*ca40*/  STG.E.U8 desc[UR36][R16.64], R3 ;  /* 0x0000000310007986 */ /* 0x000fe2000c101124 */
[----:B------:R-:W-:Y:S05]  /*ca50*/  EXIT ;  /* 0x000000000000794d */ /* 0x000fea0003800000 */
.L_x_4247:
        /* <DEDUP_REMOVED lines=12> */
.L_x_4253:
[----:B------:R-:W-:Y:S01]  /*cb20*/  HFMA2 R0, -RZ, RZ, 0, 7.569789886474609375e-06 ;  /* 0x0000007fff007431 */ /* 0x000fe200000001ff */
[----:B------:R-:W-:-:S04]  /*cb30*/  ISETP.GT.U32.AND P0, PT, R2, 0x7f800000, PT ;  /* 0x7f8000000200780c */ /* 0x000fc80003f04070 */
[----:B------:R-:W-:-:S09]  /*cb40*/  SEL R0, R0, 0x7c, P0 ;  /* 0x0000007c00007807 */ /* 0x000fd20000000000 */
.L_x_4254:
[----:B------:R-:W-:Y:S05]  /*cb50*/  BSYNC.RECONVERGENT B0 ;  /* 0x0000000000007941 */ /* 0x000fea0003800200 */
.L_x_4252:
[----:B------:R-:W-:-:S04]  /*cb60*/  SHF.R.U32.HI R3, RZ, 0x18, R3 ;  /* 0x00000018ff037819 */ /* 0x000fc80000011603 */
[----:B------:R-:W-:-:S05]  /*cb70*/  LOP3.LUT R3, R0, 0x80, R3, 0xf8, !PT ;  /* 0x0000008000037812 */ /* 0x000fca00078ef803 */
[----:B------:R-:W-:Y:S01]  /*cb80*/  STG.E.U8 desc[UR36][R16.64], R3 ;  /* 0x0000000310007986 */ /* 0x000fe2000c101124 */
[----:B------:R-:W-:Y:S05]  /*cb90*/  EXIT ;  /* 0x000000000000794d */ /* 0x000fea0003800000 */
.L_x_4246:
[----:B------:R-:W-:-:S05]  /*cba0*/  HADD2.F32 R0, -RZ, R0.H0_H0 ;  /* 0x20000000ff007230 */ /* 0x000fca0000004100 */
[----:B------:R-:W-:-:S05]  /*cbb0*/  F2FP.BF16.F32.PACK_AB R0, RZ, R0 ;  /* 0x00000000ff00723e */ /* 0x000fca00000010ff */
[----:B------:R-:W-:Y:S01]  /*cbc0*/  STG.E.U16 desc[UR36][R16.64], R0 ;  /* 0x0000000010007986 */ /* 0x000fe2000c101524 */
[----:B------:R-:W-:Y:S05]  /*cbd0*/  EXIT ;  /* 0x000000000000794d */ /* 0x000fea0003800000 */
.L_x_4255:
        /* <DEDUP_REMOVED lines=10> */
.L_x_5825:


//--------------------- .text._ZN2at6native27unrolled_elementwise_kernelIZZZNS0_68_GLOBAL__N__08176361_30_ActivationHardsigmoidKernel_cu_1520ed90_309918hardsigmoid_kernelERNS_18TensorIteratorBaseEENKUlvE_clEvENKUlvE1_clEvEUlN3c104HalfEE_St5arrayIPcLm2EELi4E23TrivialOffsetCalculatorILi1EjESE_NS0_6memory12LoadWithCastILi1EEENSF_13StoreWithCastILi1EEEEEviT_T0_T2_T3_T4_T5_ --------------------------
	.section	.text._ZN2at6native27unrolled_elementwise_kernelIZZZNS0_68_GLOBAL__N__08176361_30_ActivationHardsigmoidKernel_cu_1520ed90_309918hardsigmoid_kernelERNS_18TensorIteratorBaseEENKUlvE_clEvENKUlvE1_clEvEUlN3c104HalfEE_St5arrayIPcLm2EELi4E23TrivialOffsetCalculatorILi1EjESE_NS0_6memory12LoadWithCastILi1EEENSF_13StoreWithCastILi1EEEEEviT_T0_T2_T3_T4_T5_,"ax",@progbits
	.align	128
        .global         _ZN2at6native27unrolled_elementwise_kernelIZZZNS0_68_GLOBAL__N__08176361_30_ActivationHardsigmoidKernel_cu_1520ed90_309918hardsigmoid_kernelERNS_18TensorIteratorBaseEENKUlvE_clEvENKUlvE1_clEvEUlN3c104HalfEE_St5arrayIPcLm2EELi4E23TrivialOffsetCalculatorILi1EjESE_NS0_6memory12LoadWithCastILi1EEENSF_13StoreWithCastILi1EEEEEviT_T0_T2_T3_T4_T5_
        .type           _ZN2at6native27unrolled_elementwise_kernelIZZZNS0_68_GLOBAL__N__08176361_30_ActivationHardsigmoidKernel_cu_1520ed90_309918hardsigmoid_kernelERNS_18TensorIteratorBaseEENKUlvE_clEvENKUlvE1_clEvEUlN3c104HalfEE_St5arrayIPcLm2EELi4E23TrivialOffsetCalculatorILi1EjESE_NS0_6memory12LoadWithCastILi1EEENSF_13StoreWithCastILi1EEEEEviT_T0_T2_T3_T4_T5_,@function
        .size           _ZN2at6native27unrolled_elementwise_kernelIZZZNS0_68_GLOBAL__N__08176361_30_ActivationHardsigmoidKernel_cu_1520ed90_309918hardsigmoid_kernelERNS_18TensorIteratorBaseEENKUlvE_clEvENKUlvE1_clEvEUlN3c104HalfEE_St5arrayIPcLm2EELi4E23TrivialOffsetCalculatorILi1EjESE_NS0_6memory12LoadWithCastILi1EEENSF_13StoreWithCastILi1EEEEEviT_T0_T2_T3_T4_T5_,(.L_x_5826 - _ZN2at6native27unrolled_elementwise_kernelIZZZNS0_68_GLOBAL__N__08176361_30_ActivationHardsigmoidKernel_cu_1520ed90_309918hardsigmoid_kernelERNS_18TensorIteratorBaseEENKUlvE_clEvENKUlvE1_clEvEUlN3c104HalfEE_St5arrayIPcLm2EELi4E23TrivialOffsetCalculatorILi1EjESE_NS0_6memory12LoadWithCastILi1EEENSF_13StoreWithCastILi1EEEEEviT_T0_T2_T3_T4_T5_)
        .other          _ZN2at6native27unrolled_elementwise_kernelIZZZNS0_68_GLOBAL__N__08176361_30_ActivationHardsigmoidKernel_cu_1520ed90_309918hardsigmoid_kernelERNS_18TensorIteratorBaseEENKUlvE_clEvENKUlvE1_clEvEUlN3c104HalfEE_St5arrayIPcLm2EELi4E23TrivialOffsetCalculatorILi1EjESE_NS0_6memory12LoadWithCastILi1EEENSF_13StoreWithCastILi1EEEEEviT_T0_T2_T3_T4_T5_,@"STO_CUDA_ENTRY STV_DEFAULT"
_ZN2at6native27unrolled_elementwise_kernelIZZZNS0_68_GLOBAL__N__08176361_30_ActivationHardsigmoidKernel_cu_1520ed90_309918hardsigmoid_kernelERNS_18TensorIteratorBaseEENKUlvE_clEvENKUlvE1_clEvEUlN3c104HalfEE_St5arrayIPcLm2EELi4E23TrivialOffsetCalculatorILi1EjESE_NS0_6memory12LoadWithCastILi1EEENSF_13StoreWithCastILi1EEEEEviT_T0_T2_T3_T4_T5_:
.text._ZN2at6native27unrolled_elementwise_kernelIZZZNS0_68_GLOBAL__N__08176361_30_ActivationHardsigmoidKernel_cu_1520ed90_309918hardsigmoid_kernelERNS_18TensorIteratorBaseEENKUlvE_clEvENKUlvE1_clEvEUlN3c104HalfEE_St5arrayIPcLm2EELi4E23TrivialOffsetCalculatorILi1EjESE_NS0_6memory12LoadWithCastILi1EEENSF_13StoreWithCastILi1EEEEEviT_T0_T2_T3_T4_T5_:
        /* <DEDUP_REMOVED lines=34> */
.L_x_4261:
[----:B------:R-:W2:Y:S02]  /*0220*/  LDG.E.U8 R2, desc[UR36][R2.64] ;  /* 0x0000002402027981 */ /* 0x000ea4000c1e1100 */
[----:B--2---:R-:W-:-:S04]  /*0230*/  I2FP.F32.U32 R0, R2 ;  /* 0x0000000200007245 */ /* 0x004fc80000201000 */
[----:B------:R-:W-:-:S04]  /*0240*/  F2FP.F16.F32.PACK_AB R0, RZ, R0 ;  /* 0x00000000ff00723e */ /* 0x000fc800000000ff */
[----:B------:R-:W-:Y:S01]  /*0250*/  PRMT R24, R0, 0x7610, R24 ;  /* 0x0000761000187816 */ /* 0x000fe20000000018 */
[----:B------:R-:W-:Y:S06]  /*0260*/  BRA `(.L_x_4263) ;  /* 0x0000000c00d47947 */ /* 0x000fec0003800000 */
.L_x_4260:
        /* <DEDUP_REMOVED lines=11> */
.L_x_4265:
[----:B------:R-:W2:Y:S02]  /*0320*/  LDG.E R2, desc[UR36][R2.64] ;  /* 0x0000002402027981 */ /* 0x000ea4000c1e1900 */
[----:B--2---:R-:W-:-:S04]  /*0330*/  I2FP.F32.S32 R0, R2 ;  /* 0x0000000200007245 */ /* 0x004fc80000201400 */
[----:B------:R-:W-:-:S04]  /*0340*/  F2FP.F16.F32.PACK_AB R0, RZ, R0 ;  /* 0x00000000ff00723e */ /* 0x000fc800000000ff */
[----:B------:R-:W-:Y:S01]  /*0350*/  PRMT R24, R0, 0x7610, R24 ;  /* 0x0000761000187816 */ /* 0x000fe20000000018 */
[----:B------:R-:W-:Y:S06]  /*0360*/  BRA `(.L_x_4263) ;  /* 0x0000000c00947947 */ /* 0x000fec0003800000 */
.L_x_4264:
[----:B------:R-:W2:Y:S02]  /*0370*/  LDG.E.U16 R2, desc[UR36][R2.64] ;  /* 0x0000002402027981 */ /* 0x000ea4000c1e1500 */
[----:B--2---:R-:W0:Y:S02]  /*0380*/  I2F.S16 R0, R2 ;  /* 0x0000000200007306 */ /* 0x004e240000101400 */
[----:B0-----:R-:W-:-:S04]  /*0390*/  F2FP.F16.F32.PACK_AB R0, RZ, R0 ;  /* 0x00000000ff00723e */ /* 0x001fc800000000ff */
[----:B------:R-:W-:Y:S01]  /*03a0*/  PRMT R24, R0, 0x7610, R24 ;  /* 0x0000761000187816 */ /* 0x000fe20000000018 */
[----:B------:R-:W-:Y:S06]  /*03b0*/  BRA `(.L_x_4263) ;  /* 0x0000000c00807947 */ /* 0x000fec0003800000 */
.L_x_4259:
        /* <DEDUP_REMOVED lines=9> */
.L_x_4267:
[----:B------:R1:W5:Y:S01]  /*0450*/  LDG.E.U16 R24, desc[UR36][R2.64] ;  /* 0x0000002402187981 */ /* 0x000362000c1e1500 */
[----:B------:R-:W-:Y:S05]  /*0460*/  BRA `(.L_x_4263) ;  /* 0x0000000c00547947 */ /* 0x000fea0003800000 */
.L_x_4266:
        /* <DEDUP_REMOVED lines=9> */
.L_x_4269:
[----:B------:R0:W5:Y:S01]  /*0500*/  LDG.E.U16 R24, desc[UR36][R2.64] ;  /* 0x0000002402187981 */ /* 0x000162000c1e1500 */
[----:B------:R-:W-:Y:S05]  /*0510*/  BRA `(.L_x_4263) ;  /* 0x0000000c00287947 */ /* 0x000fea0003800000 */
.L_x_4268:
        /* <DEDUP_REMOVED lines=13> */
.L_x_4258:
        /* <DEDUP_REMOVED lines=14> */
.L_x_4272:
        /* <DEDUP_REMOVED lines=13> */
.L_x_4271:
        /* <DEDUP_REMOVED lines=27> */
.L_x_4274:
        /* <DEDUP_REMOVED lines=14> */
.L_x_4273:
[----:B------:R-:W2:Y:S02]  /*0a30*/  LDG.E.U16 R0, desc[UR36][R2.64] ;  /* 0x0000002402007981 */ /* 0x000ea4000c1e1500 */
[----:B--2---:R-:W-:-:S05]  /*0a40*/  IMAD.U32 R0, R0, 0x10000, RZ ;  /* 0x0001000000007824 */ /* 0x004fca00078e00ff */
[----:B------:R-:W-:-:S04]  /*0a50*/  F2FP.F16.F32.PACK_AB R0, RZ, R0 ;  /* 0x00000000ff00723e */ /* 0x000fc800000000ff */
[----:B------:R-:W-:Y:S01]  /*0a60*/  PRMT R24, R0, 0x7610, R24 ;  /* 0x0000761000187816 */ /* 0x000fe20000000018 */
[----:B------:R-:W-:Y:S06]  /*0a70*/  BRA `(.L_x_4263) ;  /* 0x0000000400d07947 */ /* 0x000fec0003800000 */
.L_x_4270:
        /* <DEDUP_REMOVED lines=13> */
.L_x_4277:
        /* <DEDUP_REMOVED lines=21> */
.L_x_4281:
[----:B------:R-:W-:Y:S05]  /*0ca0*/  BSYNC.RECONVERGENT B1 ;  /* 0x0000000000017941 */ /* 0x000fea0003800200 */
.L_x_4280:
[----:B------:R-:W-:Y:S01]  /*0cb0*/  IMAD.SHL.U32 R0, R0, 0x100000, RZ ;  /* 0x0010000000007824 */ /* 0x000fe200078e00ff */
[----:B------:R-:W-:-:S04]  /*0cc0*/  LEA R2, R2, 0x3b800000, 0x17 ;  /* 0x3b80000002027811 */ /* 0x000fc800078eb8ff */
[----:B------:R-:W-:-:S07]  /*0cd0*/  LOP3.LUT R0, R2, R0, R7, 0xfe, !PT ;  /* 0x0000000002007212 */ /* 0x000fce00078efe07 */
.L_x_4279:
[----:B------:R-:W-:Y:S05]  /*0ce0*/  BSYNC.RECONVERGENT B0 ;  /* 0x0000000000007941 */ /* 0x000fea0003800200 */
.L_x_4278:
[----:B------:R-:W-:-:S04]  /*0cf0*/  F2FP.F16.F32.PACK_AB R0, RZ, R0 ;  /* 0x00000000ff00723e */ /* 0x000fc800000000ff */
[----:B------:R-:W-:Y:S01]  /*0d00*/  PRMT R24, R0, 0x7610, R24 ;  /* 0x0000761000187816 */ /* 0x000fe20000000018 */
[----:B------:R-:W-:Y:S06]  /*0d10*/  BRA `(.L_x_4263) ;  /* 0x0000000400287947 */ /* 0x000fec0003800000 */
.L_x_4276:
        /* <DEDUP_REMOVED lines=21> */
.L_x_4285:
[----:B------:R-:W-:Y:S05]  /*0e70*/  BSYNC.RECONVERGENT B1 ;  /* 0x0000000000017941 */ /* 0x000fea0003800200 */
.L_x_4284:
[----:B------:R-:W-:Y:S01]  /*0e80*/  IMAD.SHL.U32 R0, R0, 0x200000, RZ ;  /* 0x0020000000007824 */ /* 0x000fe200078e00ff */
[----:B------:R-:W-:-:S04]  /*0e90*/  LEA R2, R2, 0x37800000, 0x17 ;  /* 0x3780000002027811 */ /* 0x000fc800078eb8ff */
[----:B------:R-:W-:-:S07]  /*0ea0*/  LOP3.LUT R0, R2, R0, R7, 0xfe, !PT ;  /* 0x0000000002007212 */ /* 0x000fce00078efe07 */
.L_x_4283:
[----:B------:R-:W-:Y:S05]  /*0eb0*/  BSYNC.RECONVERGENT B0 ;  /* 0x0000000000007941 */ /* 0x000fea0003800200 */
.L_x_4282:
[----:B------:R-:W-:-:S04]  /*0ec0*/  F2FP.F16.F32.PACK_AB R0, RZ, R0 ;  /* 0x00000000ff00723e */ /* 0x000fc800000000ff */
[----:B------:R-:W-:Y:S01]  /*0ed0*/  PRMT R24, R0, 0x7610, R24 ;  /* 0x0000761000187816 */ /* 0x000fe20000000018 */
[----:B------:R-:W-:Y:S06]  /*0ee0*/  BRA `(.L_x_4263) ;  /* 0x0000000000b47947 */ /* 0x000fec0003800000 */
.L_x_4275:
[----:B------:R-:W-:-:S09]  /*0ef0*/  UISETP.NE.AND UP0, UPT, UR4, 0x1c, UPT ;  /* 0x0000001c0400788c */ /* 0x000fd2000bf05270 */
[----:B------:R-:W-:Y:S05]  /*0f00*/  BRA.U !UP0, `(.L_x_4286) ;  /* 0x00000001089c7547 */ /* 0x000fea000b800000 */
[----:B------:R-:W-:-:S09]  /*0f10*/  UISETP.NE.AND UP0, UPT, UR4, 0x1d, UPT ;  /* 0x0000001d0400788c */ /* 0x000fd2000bf05270 */
[----:B------:R-:W-:Y:S05]  /*0f20*/  BRA.U !UP0, `(.L_x_4287) ;  /* 0x0000000108807547 */ /* 0x000fea000b800000 */
[----:B------:R-:W-:-:S09]  /*0f30*/  UISETP.NE.AND UP0, UPT, UR4, 0x2c, UPT ;  /* 0x0000002c0400788c */ /* 0x000fd2000bf05270 */
[----:B------:R-:W-:Y:S05]  /*0f40*/  BRA.U !UP0, `(.L_x_4288) ;  /* 0x0000000108487547 */ /* 0x000fea000b800000 */
.L_x_4262:
        /* <DEDUP_REMOVED lines=16> */
.L_x_4289:
[----:B------:R-:W-:Y:S01]  /*1050*/  PRMT R24, RZ, 0x7610, R24 ;  /* 0x00007610ff187816 */ /* 0x000fe20000000018 */
[----:B------:R-:W-:Y:S06]  /*1060*/  BRA `(.L_x_4263) ;  /* 0x0000000000547947 */ /* 0x000fec0003800000 */
.L_x_4288:
        /* <DEDUP_REMOVED lines=8> */
.L_x_4291:
[----:B------:R-:W-:Y:S05]  /*10f0*/  BSYNC.RECONVERGENT B0 ;  /* 0x0000000000007941 */ /* 0x000fea0003800200 */
.L_x_4290:
[----:B------:R-:W-:-:S04]  /*1100*/  F2FP.F16.F32.PACK_AB R0, RZ, R0 ;  /* 0x00000000ff00723e */ /* 0x000fc800000000ff */
[----:B------:R-:W-:Y:S01]  /*1110*/  PRMT R24, R0, 0x7610, R24 ;  /* 0x0000761000187816 */ /* 0x000fe20000000018 */
[----:B------:R-:W-:Y:S06]  /*1120*/  BRA `(.L_x_4263) ;  /* 0x0000000000247947 */ /* 0x000fec0003800000 */
.L_x_4287:
[----:B------:R-:W2:Y:S02]  /*1130*/  LDG.E.64 R2, desc[UR36][R2.64] ;  /* 0x0000002402027981 */ /* 0x000ea4000c1e1b00 */
[----:B--2---:R-:W0:Y:S02]  /*1140*/  I2F.U64 R0, R2 ;  /* 0x0000000200007312 */ /* 0x004e240000301000 */
[----:B0-----:R-:W-:-:S04]  /*1150*/  F2FP.F16.F32.PACK_AB R0, RZ, R0 ;  /* 0x00000000ff00723e */ /* 0x001fc800000000ff */
[----:B------:R-:W-:Y:S01]  /*1160*/  PRMT R24, R0, 0x7610, R24 ;  /* 0x0000761000187816 */ /* 0x000fe20000000018 */
[----:B------:R-:W-:Y:S06]  /*1170*/  BRA `(.L_x_4263) ;  /* 0x0000000000107947 */ /* 0x000fec0003800000 */
.L_x_4286:
[----:B------:R-:W2:Y:S02]  /*1180*/  LDG.E R2, desc[UR36][R2.64] ;  /* 0x0000002402027981 */ /* 0x000ea4000c1e1900 */
[----:B--2---:R-:W-:-:S04]  /*1190*/  I2FP.F32.U32 R0, R2 ;  /* 0x0000000200007245 */ /* 0x004fc80000201000 */
[----:B------:R-:W-:-:S04]  /*11a0*/  F2FP.F16.F32.PACK_AB R0, RZ, R0 ;  /* 0x00000000ff00723e */ /* 0x000fc800000000ff */
[----:B------:R-:W-:-:S07]  /*11b0*/  PRMT R24, R0, 0x7610, R24 ;  /* 0x0000761000187816 */ /* 0x000fce0000000018 */
.L_x_4263:
[----:B------:R-:W-:-:S07]  /*11c0*/  VIADD R16, R19, 0x80 ;  /* 0x0000008013107836 */ /* 0x000fce0000000000 */
.L_x_4257:
[----:B------:R-:W-:Y:S05]  /*11d0*/  BSYNC.RECONVERGENT B6 ;  /* 0x0000000000067941 */ /* 0x000fea0003800200 */
.L_x_4256:
[----:B------:R-:W-:Y:S01]  /*11e0*/  ISETP.GE.AND P0, PT, R16, R17, PT ;  /* 0x000000111000720c */ /* 0x000fe20003f06270 */
[----:B------:R-:W-:Y:S01]  /*11f0*/  BSSY.RECONVERGENT B6, `(.L_x_4292) ;  /* 0x0000114000067945 */ /* 0x000fe20003800200 */
[----:B------:R-:W-:-:S11]  /*1200*/  PRMT R23, RZ, 0x7610, R23 ;  /* 0x00007610ff177816 */ /* 0x000fd60000000017 */
        /* <DEDUP_REMOVED lines=23> */
.L_x_4297:
[----:B------:R-:W2:Y:S02]  /*1380*/  LDG.E.U8 R2, desc[UR36][R2.64] ;  /* 0x0000002402027981 */ /* 0x000ea4000c1e1100 */
[----:B--2---:R-:W-:-:S04]  /*1390*/  I2FP.F32.U32 R0, R2 ;  /* 0x0000000200007245 */ /* 0x004fc80000201000 */
[----:B------:R-:W-:-:S04]  /*13a0*/  F2FP.F16.F32.PACK_AB R0, RZ, R0 ;  /* 0x00000000ff00723e */ /* 0x000fc800000000ff */
[----:B------:R-:W-:Y:S01]  /*13b0*/  PRMT R23, R0, 0x7610, R23 ;  /* 0x0000761000177816 */ /* 0x000fe20000000017 */
[----:B------:R-:W-:Y:S06]  /*13c0*/  BRA `(.L_x_4299) ;  /* 0x0000000c00d47947 */ /* 0x000fec0003800000 */
.L_x_4296:
        /* <DEDUP_REMOVED lines=11> */
.L_x_4301:
[----:B------:R-:W2:Y:S02]  /*1480*/  LDG.E R2, desc[UR36][R2.64] ;  /* 0x0000002402027981 */ /* 0x000ea4000c1e1900 */
[----:B--2---:R-:W-:-:S04]  /*1490*/  I2FP.F32.S32 R0, R2 ;  /* 0x0000000200007245 */ /* 0x004fc80000201400 */
[----:B------:R-:W-:-:S04]  /*14a0*/  F2FP.F16.F32.PACK_AB R0, RZ, R0 ;  /* 0x00000000ff00723e */ /* 0x000fc800000000ff */
[----:B------:R-:W-:Y:S01]  /*14b0*/  PRMT R23, R0, 0x7610, R23 ;  /* 0x0000761000177816 */ /* 0x000fe20000000017 */
[----:B------:R-:W-:Y:S06]  /*14c0*/  BRA `(.L_x_4299) ;  /* 0x0000000c00947947 */ /* 0x000fec0003800000 */
.L_x_4300:
[----:B------:R-:W2:Y:S02]  /*14d0*/  LDG.E.U16 R2, desc[UR36][R2.64] ;  /* 0x0000002402027981 */ /* 0x000ea4000c1e1500 */
[----:B--2---:R-:W0:Y:S02]  /*14e0*/  I2F.S16 R0, R2 ;  /* 0x0000000200007306 */ /* 0x004e240000101400 */
[----:B0-----:R-:W-:-:S04]  /*14f0*/  F2FP.F16.F32.PACK_AB R0, RZ, R0 ;  /* 0x00000000ff00723e */ /* 0x001fc800000000ff */
[----:B------:R-:W-:Y:S01]  /*1500*/  PRMT R23, R0, 0x7610, R23 ;  /* 0x0000761000177816 */ /* 0x000fe20000000017 */
[----:B------:R-:W-:Y:S06]  /*1510*/  BRA `(.L_x_4299) ;  /* 0x0000000c00807947 */ /* 0x000fec0003800000 */
.L_x_4295:
        /* <DEDUP_REMOVED lines=9> */
.L_x_4303:
[----:B------:R0:W5:Y:S01]  /*15b0*/  LDG.E.U16 R23, desc[UR36][R2.64] ;  /* 0x0000002402177981 */ /* 0x000162000c1e1500 */
[----:B------:R-:W-:Y:S05]  /*15c0*/  BRA `(.L_x_4299) ;  /* 0x0000000c00547947 */ /* 0x000fea0003800000 */
.L_x_4302:
        /* <DEDUP_REMOVED lines=9> */
.L_x_4305:
[----:B------:R1:W5:Y:S01]  /*1660*/  LDG.E.U16 R23, desc[UR36][R2.64] ;  /* 0x0000002402177981 */ /* 0x000362000c1e1500 */
[----:B------:R-:W-:Y:S05]  /*1670*/  BRA `(.L_x_4299) ;  /* 0x0000000c00287947 */ /* 0x000fea0003800000 */
.L_x_4304:
        /* <DEDUP_REMOVED lines=13> */
.L_x_4294:
        /* <DEDUP_REMOVED lines=14> */
.L_x_4308:
        /* <DEDUP_REMOVED lines=13> */
.L_x_4307:
        /* <DEDUP_REMOVED lines=27> */
.L_x_4310:
        /* <DEDUP_REMOVED lines=14> */
.L_x_4309:
[----:B------:R-:W2:Y:S02]  /*1b90*/  LDG.E.U16 R0, desc[UR36][R2.64] ;  /* 0x0000002402007981 */ /* 0x000ea4000c1e1500 */
[----:B--2---:R-:W-:-:S05]  /*1ba0*/  IMAD.U32 R0, R0, 0x10000, RZ ;  /* 0x0001000000007824 */ /* 0x004fca00078e00ff */
[----:B------:R-:W-:-:S04]  /*1bb0*/  F2FP.F16.F32.PACK_AB R0, RZ, R0 ;  /* 0x00000000ff00723e */ /* 0x000fc800000000ff */
[----:B------:R-:W-:Y:S01]  /*1bc0*/  PRMT R23, R0, 0x7610, R23 ;  /* 0x0000761000177816 */ /* 0x000fe20000000017 */
[----:B------:R-:W-:Y:S06]  /*1bd0*/  BRA `(.L_x_4299) ;  /* 0x0000000400d07947 */ /* 0x000fec0003800000 */
.L_x_4306:
        /* <DEDUP_REMOVED lines=13> */
.L_x_4313:
        /* <DEDUP_REMOVED lines=21> */
.L_x_4317:
[----:B------:R-:W-:Y:S05]  /*1e00*/  BSYNC.RECONVERGENT B1 ;  /* 0x0000000000017941 */ /* 0x000fea0003800200 */
.L_x_4316:
[----:B------:R-:W-:Y:S01]  /*1e10*/  IMAD.SHL.U32 R0, R0, 0x100000, RZ ;  /* 0x0010000000007824 */ /* 0x000fe200078e00ff */
[----:B------:R-:W-:-:S04]  /*1e20*/  LEA R2, R2, 0x3b800000, 0x17 ;  /* 0x3b80000002027811 */ /* 0x000fc800078eb8ff */
[----:B------:R-:W-:-:S07]  /*1e30*/  LOP3.LUT R0, R2, R0, R7, 0xfe, !PT ;  /* 0x0000000002007212 */ /* 0x000fce00078efe07 */
.L_x_4315:
[----:B------:R-:W-:Y:S05]  /*1e40*/  BSYNC.RECONVERGENT B0 ;  /* 0x0000000000007941 */ /* 0x000fea0003800200 */
.L_x_4314:
[----:B------:R-:W-:-:S04]  /*1e50*/  F2FP.F16.F32.PACK_AB R0, RZ, R0 ;  /* 0x00000000ff00723e */ /* 0x000fc800000000ff */
[----:B------:R-:W-:Y:S01]  /*1e60*/  PRMT R23, R0, 0x7610, R23 ;  /* 0x0000761000177816 */ /* 0x000fe20000000017 */
[----:B------:R-:W-:Y:S06]  /*1e70*/  BRA `(.L_x_4299) ;  /* 0x0000000400287947 */ /* 0x000fec0003800000 */
.L_x_4312:
        /* <DEDUP_REMOVED lines=21> */
.L_x_4321:
[----:B------:R-:W-:Y:S05]  /*1fd0*/  BSYNC.RECONVERGENT B1 ;  /* 0x0000000000017941 */ /* 0x000fea0003800200 */
.L_x_4320:
[----:B------:R-:W-:Y:S01]  /*1fe0*/  IMAD.SHL.U32 R0, R0, 0x200000, RZ ;  /* 0x0020000000007824 */ /* 0x000fe200078e00ff */
[----:B------:R-:W-:-:S04]  /*1ff0*/  LEA R2, R2, 0x37800000, 0x17 ;  /* 0x3780000002027811 */ /* 0x000fc800078eb8ff */
[----:B------:R-:W-:-:S07]  /*2000*/  LOP3.LUT R0, R2, R0, R7, 0xfe, !PT ;  /* 0x0000000002007212 */ /* 0x000fce00078efe07 */
.L_x_4319:
[----:B------:R-:W-:Y:S05]  /*2010*/  BSYNC.RECONVERGENT B0 ;  /* 0x0000000000007941 */ /* 0x000fea0003800200 */
.L_x_4318:
[----:B------:R-:W-:-:S04]  /*2020*/  F2FP.F16.F32.PACK_AB R0, RZ, R0 ;  /* 0x00000000ff00723e */ /* 0x000fc800000000ff */
[----:B------:R-:W-:Y:S01]  /*2030*/  PRMT R23, R0, 0x7610, R23 ;  /* 0x0000761000177816 */ /* 0x000fe20000000017 */
[----:B------:R-:W-:Y:S06]  /*2040*/  BRA `(.L_x_4299) ;  /* 0x0000000000b47947 */ /* 0x000fec0003800000 */
.L_x_4311:
        /* <DEDUP_REMOVED lines=14> */
.L_x_4325:
[----:B------:R-:W-:Y:S05]  /*2130*/  BSYNC.RECONVERGENT B0 ;  /* 0x0000000000007941 */ /* 0x000fea0003800200 */
.L_x_4324:
[----:B------:R-:W-:-:S04]  /*2140*/  F2FP.F16.F32.PACK_AB R0, RZ, R0 ;  /* 0x00000000ff00723e */ /* 0x000fc800000000ff */
[----:B------:R-:W-:Y:S01]  /*2150*/  PRMT R23, R0, 0x7610, R23 ;  /* 0x0000761000177816 */ /* 0x000fe20000000017 */
[----:B------:R-:W-:Y:S06]  /*2160*/  BRA `(.L_x_4299) ;  /* 0x00000000006c7947 */ /* 0x000fec0003800000 */
.L_x_4298:
        /* <DEDUP_REMOVED lines=16> */
.L_x_4326:
[----:B------:R-:W-:Y:S01]  /*2270*/  PRMT R23, RZ, 0x7610, R23 ;  /* 0x00007610ff177816 */ /* 0x000fe20000000017 */
[----:B------:R-:W-:Y:S06]  /*2280*/  BRA `(.L_x_4299) ;  /* 0x0000000000247947 */ /* 0x000fec0003800000 */
.L_x_4323:
[----:B------:R-:W2:Y:S02]  /*2290*/  LDG.E.64 R2, desc[UR36][R2.64] ;  /* 0x0000002402027981 */ /* 0x000ea4000c1e1b00 */
[----:B--2---:R-:W0:Y:S02]  /*22a0*/  I2F.U64 R0, R2 ;  /* 0x0000000200007312 */ /* 0x004e240000301000 */
[----:B0-----:R-:W-:-:S04]  /*22b0*/  F2FP.F16.F32.PACK_AB R0, RZ, R0 ;  /* 0x00000000ff00723e */ /* 0x001fc800000000ff */
[----:B------:R-:W-:Y:S01]  /*22c0*/  PRMT R23, R0, 0x7610, R23 ;  /* 0x0000761000177816 */ /* 0x000fe20000000017 */
[----:B------:R-:W-:Y:S06]  /*22d0*/  BRA `(.L_x_4299) ;  /* 0x0000000000107947 */ /* 0x000fec0003800000 */
.L_x_4322:
[----:B------:R-:W2:Y:S02]  /*22e0*/  LDG.E R2, desc[UR36][R2.64] ;  /* 0x0000002402027981 */ /* 0x000ea4000c1e1900 */
[----:B--2---:R-:W-:-:S04]  /*22f0*/  I2FP.F32.U32 R0, R2 ;  /* 0x0000000200007245 */ /* 0x004fc80000201000 */
[----:B------:R-:W-:-:S04]  /*2300*/  F2FP.F16.F32.PACK_AB R0, RZ, R0 ;  /* 0x00000000ff00723e */ /* 0x000fc800000000ff */
[----:B------:R-:W-:-:S07]  /*2310*/  PRMT R23, R0, 0x7610, R23 ;  /* 0x0000761000177816 */ /* 0x000fce0000000017 */
.L_x_4299:
[----:B------:R-:W-:-:S07]  /*2320*/  VIADD R16, R16, 0x80 ;  /* 0x0000008010107836 */ /* 0x000fce0000000000 */
.L_x_4293:
[----:B------:R-:W-:Y:S05]  /*2330*/  BSYNC.RECONVERGENT B6 ;  /* 0x0000000000067941 */ /* 0x000fea0003800200 */
.L_x_4292:
        /* <DEDUP_REMOVED lines=26> */
.L_x_4332:
[----:B------:R-:W2:Y:S02]  /*24e0*/  LDG.E.U8 R2, desc[UR36][R2.64] ;  /* 0x0000002402027981 */ /* 0x000ea4000c1e1100 */
[----:B--2---:R-:W-:-:S04]  /*24f0*/  I2FP.F32.U32 R0, R2 ;  /* 0x0000000200007245 */ /* 0x004fc80000201000 */
[----:B------:R-:W-:-:S04]  /*2500*/  F2FP.F16.F32.PACK_AB R0, RZ, R0 ;  /* 0x00000000ff00723e */ /* 0x000fc800000000ff */
[----:B------:R-:W-:Y:S01]  /*2510*/  PRMT R25, R0, 0x7610, R25 ;  /* 0x0000761000197816 */ /* 0x000fe20000000019 */
[----:B------:R-:W-:Y:S06]  /*2520*/  BRA `(.L_x_4334) ;  /* 0x0000000c00d47947 */ /* 0x000fec0003800000 */
.L_x_4331:
        /* <DEDUP_REMOVED lines=11> */
.L_x_4336:
[----:B------:R-:W2:Y:S02]  /*25e0*/  LDG.E R2, desc[UR36][R2.64] ;  /* 0x0000002402027981 */ /* 0x000ea4000c1e1900 */
[----:B--2---:R-:W-:-:S04]  /*25f0*/  I2FP.F32.S32 R0, R2 ;  /* 0x0000000200007245 */ /* 0x004fc80000201400 */
[----:B------:R-:W-:-:S04]  /*2600*/  F2FP.F16.F32.PACK_AB R0, RZ, R0 ;  /* 0x00000000ff00723e */ /* 0x000fc800000000ff */
[----:B------:R-:W-:Y:S01]  /*2610*/  PRMT R25, R0, 0x7610, R25 ;  /* 0x0000761000197816 */ /* 0x000fe20000000019 */
[----:B------:R-:W-:Y:S06]  /*2620*/  BRA `(.L_x_4334) ;  /* 0x0000000c00947947 */ /* 0x000fec0003800000 */
.L_x_4335:
[----:B------:R-:W2:Y:S02]  /*2630*/  LDG.E.U16 R2, desc[UR36][R2.64] ;  /* 0x0000002402027981 */ /* 0x000ea4000c1e1500 */
[----:B--2---:R-:W0:Y:S02]  /*2640*/  I2F.S16 R0, R2 ;  /* 0x0000000200007306 */ /* 0x004e240000101400 */
[----:B0-----:R-:W-:-:S04]  /*2650*/  F2FP.F16.F32.PACK_AB R0, RZ, R0 ;  /* 0x00000000ff00723e */ /* 0x001fc800000000ff */
[----:B------:R-:W-:Y:S01]  /*2660*/  PRMT R25, R0, 0x7610, R25 ;  /* 0x0000761000197816 */ /* 0x000fe20000000019 */
[----:B------:R-:W-:Y:S06]  /*2670*/  BRA `(.L_x_4334) ;  /* 0x0000000c00807947 */ /* 0x000fec0003800000 */
.L_x_4330:
        /* <DEDUP_REMOVED lines=9> */
.L_x_4338:
[----:B------:R0:W5:Y:S01]  /*2710*/  LDG.E.U16 R25, desc[UR36][R2.64] ;  /* 0x0000002402197981 */ /* 0x000162000c1e1500 */
[----:B------:R-:W-:Y:S05]  /*2720*/  BRA `(.L_x_4334) ;  /* 0x0000000c00547947 */ /* 0x000fea0003800000 */
.L_x_4337:
        /* <DEDUP_REMOVED lines=9> */
.L_x_4340:
[----:B------:R1:W5:Y:S01]  /*27c0*/  LDG.E.U16 R25, desc[UR36][R2.64] ;  /* 0x0000002402197981 */ /* 0x000362000c1e1500 */
[----:B------:R-:W-:Y:S05]  /*27d0*/  BRA `(.L_x_4334) ;  /* 0x0000000c00287947 */ /* 0x000fea0003800000 */
.L_x_4339:
        /* <DEDUP_REMOVED lines=13> */
.L_x_4329:
        /* <DEDUP_REMOVED lines=14> */
.L_x_4343:
        /* <DEDUP_REMOVED lines=13> */
.L_x_4342:
        /* <DEDUP_REMOVED lines=27> */
.L_x_4345:
        /* <DEDUP_REMOVED lines=14> */
.L_x_4344:
[----:B------:R-:W2:Y:S02]  /*2cf0*/  LDG.E.U16 R0, desc[UR36][R2.64] ;  /* 0x0000002402007981 */ /* 0x000ea4000c1e1500 */
[----:B--2---:R-:W-:-:S05]  /*2d00*/  IMAD.U32 R0, R0, 0x10000, RZ ;  /* 0x0001000000007824 */ /* 0x004fca00078e00ff */
[----:B------:R-:W-:-:S04]  /*2d10*/  F2FP.F16.F32.PACK_AB R0, RZ, R0 ;  /* 0x00000000ff00723e */ /* 0x000fc800000000ff */
[----:B------:R-:W-:Y:S01]  /*2d20*/  PRMT R25, R0, 0x7610, R25 ;  /* 0x0000761000197816 */ /* 0x000fe20000000019 */
[----:B------:R-:W-:Y:S06]  /*2d30*/  BRA `(.L_x_4334) ;  /* 0x0000000400d07947 */ /* 0x000fec0003800000 */
.L_x_4341:
        /* <DEDUP_REMOVED lines=13> */
.L_x_4348:
        /* <DEDUP_REMOVED lines=21> */
.L_x_4352:
[----:B------:R-:W-:Y:S05]  /*2f60*/  BSYNC.RECONVERGENT B1 ;  /* 0x0000000000017941 */ /* 0x000fea0003800200 */
.L_x_4351:
[----:B------:R-:W-:Y:S01]  /*2f70*/  IMAD.SHL.U32 R0, R0, 0x100000, RZ ;  /* 0x0010000000007824 */ /* 0x000fe200078e00ff */
[----:B------:R-:W-:-:S04]  /*2f80*/  LEA R2, R2, 0x3b800000, 0x17 ;  /* 0x3b80000002027811 */ /* 0x000fc800078eb8ff */
[----:B------:R-:W-:-:S07]  /*2f90*/  LOP3.LUT R0, R2, R0, R7, 0xfe, !PT ;  /* 0x0000000002007212 */ /* 0x000fce00078efe07 */
.L_x_4350:
[----:B------:R-:W-:Y:S05]  /*2fa0*/  BSYNC.RECONVERGENT B0 ;  /* 0x0000000000007941 */ /* 0x000fea0003800200 */
.L_x_4349:
[----:B------:R-:W-:-:S04]  /*2fb0*/  F2FP.F16.F32.PACK_AB R0, RZ, R0 ;  /* 0x00000000ff00723e */ /* 0x000fc800000000ff */
[----:B------:R-:W-:Y:S01]  /*2fc0*/  PRMT R25, R0, 0x7610, R25 ;  /* 0x0000761000197816 */ /* 0x000fe20000000019 */
[----:B------:R-:W-:Y:S06]  /*2fd0*/  BRA `(.L_x_4334) ;  /* 0x0000000400287947 */ /* 0x000fec0003800000 */
.L_x_4347:
        /* <DEDUP_REMOVED lines=21> */
.L_x_4356:
[----:B------:R-:W-:Y:S05]  /*3130*/  BSYNC.RECONVERGENT B1 ;  /* 0x0000000000017941 */ /* 0x000fea0003800200 */
.L_x_4355:
[----:B------:R-:W-:Y:S01]  /*3140*/  IMAD.SHL.U32 R0, R0, 0x200000, RZ ;  /* 0x0020000000007824 */ /* 0x000fe200078e00ff */
[----:B------:R-:W-:-:S04]  /*3150*/  LEA R2, R2, 0x37800000, 0x17 ;  /* 0x3780000002027811 */ /* 0x000fc800078eb8ff */
[----:B------:R-:W-:-:S07]  /*3160*/  LOP3.LUT R0, R2, R0, R7, 0xfe, !PT ;  /* 0x0000000002007212 */ /* 0x000fce00078efe07 */
.L_x_4354:
[----:B------:R-:W-:Y:S05]  /*3170*/  BSYNC.RECONVERGENT B0 ;  /* 0x0000000000007941 */ /* 0x000fea0003800200 */
.L_x_4353:
[----:B------:R-:W-:-:S04]  /*3180*/  F2FP.F16.F32.PACK_AB R0, RZ, R0 ;  /* 0x00000000ff00723e */ /* 0x000fc800000000ff */
[----:B------:R-:W-:Y:S01]  /*3190*/  PRMT R25, R0, 0x7610, R25 ;  /* 0x0000761000197816 */ /* 0x000fe20000000019 */
[----:B------:R-:W-:Y:S06]  /*31a0*/  BRA `(.L_x_4334) ;  /* 0x0000000000b47947 */ /* 0x000fec0003800000 */
.L_x_4346:
        /* <DEDUP_REMOVED lines=14> */
.L_x_4360:
[----:B------:R-:W-:Y:S05]  /*3290*/  BSYNC.RECONVERGENT B0 ;  /* 0x0000000000007941 */ /* 0x000fea0003800200 */
.L_x_4359:
[----:B------:R-:W-:-:S04]  /*32a0*/  F2FP.F16.F32.PACK_AB R0, RZ, R0 ;  /* 0x00000000ff00723e */ /* 0x000fc800000000ff */
[----:B------:R-:W-:Y:S01]  /*32b0*/  PRMT R25, R0, 0x7610, R25 ;  /* 0x0000761000197816 */ /* 0x000fe20000000019 */
[----:B------:R-:W-:Y:S06]  /*32c0*/  BRA `(.L_x_4334) ;  /* 0x00000000006c7947 */ /* 0x000fec0003800000 */
.L_x_4333:
        /* <DEDUP_REMOVED lines=16> */
.L_x_4361:
[----:B------:R-:W-:Y:S01]  /*33d0*/  PRMT R25, RZ, 0x7610, R25 ;  /* 0x00007610ff197816 */ /* 0x000fe20000000019 */
[----:B------:R-:W-:Y:S06]  /*33e0*/  BRA `(.L_x_4334) ;  /* 0x0000000000247947 */ /* 0x000fec0003800000 */
.L_x_4358:
[----:B------:R-:W2:Y:S02]  /*33f0*/  LDG.E.64 R2, desc[UR36][R2.64] ;  /* 0x0000002402027981 */ /* 0x000ea4000c1e1b00 */
[----:B--2---:R-:W0:Y:S02]  /*3400*/  I2F.U64 R0, R2 ;  /* 0x0000000200007312 */ /* 0x004e240000301000 */
[----:B0-----:R-:W-:-:S04]  /*3410*/  F2FP.F16.F32.PACK_AB R0, RZ, R0 ;  /* 0x00000000ff00723e */ /* 0x001fc800000000ff */
[----:B------:R-:W-:Y:S01]  /*3420*/  PRMT R25, R0, 0x7610, R25 ;  /* 0x0000761000197816 */ /* 0x000fe20000000019 */
[----:B------:R-:W-:Y:S06]  /*3430*/  BRA `(.L_x_4334) ;  /* 0x0000000000107947 */ /* 0x000fec0003800000 */
.L_x_4357:
[----:B------:R-:W2:Y:S02]  /*3440*/  LDG.E R2, desc[UR36][R2.64] ;  /* 0x0000002402027981 */ /* 0x000ea4000c1e1900 */
[----:B--2---:R-:W-:-:S04]  /*3450*/  I2FP.F32.U32 R0, R2 ;  /* 0x0000000200007245 */ /* 0x004fc80000201000 */
[----:B------:R-:W-:-:S04]  /*3460*/  F2FP.F16.F32.PACK_AB R0, RZ, R0 ;  /* 0x00000000ff00723e */ /* 0x000fc800000000ff */
[----:B------:R-:W-:-:S07]  /*3470*/  PRMT R25, R0, 0x7610, R25 ;  /* 0x0000761000197816 */ /* 0x000fce0000000019 */
.L_x_4334:
[----:B------:R-:W-:-:S07]  /*3480*/  VIADD R16, R16, 0x80 ;  /* 0x0000008010107836 */ /* 0x000fce0000000000 */
.L_x_4328:
[----:B------:R-:W-:Y:S05]  /*3490*/  BSYNC.RECONVERGENT B6 ;  /* 0x0000000000067941 */ /* 0x000fea0003800200 */
.L_x_4327:
        /* <DEDUP_REMOVED lines=25> */
.L_x_4367:
[----:B------:R-:W2:Y:S02]  /*3630*/  LDG.E.U8 R2, desc[UR36][R2.64] ;  /* 0x0000002402027981 */ /* 0x000ea4000c1e1100 */
[----:B--2---:R-:W-:-:S04]  /*3640*/  I2FP.F32.U32 R0, R2 ;  /* 0x0000000200007245 */ /* 0x004fc80000201000 */
[----:B------:R-:W-:Y:S01]  /*3650*/  F2FP.F16.F32.PACK_AB R0, RZ, R0 ;  /* 0x00000000ff00723e */ /* 0x000fe200000000ff */
[----:B------:R-:W-:Y:S06]  /*3660*/  BRA `(.L_x_4363) ;  /* 0x0000000c009c7947 */ /* 0x000fec0003800000 */
.L_x_4366:
        /* <DEDUP_REMOVED lines=10> */
.L_x_4370:
[----:B------:R-:W2:Y:S02]  /*3710*/  LDG.E R2, desc[UR36][R2.64] ;  /* 0x0000002402027981 */ /* 0x000ea4000c1e1900 */
[----:B--2---:R-:W-:-:S04]  /*3720*/  I2FP.F32.S32 R0, R2 ;  /* 0x0000000200007245 */ /* 0x004fc80000201400 */
[----:B------:R-:W-:Y:S01]  /*3730*/  F2FP.F16.F32.PACK_AB R0, RZ, R0 ;  /* 0x00000000ff00723e */ /* 0x000fe200000000ff */
[----:B------:R-:W-:Y:S06]  /*3740*/  BRA `(.L_x_4363) ;  /* 0x0000000c00647947 */ /* 0x000fec0003800000 */
.L_x_4369:
[----:B------:R-:W2:Y:S02]  /*3750*/  LDG.E.U16 R2, desc[UR36][R2.64] ;  /* 0x0000002402027981 */ /* 0x000ea4000c1e1500 */
[----:B--2---:R-:W0:Y:S02]  /*3760*/  I2F.S16 R0, R2 ;  /* 0x0000000200007306 */ /* 0x004e240000101400 */
[----:B0-----:R-:W-:Y:S01]  /*3770*/  F2FP.F16.F32.PACK_AB R0, RZ, R0 ;  /* 0x00000000ff00723e */ /* 0x001fe200000000ff */
[----:B------:R-:W-:Y:S06]  /*3780*/  BRA `(.L_x_4363) ;  /* 0x0000000c00547947 */ /* 0x000fec0003800000 */
.L_x_4365:
        /* <DEDUP_REMOVED lines=9> */
.L_x_4372:
[----:B------:R2:W5:Y:S01]  /*3820*/  LDG.E.U16 R0, desc[UR36][R2.64] ;  /* 0x0000002402007981 */ /* 0x000562000c1e1500 */
[----:B------:R-:W-:Y:S05]  /*3830*/  BRA `(.L_x_4363) ;  /* 0x0000000c00287947 */ /* 0x000fea0003800000 */
.L_x_4371:
        /* <DEDUP_REMOVED lines=9> */
.L_x_4374:
[----:B------:R3:W5:Y:S01]  /*38d0*/  LDG.E.U16 R0, desc[UR36][R2.64] ;  /* 0x0000002402007981 */ /* 0x000762000c1e1500 */
[----:B------:R-:W-:Y:S05]  /*38e0*/  BRA `(.L_x_4363) ;  /* 0x0000000800fc7947 */ /* 0x000fea0003800000 */
.L_x_4373:
        /* <DEDUP_REMOVED lines=12> */
.L_x_4364:
        /* <DEDUP_REMOVED lines=13> */
.L_x_4377:
        /* <DEDUP_REMOVED lines=12> */
.L_x_4376:
        /* <DEDUP_REMOVED lines=27> */
.L_x_4379:
        /* <DEDUP_REMOVED lines=13> */
.L_x_4378:
[----:B------:R-:W2:Y:S02]  /*3dc0*/  LDG.E.U16 R0, desc[UR36][R2.64] ;  /* 0x0000002402007981 */ /* 0x000ea4000c1e1500 */
[----:B--2---:R-:W-:-:S05]  /*3dd0*/  IMAD.U32 R0, R0, 0x10000, RZ ;  /* 0x0001000000007824 */ /* 0x004fca00078e00ff */
[----:B------:R-:W-:Y:S01]  /*3de0*/  F2FP.F16.F32.PACK_AB R0, RZ, R0 ;  /* 0x00000000ff00723e */ /* 0x000fe200000000ff */
[----:B------:R-:W-:Y:S06]  /*3df0*/  BRA `(.L_x_4363) ;  /* 0x0000000400b87947 */ /* 0x000fec0003800000 */
.L_x_4375:
        /* <DEDUP_REMOVED lines=12> */
.L_x_4382:
        /* <DEDUP_REMOVED lines=21> */
.L_x_4386:
[----:B------:R-:W-:Y:S05]  /*4010*/  BSYNC.RECONVERGENT B1 ;  /* 0x0000000000017941 */ /* 0x000fea0003800200 */
.L_x_4385:
[----:B------:R-:W-:Y:S01]  /*4020*/  IMAD.SHL.U32 R0, R0, 0x100000, RZ ;  /* 0x0010000000007824 */ /* 0x000fe200078e00ff */
[----:B------:R-:W-:-:S04]  /*4030*/  LEA R2, R2, 0x3b800000, 0x17 ;  /* 0x3b80000002027811 */ /* 0x000fc800078eb8ff */
[----:B------:R-:W-:-:S07]  /*4040*/  LOP3.LUT R0, R2, R0, R7, 0xfe, !PT ;  /* 0x0000000002007212 */ /* 0x000fce00078efe07 */
.L_x_4384:
[----:B------:R-:W-:Y:S05]  /*4050*/  BSYNC.RECONVERGENT B0 ;  /* 0x0000000000007941 */ /* 0x000fea0003800200 */
.L_x_4383:
[----:B------:R-:W-:Y:S01]  /*4060*/  F2FP.F16.F32.PACK_AB R0, RZ, R0 ;  /* 0x00000000ff00723e */ /* 0x000fe200000000ff */
[----:B------:R-:W-:Y:S06]  /*4070*/  BRA `(.L_x_4363) ;  /* 0x0000000400187947 */ /* 0x000fec0003800000 */
.L_x_4381:
        /* <DEDUP_REMOVED lines=21> */
.L_x_4390:
[----:B------:R-:W-:Y:S05]  /*41d0*/  BSYNC.RECONVERGENT B1 ;  /* 0x0000000000017941 */ /* 0x000fea0003800200 */
.L_x_4389:
[----:B------:R-:W-:Y:S01]  /*41e0*/  IMAD.SHL.U32 R0, R0, 0x200000, RZ ;  /* 0x0020000000007824 */ /* 0x000fe200078e00ff */
[----:B------:R-:W-:-:S04]  /*41f0*/  LEA R2, R2, 0x37800000, 0x17 ;  /* 0x3780000002027811 */ /* 0x000fc800078eb8ff */
[----:B------:R-:W-:-:S07]  /*4200*/  LOP3.LUT R0, R2, R0, R7, 0xfe, !PT ;  /* 0x0000000002007212 */ /* 0x000fce00078efe07 */
.L_x_4388:
[----:B------:R-:W-:Y:S05]  /*4210*/  BSYNC.RECONVERGENT B0 ;  /* 0x0000000000007941 */ /* 0x000fea0003800200 */
.L_x_4387:
[----:B------:R-:W-:Y:S01]  /*4220*/  F2FP.F16.F32.PACK_AB R0, RZ, R0 ;  /* 0x00000000ff00723e */ /* 0x000fe200000000ff */
[----:B------:R-:W-:Y:S06]  /*4230*/  BRA `(.L_x_4363) ;  /* 0x0000000000a87947 */ /* 0x000fec0003800000 */
.L_x_4380:
        /* <DEDUP_REMOVED lines=14> */
.L_x_4394:
[----:B------:R-:W-:Y:S05]  /*4320*/  BSYNC.RECONVERGENT B0 ;  /* 0x0000000000007941 */ /* 0x000fea0003800200 */
.L_x_4393:
[----:B------:R-:W-:Y:S01]  /*4330*/  F2FP.F16.F32.PACK_AB R0, RZ, R0 ;  /* 0x00000000ff00723e */ /* 0x000fe200000000ff */
[----:B------:R-:W-:Y:S06]  /*4340*/  BRA `(.L_x_4363) ;  /* 0x0000000000647947 */ /* 0x000fec0003800000 */
.L_x_4368:
        /* <DEDUP_REMOVED lines=16> */
.L_x_4395:
[----:B------:R-:W-:Y:S01]  /*4450*/  PRMT R0, RZ, 0x7610, R0 ;  /* 0x00007610ff007816 */ /* 0x000fe20000000000 */
[----:B------:R-:W-:Y:S06]  /*4460*/  BRA `(.L_x_4363) ;  /* 0x00000000001c7947 */ /* 0x000fec0003800000 */
.L_x_4392:
[----:B------:R-:W2:Y:S02]  /*4470*/  LDG.E.64 R2, desc[UR36][R2.64] ;  /* 0x0000002402027981 */ /* 0x000ea4000c1e1b00 */
[----:B--2---:R-:W0:Y:S02]  /*4480*/  I2F.U64 R0, R2 ;  /* 0x0000000200007312 */ /* 0x004e240000301000 */
[----:B0-----:R-:W-:Y:S01]  /*4490*/  F2FP.F16.F32.PACK_AB R0, RZ, R0 ;  /* 0x00000000ff00723e */ /* 0x001fe200000000ff */
[----:B------:R-:W-:Y:S06]  /*44a0*/  BRA `(.L_x_4363) ;  /* 0x00000000000c7947 */ /* 0x000fec0003800000 */
.L_x_4391:
[----:B------:R-:W2:Y:S02]  /*44b0*/  LDG.E R2, desc[UR36][R2.64] ;  /* 0x0000002402027981 */ /* 0x000ea4000c1e1900 */
[----:B--2---:R-:W-:-:S04]  /*44c0*/  I2FP.F32.U32 R0, R2 ;  /* 0x0000000200007245 */ /* 0x004fc80000201000 */
[----:B------:R-:W-:-:S07]  /*44d0*/  F2FP.F16.F32.PACK_AB R0, RZ, R0 ;  /* 0x00000000ff00723e */ /* 0x000fce00000000ff */
.L_x_4363:
[----:B------:R-:W-:Y:S05]  /*44e0*/  BSYNC.RECONVERGENT B6 ;  /* 0x0000000000067941 */ /* 0x000fea0003800200 */
.L_x_4362:
[----:B------:R-:W4:Y:S01]  /*44f0*/  LDC.U8 R16, c[0x0][0x3bc] ;  /* 0x0000ef00ff107b82 */ /* 0x000f220000000000 */
[CC--:B------:R-:W-:Y:S01]  /*4500*/  ISETP.GE.AND P2, PT, R19.reuse, R17.reuse, PT ;  /* 0x000000111300720c */ /* 0x0c0fe20003f46270 */
[C---:B0123--:R-:W-:Y:S01]  /*4510*/  VIADD R2, R19.reuse, 0x100 ;  /* 0x0000010013027836 */ /* 0x04ffe20000000000 */
[----:B------:R-:W-:Y:S01]  /*4520*/  BSSY.RECONVERGENT B0, `(.L_x_4396) ;  /* 0x0000011000007945 */ /* 0x000fe20003800200 */
[C---:B------:R-:W-:Y:S02]  /*4530*/  VIADD R4, R19.reuse, 0x180 ;  /* 0x0000018013047836 */ /* 0x040fe40000000000 */
[----:B------:R-:W-:Y:S01]  /*4540*/  VIADD R22, R19, 0x80 ;  /* 0x0000008013167836 */ /* 0x000fe20000000000 */
[-C--:B------:R-:W-:Y:S02]  /*4550*/  ISETP.GE.AND P0, PT, R2, R17.reuse, PT ;  /* 0x000000110200720c */ /* 0x080fe40003f06270 */
[-C--:B------:R-:W-:Y:S02]  /*4560*/  ISETP.GE.AND P1, PT, R4, R17.reuse, PT ;  /* 0x000000110400720c */ /* 0x080fe40003f26270 */
[----:B------:R-:W-:-:S03]  /*4570*/  ISETP.GE.AND P3, PT, R22, R17, PT ;  /* 0x000000111600720c */ /* 0x000fc60003f66270 */
[----:B------:R-:W-:Y:S10]  /*4580*/  @P2 BRA `(.L_x_4397) ;  /* 0x0000000000282947 */ /* 0x000ff40003800000 */
[----:B------:R-:W0:Y:S01]  /*4590*/  LDCU UR4, c[0x0][0x388] ;  /* 0x00007100ff0477ac */ /* 0x000e220008000800 */
[----:B-----5:R-:W-:Y:S01]  /*45a0*/  HADD2.F32 R24, -RZ, R24.H0_H0 ;  /* 0x20000018ff187230 */ /* 0x020fe20000004100 */
[----:B------:R-:W1:Y:S04]  /*45b0*/  LDCU UR5, c[0x0][0x394] ;  /* 0x00007280ff0577ac */ /* 0x000e680008000800 */
[----:B------:R-:W-:-:S05]  /*45c0*/  FADD.FTZ R24, R24, 3 ;  /* 0x4040000018187421 */ /* 0x000fca0000010000 */
[----:B0-----:R-:W-:-:S04]  /*45d0*/  FSETP.GEU.FTZ.AND P4, PT, R24, UR4, PT ;  /* 0x0000000418007c0b */ /* 0x001fc8000bf9e000 */
[----:B------:R-:W-:-:S04]  /*45e0*/  FSEL R24, R24, UR4, P4 ;  /* 0x0000000418187c08 */ /* 0x000fc8000a000000 */
[----:B-1----:R-:W-:-:S04]  /*45f0*/  FSETP.GT.FTZ.AND P4, PT, R24, UR5, PT ;  /* 0x0000000518007c0b */ /* 0x002fc8000bf94000 */
[----:B------:R-:W-:-:S05]  /*4600*/  FSEL R24, R24, UR5, !P4 ;  /* 0x0000000518187c08 */ /* 0x000fca000e000000 */
[----:B------:R-:W-:-:S05]  /*4610*/  FMUL.FTZ R4, R24, 0.16666667163372039795 ;  /* 0x3e2aaaab18047820 */ /* 0x000fca0000410000 */
[----:B------:R-:W-:-:S07]  /*4620*/  F2FP.F16.F32.PACK_AB R4, RZ, R4 ;  /* 0x00000004ff04723e */ /* 0x000fce00000000ff */
.L_x_4397:
[----:B------:R-:W-:Y:S05]  /*4630*/  BSYNC.RECONVERGENT B0 ;  /* 0x0000000000007941 */ /* 0x000fea0003800200 */
.L_x_4396:
[----:B------:R-:W-:Y:S04]  /*4640*/  BSSY.RECONVERGENT B0, `(.L_x_4398) ;  /* 0x000000c000007945 */ /* 0x000fe80003800200 */
[----:B------:R-:W-:Y:S05]  /*4650*/  @P3 BRA `(.L_x_4399) ;  /* 0x0000000000283947 */ /* 0x000fea0003800000 */
        /* <DEDUP_REMOVED lines=10> */
.L_x_4399:
[----:B------:R-:W-:Y:S05]  /*4700*/  BSYNC.RECONVERGENT B0 ;  /* 0x0000000000007941 */ /* 0x000fea0003800200 */
.L_x_4398:
        /* <DEDUP_REMOVED lines=12> */
.L_x_4401:
[----:B------:R-:W-:Y:S05]  /*47d0*/  BSYNC.RECONVERGENT B0 ;  /* 0x0000000000007941 */ /* 0x000fea0003800200 */
.L_x_4400:
        /* <DEDUP_REMOVED lines=12> */
.L_x_4403:
[----:B------:R-:W-:Y:S05]  /*48a0*/  BSYNC.RECONVERGENT B0 ;  /* 0x0000000000007941 */ /* 0x000fea0003800200 */
.L_x_4402:
[----:B------:R-:W-:Y:S04]  /*48b0*/  BSSY.RECONVERGENT B6, `(.L_x_4404) ;  /* 0x000010e000067945 */ /* 0x000fe80003800200 */
[----:B------:R-:W-:Y:S05]  /*48c0*/  @P2 BRA `(.L_x_4405) ;  /* 0x0000001000302947 */ /* 0x000fea0003800000 */
[----:B------:R-:W0:Y:S01]  /*48d0*/  LDCU UR4, c[0x0][0x3c0] ;  /* 0x00007800ff0477ac */ /* 0x000e220008000800 */
[----:B------:R-:W1:Y:S01]  /*48e0*/  LDC.64 R2, c[0x0][0x3a0] ;  /* 0x0000e800ff027b82 */ /* 0x000e620000000a00 */
[----:B-----5:R-:W-:Y:S01]  /*48f0*/  IMAD R0, R18, 0x200, R19 ;  /* 0x0000020012007824 */ /* 0x020fe200078e0213 */
[----:B----4-:R-:W-:-:S03]  /*4900*/  PRMT R6, R16, 0x9910, RZ ;  /* 0x0000991010067816 */ /* 0x010fc600000000ff */
        /* <DEDUP_REMOVED lines=19> */
.L_x_4409:
[----:B------:R-:W-:Y:S02]  /*4a40*/  HADD2.F32 R5, -RZ, R4.H0_H0 ;  /* 0x20000004ff057230 */ /* 0x000fe40000004100 */
[----:B------:R-:W-:-:S04]  /*4a50*/  IMAD.MOV.U32 R19, RZ, RZ, R22 ;  /* 0x000000ffff137224 */ /* 0x000fc800078e0016 */
[----:B------:R-:W0:Y:S02]  /*4a60*/  F2I.S64.TRUNC R4, R5 ;  /* 0x0000000500047311 */ /* 0x000e24000020d900 */
[----:B0-----:R0:W-:Y:S01]  /*4a70*/  STG.E.U8 desc[UR36][R2.64], R4 ;  /* 0x0000000402007986 */ /* 0x0011e2000c101124 */
[----:B------:R-:W-:Y:S05]  /*4a80*/  BRA `(.L_x_4405) ;  /* 0x0000000c00c07947 */ /* 0x000fea0003800000 */
.L_x_4408:
        /* <DEDUP_REMOVED lines=11> */
.L_x_4412:
[----:B------:R-:W-:Y:S02]  /*4b40*/  HADD2.F32 R4, -RZ, R4.H0_H0 ;  /* 0x20000004ff047230 */ /* 0x000fe40000004100 */
[----:B------:R-:W-:Y:S02]  /*4b50*/  IMAD.MOV.U32 R19, RZ, RZ, R22 ;  /* 0x000000ffff137224 */ /* 0x000fe400078e0016 */
[----:B------:R-:W0:Y:S02]  /*4b60*/  F2I.FTZ.TRUNC.NTZ R5, R4 ;  /* 0x0000000400057305 */ /* 0x000e24000021f100 */
[----:B0-----:R2:W-:Y:S01]  /*4b70*/  STG.E desc[UR36][R2.64], R5 ;  /* 0x0000000502007986 */ /* 0x0015e2000c101924 */
[----:B------:R-:W-:Y:S05]  /*4b80*/  BRA `(.L_x_4405) ;  /* 0x0000000c00807947 */ /* 0x000fea0003800000 */
.L_x_4411:
[----:B------:R-:W-:Y:S02]  /*4b90*/  HADD2.F32 R4, -RZ, R4.H0_H0 ;  /* 0x20000004ff047230 */ /* 0x000fe40000004100 */
[----:B------:R-:W-:Y:S02]  /*4ba0*/  IMAD.MOV.U32 R19, RZ, RZ, R22 ;  /* 0x000000ffff137224 */ /* 0x000fe400078e0016 */
[----:B------:R-:W0:Y:S02]  /*4bb0*/  F2I.FTZ.TRUNC.NTZ R5, R4 ;  /* 0x0000000400057305 */ /* 0x000e24000021f100 */
[----:B0-----:R0:W-:Y:S01]  /*4bc0*/  STG.E.U16 desc[UR36][R2.64], R5 ;  /* 0x0000000502007986 */ /* 0x0011e2000c101524 */
[----:B------:R-:W-:Y:S05]  /*4bd0*/  BRA `(.L_x_4405) ;  /* 0x0000000c006c7947 */ /* 0x000fea0003800000 */
.L_x_4407:
        /* <DEDUP_REMOVED lines=10> */
.L_x_4414:
[----:B------:R0:W-:Y:S01]  /*4c80*/  STG.E.U16 desc[UR36][R2.64], R4 ;  /* 0x0000000402007986 */ /* 0x0001e2000c101524 */
[----:B------:R-:W-:Y:S01]  /*4c90*/  IMAD.MOV.U32 R19, RZ, RZ, R22 ;  /* 0x000000ffff137224 */ /* 0x000fe200078e0016 */
[----:B------:R-:W-:Y:S06]  /*4ca0*/  BRA `(.L_x_4405) ;  /* 0x0000000c00387947 */ /* 0x000fec0003800000 */
.L_x_4413:
        /* <DEDUP_REMOVED lines=11> */
.L_x_4416:
[----:B------:R-:W-:Y:S02]  /*4d60*/  HADD2.F32 R0, -RZ, R4.H0_H0 ;  /* 0x20000004ff007230 */ /* 0x000fe40000004100 */
[----:B------:R-:W-:-:S03]  /*4d70*/  IMAD.MOV.U32 R19, RZ, RZ, R22 ;  /* 0x000000ffff137224 */ /* 0x000fc600078e0016 */
[----:B------:R-:W-:-:S04]  /*4d80*/  F2FP.F16.F32.PACK_AB R0, RZ, R0 ;  /* 0x00000000ff00723e */ /* 0x000fc800000000ff */
[----:B------:R-:W-:-:S05]  /*4d90*/  PRMT R0, R0, 0x5410, RZ ;  /* 0x0000541000007816 */ /* 0x000fca00000000ff */
[----:B------:R0:W-:Y:S01]  /*4da0*/  STG.E desc[UR36][R2.64], R0 ;  /* 0x0000000002007986 */ /* 0x0001e2000c101924 */
[----:B------:R-:W-:Y:S05]  /*4db0*/  BRA `(.L_x_4405) ;  /* 0x0000000800f47947 */ /* 0x000fea0003800000 */
.L_x_4415:
[----:B------:R-:W-:Y:S02]  /*4dc0*/  HADD2.F32 R4, -RZ, R4.H0_H0 ;  /* 0x20000004ff047230 */ /* 0x000fe40000004100 */
[----:B------:R-:W-:-:S03]  /*4dd0*/  IMAD.MOV.U32 R19, RZ, RZ, R22 ;  /* 0x000000ffff137224 */ /* 0x000fc600078e0016 */
[----:B------:R-:W-:-:S06]  /*4de0*/  FMUL.FTZ R4, R4, 1 ;  /* 0x3f80000004047820 */ /* 0x000fcc0000410000 */
[----:B------:R-:W0:Y:S02]  /*4df0*/  F2F.F64.F32 R4, R4 ;  /* 0x0000000400047310 */ /* 0x000e240000201800 */
[----:B0-----:R0:W-:Y:S01]  /*4e00*/  STG.E.64 desc[UR36][R2.64], R4 ;  /* 0x0000000402007986 */ /* 0x0011e2000c101b24 */
[----:B------:R-:W-:Y:S05]  /*4e10*/  BRA `(.L_x_4405) ;  /* 0x0000000800dc7947 */ /* 0x000fea0003800000 */
.L_x_4406:
        /* <DEDUP_REMOVED lines=14> */
.L_x_4419:
[----:B------:R-:W-:Y:S01]  /*4f00*/  HADD2.F32 R4, -RZ, R4.H0_H0 ;  /* 0x20000004ff047230 */ /* 0x000fe20000004100 */
[----:B------:R-:W-:Y:S01]  /*4f10*/  CS2R R6, SRZ ;  /* 0x0000000000067805 */ /* 0x000fe2000001ff00 */
[----:B------:R-:W-:-:S03]  /*4f20*/  IMAD.MOV.U32 R19, RZ, RZ, R22 ;  /* 0x000000ffff137224 */ /* 0x000fc600078e0016 */
[----:B------:R-:W-:-:S06]  /*4f30*/  FMUL.FTZ R4, R4, 1 ;  /* 0x3f80000004047820 */ /* 0x000fcc0000410000 */
[----:B------:R-:W0:Y:S02]  /*4f40*/  F2F.F64.F32 R4, R4 ;  /* 0x0000000400047310 */ /* 0x000e240000201800 */
[----:B0-----:R0:W-:Y:S01]  /*4f50*/  STG.E.128 desc[UR36][R2.64], R4 ;  /* 0x0000000402007986 */ /* 0x0011e2000c101d24 */
[----:B------:R-:W-:Y:S05]  /*4f60*/  BRA `(.L_x_4405) ;  /* 0x0000000800887947 */ /* 0x000fea0003800000 */
.L_x_4418:
        /* <DEDUP_REMOVED lines=19> */
.L_x_4423:
[----:B------:R-:W-:Y:S05]  /*50a0*/  BSYNC.RECONVERGENT B0 ;  /* 0x0000000000007941 */ /* 0x000fea0003800200 */
.L_x_4422:
[----:B------:R-:W-:Y:S01]  /*50b0*/  LOP3.LUT R5, R0, 0x80, R5, 0xf8, !PT ;  /* 0x0000008000057812 */ /* 0x000fe200078ef805 */
[----:B------:R-:W-:-:S04]  /*50c0*/  IMAD.MOV.U32 R19, RZ, RZ, R22 ;  /* 0x000000ffff137224 */ /* 0x000fc800078e0016 */
[----:B------:R0:W-:Y:S01]  /*50d0*/  STG.E.U8 desc[UR36][R2.64], R5 ;  /* 0x0000000502007986 */ /* 0x0001e2000c101124 */
[----:B------:R-:W-:Y:S05]  /*50e0*/  BRA `(.L_x_4405) ;  /* 0x0000000800287947 */ /* 0x000fea0003800000 */
.L_x_4421:
        /* <DEDUP_REMOVED lines=15> */
.L_x_4425:
[----:B------:R-:W-:Y:S05]  /*51e0*/  BSYNC.RECONVERGENT B0 ;  /* 0x0000000000007941 */ /* 0x000fea0003800200 */
.L_x_4424:
[----:B------:R-:W-:Y:S01]  /*51f0*/  LOP3.LUT R5, R0, 0x80, R5, 0xf8, !PT ;  /* 0x0000008000057812 */ /* 0x000fe200078ef805 */
[----:B------:R-:W-:-:S04]  /*5200*/  IMAD.MOV.U32 R19, RZ, RZ, R22 ;  /* 0x000000ffff137224 */ /* 0x000fc800078e0016 */
[----:B------:R0:W-:Y:S01]  /*5210*/  STG.E.U8 desc[UR36][R2.64], R5 ;  /* 0x0000000502007986 */ /* 0x0001e2000c101124 */
[----:B------:R-:W-:Y:S05]  /*5220*/  BRA `(.L_x_4405) ;  /* 0x0000000400d87947 */ /* 0x000fea0003800000 */
.L_x_4420:
[----:B------:R-:W-:Y:S02]  /*5230*/  HADD2.F32 R0, -RZ, R4.H0_H0 ;  /* 0x20000004ff007230 */ /* 0x000fe40000004100 */
[----:B------:R-:W-:-:S03]  /*5240*/  IMAD.MOV.U32 R19, RZ, RZ, R22 ;  /* 0x000000ffff137224 */ /* 0x000fc600078e0016 */
[----:B------:R-:W-:-:S05]  /*5250*/  F2FP.BF16.F32.PACK_AB R0, RZ, R0 ;  /* 0x00000000ff00723e */ /* 0x000fca00000010ff */
[----:B------:R0:W-:Y:S01]  /*5260*/  STG.E.U16 desc[UR36][R2.64], R0 ;  /* 0x0000000002007986 */ /* 0x0001e2000c101524 */
[----:B------:R-:W-:Y:S05]  /*5270*/  BRA `(.L_x_4405) ;  /* 0x0000000400c47947 */ /* 0x000fea0003800000 */
.L_x_4417:
        /* <DEDUP_REMOVED lines=13> */
.L_x_4428:
        /* <DEDUP_REMOVED lines=13> */
.L_x_4431:
[----:B------:R-:W-:-:S04]  /*5420*/  SHF.R.U32.HI R0, RZ, 0x14, R5 ;  /* 0x00000014ff007819 */ /* 0x000fc80000011605 */
[----:B------:R-:W-:-:S04]  /*5430*/  LOP3.LUT R0, R0, 0x1, RZ, 0xc0, !PT ;  /* 0x0000000100007812 */ /* 0x000fc800078ec0ff */
[----:B------:R-:W-:-:S04]  /*5440*/  IADD3 R0, PT, PT, R5, 0x487ffff, R0 ;  /* 0x0487ffff05007810 */ /* 0x000fc80007ffe000 */
[----:B------:R-:W-:-:S04]  /*5450*/  SHF.R.U32.HI R0, RZ, 0x14, R0 ;  /* 0x00000014ff007819 */ /* 0x000fc80000011600 */
[----:B------:R-:W-:-:S07]  /*5460*/  LOP3.LUT R4, R0, 0xff, RZ, 0xc0, !PT ;  /* 0x000000ff00047812 */ /* 0x000fce00078ec0ff */
.L_x_4432:
[----:B------:R-:W-:-:S04]  /*5470*/  SHF.R.U32.HI R5, RZ, 0x18, R5 ;  /* 0x00000018ff057819 */ /* 0x000fc80000011605 */
[----:B------:R-:W-:-:S04]  /*5480*/  LOP3.LUT R4, R4, 0x80, R5, 0xf8, !PT ;  /* 0x0000008004047812 */ /* 0x000fc800078ef805 */
[----:B------:R-:W-:-:S07]  /*5490*/  PRMT R0, R4, 0x7610, R0 ;  /* 0x0000761004007816 */ /* 0x000fce0000000000 */
.L_x_4430:
[----:B------:R-:W-:Y:S05]  /*54a0*/  BSYNC.RECONVERGENT B0 ;  /* 0x0000000000007941 */ /* 0x000fea0003800200 */
.L_x_4429:
[----:B------:R0:W-:Y:S01]  /*54b0*/  STG.E.U8 desc[UR36][R2.64], R0 ;  /* 0x0000000002007986 */ /* 0x0001e2000c101124 */
[----:B------:R-:W-:Y:S01]  /*54c0*/  IMAD.MOV.U32 R19, RZ, RZ, R22 ;  /* 0x000000ffff137224 */ /* 0x000fe200078e0016 */
[----:B------:R-:W-:Y:S06]  /*54d0*/  BRA `(.L_x_4405) ;  /* 0x00000004002c7947 */ /* 0x000fec0003800000 */
.L_x_4427:
        /* <DEDUP_REMOVED lines=13> */
.L_x_4435:
[----:B------:R-:W-:-:S04]  /*55b0*/  SHF.R.U32.HI R0, RZ, 0x15, R5 ;  /* 0x00000015ff007819 */ /* 0x000fc80000011605 */
[----:B------:R-:W-:-:S04]  /*55c0*/  LOP3.LUT R0, R0, 0x1, RZ, 0xc0, !PT ;  /* 0x0000000100007812 */ /* 0x000fc800078ec0ff */
[----:B------:R-:W-:-:S04]  /*55d0*/  IADD3 R0, PT, PT, R5, 0x88fffff, R0 ;  /* 0x088fffff05007810 */ /* 0x000fc80007ffe000 */
[----:B------:R-:W-:-:S04]  /*55e0*/  SHF.R.U32.HI R0, RZ, 0x15, R0 ;  /* 0x00000015ff007819 */ /* 0x000fc80000011600 */
[----:B------:R-:W-:-:S07]  /*55f0*/  LOP3.LUT R4, R0, 0xff, RZ, 0xc0, !PT ;  /* 0x000000ff00047812 */ /* 0x000fce00078ec0ff */
.L_x_4436:
[----:B------:R-:W-:-:S04]  /*5600*/  SHF.R.U32.HI R5, RZ, 0x18, R5 ;  /* 0x00000018ff057819 */ /* 0x000fc80000011605 */
[----:B------:R-:W-:-:S04]  /*5610*/  LOP3.LUT R4, R4, 0x80, R5, 0xf8, !PT ;  /* 0x0000008004047812 */ /* 0x000fc800078ef805 */
[----:B------:R-:W-:-:S07]  /*5620*/  PRMT R0, R4, 0x7610, R0 ;  /* 0x0000761004007816 */ /* 0x000fce0000000000 */
.L_x_4434:
[----:B------:R-:W-:Y:S05]  /*5630*/  BSYNC.RECONVERGENT B0 ;  /* 0x0000000000007941 */ /* 0x000fea0003800200 */
.L_x_4433:
[----:B------:R0:W-:Y:S01]  /*5640*/  STG.E.U8 desc[UR36][R2.64], R0 ;  /* 0x0000000002007986 */ /* 0x0001e2000c101124 */
[----:B------:R-:W-:Y:S01]  /*5650*/  IMAD.MOV.U32 R19, RZ, RZ, R22 ;  /* 0x000000ffff137224 */ /* 0x000fe200078e0016 */
[----:B------:R-:W-:Y:S06]  /*5660*/  BRA `(.L_x_4405) ;  /* 0x0000000000c87947 */ /* 0x000fec0003800000 */
.L_x_4426:
[----:B------:R-:W-:-:S13]  /*5670*/  ISETP.NE.AND P0, PT, R0, 0x1c, PT ;  /* 0x0000001c0000780c */ /* 0x000fda0003f05270 */
[----:B------:R-:W-:Y:S05]  /*5680*/  @!P0 BRA `(.L_x_4437) ;  /* 0x0000000000b08947 */ /* 0x000fea0003800000 */
[----:B------:R-:W-:-:S13]  /*5690*/  ISETP.NE.AND P0, PT, R0, 0x1d, PT ;  /* 0x0000001d0000780c */ /* 0x000fda0003f05270 */
[----:B------:R-:W-:Y:S05]  /*56a0*/  @!P0 BRA `(.L_x_4438) ;  /* 0x0000000000948947 */ /* 0x000fea0003800000 */
[----:B------:R-:W-:-:S13]  /*56b0*/  ISETP.NE.AND P0, PT, R0, 0x2c, PT ;  /* 0x0000002c0000780c */ /* 0x000fda0003f05270 */
[----:B------:R-:W-:Y:S05]  /*56c0*/  @!P0 BRA `(.L_x_4439) ;  /* 0x0000000000488947 */ /* 0x000fea0003800000 */
.L_x_4410:
        /* <DEDUP_REMOVED lines=16> */
.L_x_4440:
[----:B------:R-:W-:Y:S01]  /*57d0*/  IMAD.MOV.U32 R19, RZ, RZ, R22 ;  /* 0x000000ffff137224 */ /* 0x000fe200078e0016 */
[----:B------:R-:W-:Y:S06]  /*57e0*/  BRA `(.L_x_4405) ;  /* 0x0000000000687947 */ /* 0x000fec0003800000 */
.L_x_4439:
        /* <DEDUP_REMOVED lines=17> */
.L_x_4438:
[----:B------:R-:W-:Y:S02]  /*5900*/  HADD2.F32 R4, -RZ, R4.H0_H0 ;  /* 0x20000004ff047230 */ /* 0x000fe40000004100 */
[----:B------:R-:W-:-:S04]  /*5910*/  IMAD.MOV.U32 R19, RZ, RZ, R22 ;  /* 0x000000ffff137224 */ /* 0x000fc800078e0016 */
[----:B------:R-:W0:Y:S02]  /*5920*/  F2I.U64.TRUNC R4, R4 ;  /* 0x0000000400047311 */ /* 0x000e24000020d800 */
[----:B0-----:R0:W-:Y:S01]  /*5930*/  STG.E.64 desc[UR36][R2.64], R4 ;  /* 0x0000000402007986 */ /* 0x0011e2000c101b24 */
[----:B------:R-:W-:Y:S05]  /*5940*/  BRA `(.L_x_4405) ;  /* 0x0000000000107947 */ /* 0x000fea0003800000 */
.L_x_4437:
[----:B------:R-:W-:Y:S02]  /*5950*/  HADD2.F32 R4, -RZ, R4.H0_H0 ;  /* 0x20000004ff047230 */ /* 0x000fe40000004100 */
[----:B------:R-:W-:Y:S02]  /*5960*/  IMAD.MOV.U32 R19, RZ, RZ, R22 ;  /* 0x000000ffff137224 */ /* 0x000fe400078e0016 */
[----:B------:R-:W0:Y:S02]  /*5970*/  F2I.FTZ.U32.TRUNC.NTZ R5, R4 ;  /* 0x0000000400057305 */ /* 0x000e24000021f000 */
[----:B0-----:R0:W-:Y:S03]  /*5980*/  STG.E desc[UR36][R2.64], R5 ;  /* 0x0000000502007986 */ /* 0x0011e6000c101924 */
.L_x_4405:
[----:B------:R-:W-:Y:S05]  /*5990*/  BSYNC.RECONVERGENT B6 ;  /* 0x0000000000067941 */ /* 0x000fea0003800200 */
.L_x_4404:
[----:B------:R-:W-:Y:S01]  /*59a0*/  ISETP.GE.AND P0, PT, R19, R17, PT ;  /* 0x000000111300720c */ /* 0x000fe20003f06270 */
[----:B------:R-:W-:-:S12]  /*59b0*/  BSSY.RECONVERGENT B6, `(.L_x_4441) ;  /* 0x00001f0000067945 */ /* 0x000fd80003800200 */
[----:B------:R-:W-:Y:S05]  /*59c0*/  @P0 BRA `(.L_x_4442) ;  /* 0x0000001c00b80947 */ /* 0x000fea0003800000 */
[----:B------:R-:W4:Y:S01]  /*59d0*/  LDCU UR4, c[0x0][0x3c0] ;  /* 0x00007800ff0477ac */ /* 0x000f220008000800 */
[----:B0123--:R-:W0:Y:S01]  /*59e0*/  LDC.64 R2, c[0x0][0x3a0] ;  /* 0x0000e800ff027b82 */ /* 0x00fe220000000a00 */
[----:B-----5:R-:W-:Y:S01]  /*59f0*/  IMAD R0, R18, 0x200, R19 ;  /* 0x0000020012007824 */ /* 0x020fe200078e0213 */
[----:B----4-:R-:W-:-:S03]  /*5a00*/  PRMT R4, R16, 0x9910, RZ ;  /* 0x0000991010047816 */ /* 0x010fc600000000ff */
[----:B------:R-:W-:Y:S02]  /*5a10*/  IMAD R5, R0, UR4, RZ ;  /* 0x0000000400057c24 */ /* 0x000fe4000f8e02ff */
        /* <DEDUP_REMOVED lines=17> */
.L_x_4446:
[----:B------:R-:W-:-:S06]  /*5b30*/  HADD2.F32 R5, -RZ, R26.H0_H0 ;  /* 0x2000001aff057230 */ /* 0x000fcc0000004100 */
[----:B------:R-:W0:Y:S02]  /*5b40*/  F2I.S64.TRUNC R4, R5 ;  /* 0x0000000500047311 */ /* 0x000e24000020d900 */
[----:B0-----:R3:W-:Y:S01]  /*5b50*/  STG.E.U8 desc[UR36][R2.64], R4 ;  /* 0x0000000402007986 */ /* 0x0017e2000c101124 */
[----:B------:R-:W-:Y:S05]  /*5b60*/  BRA `(.L_x_4448) ;  /* 0x0000000c006c7947 */ /* 0x000fea0003800000 */
.L_x_4445:
        /* <DEDUP_REMOVED lines=10> */
.L_x_4450:
[----:B------:R-:W-:-:S04]  /*5c10*/  HADD2.F32 R26, -RZ, R26.H0_H0 ;  /* 0x2000001aff1a7230 */ /* 0x000fc80000004100 */
[----:B------:R-:W0:Y:S02]  /*5c20*/  F2I.FTZ.TRUNC.NTZ R5, R26 ;  /* 0x0000001a00057305 */ /* 0x000e24000021f100 */
[----:B0-----:R2:W-:Y:S01]  /*5c30*/  STG.E desc[UR36][R2.64], R5 ;  /* 0x0000000502007986 */ /* 0x0015e2000c101924 */
[----:B------:R-:W-:Y:S05]  /*5c40*/  BRA `(.L_x_4448) ;  /* 0x0000000c00347947 */ /* 0x000fea0003800000 */
.L_x_4449:
[----:B------:R-:W-:-:S04]  /*5c50*/  HADD2.F32 R26, -RZ, R26.H0_H0 ;  /* 0x2000001aff1a7230 */ /* 0x000fc80000004100 */
[----:B------:R-:W0:Y:S02]  /*5c60*/  F2I.FTZ.TRUNC.NTZ R5, R26 ;  /* 0x0000001a00057305 */ /* 0x000e24000021f100 */
[----:B0-----:R0:W-:Y:S01]  /*5c70*/  STG.E.U16 desc[UR36][R2.64], R5 ;  /* 0x0000000502007986 */ /* 0x0011e2000c101524 */
[----:B------:R-:W-:Y:S05]  /*5c80*/  BRA `(.L_x_4448) ;  /* 0x0000000c00247947 */ /* 0x000fea0003800000 */
.L_x_4444:
        /* <DEDUP_REMOVED lines=9> */
.L_x_4452:
[----:B------:R0:W-:Y:S01]  /*5d20*/  STG.E.U16 desc[UR36][R2.64], R26 ;  /* 0x0000001a02007986 */ /* 0x0001e2000c101524 */
[----:B------:R-:W-:Y:S05]  /*5d30*/  BRA `(.L_x_4448) ;  /* 0x0000000800f87947 */ /* 0x000fea0003800000 */
.L_x_4451:
        /* <DEDUP_REMOVED lines=10> */
.L_x_4454:
[----:B------:R-:W-:-:S05]  /*5de0*/  HADD2.F32 R0, -RZ, R26.H0_H0 ;  /* 0x2000001aff007230 */ /* 0x000fca0000004100 */
[----:B------:R-:W-:-:S04]  /*5df0*/  F2FP.F16.F32.PACK_AB R0, RZ, R0 ;  /* 0x00000000ff00723e */ /* 0x000fc800000000ff */
[----:B------:R-:W-:-:S05]  /*5e00*/  PRMT R0, R0, 0x5410, RZ ;  /* 0x0000541000007816 */ /* 0x000fca00000000ff */
[----:B------:R0:W-:Y:S01]  /*5e10*/  STG.E desc[UR36][R2.64], R0 ;  /* 0x0000000002007986 */ /* 0x0001e2000c101924 */
[----:B------:R-:W-:Y:S05]  /*5e20*/  BRA `(.L_x_4448) ;  /* 0x0000000800bc7947 */ /* 0x000fea0003800000 */
.L_x_4453:
[----:B------:R-:W-:-:S05]  /*5e30*/  HADD2.F32 R4, -RZ, R26.H0_H0 ;  /* 0x2000001aff047230 */ /* 0x000fca0000004100 */
[----:B------:R-:W-:-:S06]  /*5e40*/  FMUL.FTZ R4, R4, 1 ;  /* 0x3f80000004047820 */ /* 0x000fcc0000410000 */
[----:B------:R-:W0:Y:S02]  /*5e50*/  F2F.F64.F32 R4, R4 ;  /* 0x0000000400047310 */ /* 0x000e240000201800 */
[----:B0-----:R0:W-:Y:S01]  /*5e60*/  STG.E.64 desc[UR36][R2.64], R4 ;  /* 0x0000000402007986 */ /* 0x0011e2000c101b24 */
[----:B------:R-:W-:Y:S05]  /*5e70*/  BRA `(.L_x_4448) ;  /* 0x0000000800a87947 */ /* 0x000fea0003800000 */
.L_x_4443:
        /* <DEDUP_REMOVED lines=14> */
.L_x_4458:
        /* <DEDUP_REMOVED lines=18> */
.L_x_4461:
[----:B------:R-:W-:-:S04]  /*6080*/  SHF.R.U32.HI R5, RZ, 0x18, R5 ;  /* 0x00000018ff057819 */ /* 0x000fc80000011605 */
[----:B------:R-:W-:-:S07]  /*6090*/  LOP3.LUT R0, R0, 0x80, R5, 0xf8, !PT ;  /* 0x0000008000007812 */ /* 0x000fce00078ef805 */
.L_x_4460:
[----:B------:R-:W-:Y:S05]  /*60a0*/  BSYNC.RECONVERGENT B0 ;  /* 0x0000000000007941 */ /* 0x000fea0003800200 */
.L_x_4459:
[----:B------:R0:W-:Y:S01]  /*60b0*/  STG.E.U8 desc[UR36][R2.64], R0 ;  /* 0x0000000002007986 */ /* 0x0001e2000c101124 */
[----:B------:R-:W-:Y:S05]  /*60c0*/  BRA `(.L_x_4448) ;  /* 0x0000000800147947 */ /* 0x000fea0003800000 */
.L_x_4457:
        /* <DEDUP_REMOVED lines=18> */
.L_x_4464:
[----:B------:R-:W-:-:S04]  /*61f0*/  SHF.R.U32.HI R5, RZ, 0x18, R5 ;  /* 0x00000018ff057819 */ /* 0x000fc80000011605 */
[----:B------:R-:W-:-:S07]  /*6200*/  LOP3.LUT R0, R0, 0x80, R5, 0xf8, !PT ;  /* 0x0000008000007812 */ /* 0x000fce00078ef805 */
.L_x_4463:
[----:B------:R-:W-:Y:S05]  /*6210*/  BSYNC.RECONVERGENT B0 ;  /* 0x0000000000007941 */ /* 0x000fea0003800200 */
.L_x_4462:
[----:B------:R0:W-:Y:S01]  /*6220*/  STG.E.U8 desc[UR36][R2.64], R0 ;  /* 0x0000000002007986 */ /* 0x0001e2000c101124 */
[----:B------:R-:W-:Y:S05]  /*6230*/  BRA `(.L_x_4448) ;  /* 0x0000000400b87947 */ /* 0x000fea0003800000 */
.L_x_4456:
        /* <DEDUP_REMOVED lines=22> */
.L_x_4466:
[----:B------:R-:W-:-:S06]  /*63a0*/  HADD2.F32 R4, -RZ, R26.H0_H0 ;  /* 0x2000001aff047230 */ /* 0x000fcc0000004100 */
[----:B------:R-:W0:Y:S02]  /*63b0*/  F2I.U64.TRUNC R4, R4 ;  /* 0x0000000400047311 */ /* 0x000e24000020d800 */
[----:B0-----:R0:W-:Y:S01]  /*63c0*/  STG.E.64 desc[UR36][R2.64], R4 ;  /* 0x0000000402007986 */ /* 0x0011e2000c101b24 */
[----:B------:R-:W-:Y:S05]  /*63d0*/  BRA `(.L_x_4448) ;  /* 0x0000000400507947 */ /* 0x000fea0003800000 */
.L_x_4465:
[----:B------:R-:W-:-:S04]  /*63e0*/  HADD2.F32 R26, -RZ, R26.H0_H0 ;  /* 0x2000001aff1a7230 */ /* 0x000fc80000004100 */
[----:B------:R-:W0:Y:S02]  /*63f0*/  F2I.FTZ.U32.TRUNC.NTZ R5, R26 ;  /* 0x0000001a00057305 */ /* 0x000e24000021f000 */
[----:B0-----:R0:W-:Y:S01]  /*6400*/  STG.E desc[UR36][R2.64], R5 ;  /* 0x0000000502007986 */ /* 0x0011e2000c101924 */
[----:B------:R-:W-:Y:S05]  /*6410*/  BRA `(.L_x_4448) ;  /* 0x0000000400407947 */ /* 0x000fea0003800000 */
.L_x_4455:
        /* <DEDUP_REMOVED lines=11> */
.L_x_4468:
[----:B------:R-:W-:Y:S01]  /*64d0*/  HADD2.F32 R26, -RZ, R26.H0_H0 ;  /* 0x2000001aff1a7230 */ /* 0x000fe20000004100 */
[----:B------:R-:W-:-:S04]  /*64e0*/  CS2R R6, SRZ ;  /* 0x0000000000067805 */ /* 0x000fc8000001ff00 */
[----:B------:R-:W-:-:S06]  /*64f0*/  FMUL.FTZ R4, R26, 1 ;  /* 0x3f8000001a047820 */ /* 0x000fcc0000410000 */
[----:B------:R-:W0:Y:S02]  /*6500*/  F2F.F64.F32 R4, R4 ;  /* 0x0000000400047310 */ /* 0x000e240000201800 */
[----:B0-----:R0:W-:Y:S01]  /*6510*/  STG.E.128 desc[UR36][R2.64], R4 ;  /* 0x0000000402007986 */ /* 0x0011e2000c101d24 */
[----:B------:R-:W-:Y:S05]  /*6520*/  BRA `(.L_x_4448) ;  /* 0x0000000000fc7947 */ /* 0x000fea0003800000 */
.L_x_4467:
[----:B------:R-:W-:-:S13]  /*6530*/  ISETP.NE.AND P0, PT, R0, 0xf, PT ;  /* 0x0000000f0000780c */ /* 0x000fda0003f05270 */
[----:B------:R-:W-:Y:S05]  /*6540*/  @!P0 BRA `(.L_x_4469) ;  /* 0x0000000000e88947 */ /* 0x000fea0003800000 */
[----:B------:R-:W-:-:S13]  /*6550*/  ISETP.NE.AND P0, PT, R0, 0x17, PT ;  /* 0x000000170000780c */ /* 0x000fda0003f05270 */
[----:B------:R-:W-:Y:S05]  /*6560*/  @!P0 BRA `(.L_x_4470) ;  /* 0x0000000000908947 */ /* 0x000fea0003800000 */
[----:B------:R-:W-:-:S13]  /*6570*/  ISETP.NE.AND P0, PT, R0, 0x18, PT ;  /* 0x000000180000780c */ /* 0x000fda0003f05270 */
[----:B------:R-:W-:Y:S05]  /*6580*/  @!P0 BRA `(.L_x_4471) ;  /* 0x0000000000448947 */ /* 0x000fea0003800000 */
.L_x_4447:
        /* <DEDUP_REMOVED lines=16> */
.L_x_4472:
[----:B------:R-:W-:Y:S05]  /*6690*/  BRA `(.L_x_4448) ;  /* 0x0000000000a07947 */ /* 0x000fea0003800000 */
.L_x_4471:
        /* <DEDUP_REMOVED lines=13> */
.L_x_4474:
[----:B------:R-:W-:Y:S05]  /*6770*/  BSYNC.RECONVERGENT B0 ;  /* 0x0000000000007941 */ /* 0x000fea0003800200 */
.L_x_4473:
[----:B------:R-:W-:-:S05]  /*6780*/  LOP3.LUT R5, R0, 0x80, R5, 0xf8, !PT ;  /* 0x0000008000057812 */ /* 0x000fca00078ef805 */
[----:B------:R0:W-:Y:S01]  /*6790*/  STG.E.U8 desc[UR36][R2.64], R5 ;  /* 0x0000000502007986 */ /* 0x0001e2000c101124 */
[----:B------:R-:W-:Y:S05]  /*67a0*/  BRA `(.L_x_4448) ;  /* 0x00000000005c7947 */ /* 0x000fea0003800000 */
.L_x_4470:
        /* <DEDUP_REMOVED lines=12> */
.L_x_4476:
[----:B------:R-:W-:Y:S01]  /*6870*/  IMAD.MOV.U32 R0, RZ, RZ, 0x7f ;  /* 0x0000007fff007424 */ /* 0x000fe200078e00ff */
[----:B------:R-:W-:-:S04]  /*6880*/  ISETP.GT.U32.AND P0, PT, R4, 0x7f800000, PT ;  /* 0x7f8000000400780c */ /* 0x000fc80003f04070 */
[----:B------:R-:W-:-:S09]  /*6890*/  SEL R0, R0, 0x7c, P0 ;  /* 0x0000007c00007807 */ /* 0x000fd20000000000 */
.L_x_4477:
[----:B------:R-:W-:Y:S05]  /*68a0*/  BSYNC.RECONVERGENT B0 ;  /* 0x0000000000007941 */ /* 0x000fea0003800200 */
.L_x_4475:
[----:B------:R-:W-:-:S04]  /*68b0*/  SHF.R.U32.HI R5, RZ, 0x18, R5 ;  /* 0x00000018ff057819 */ /* 0x000fc80000011605 */
[----:B------:R-:W-:-:S05]  /*68c0*/  LOP3.LUT R5, R0, 0x80, R5, 0xf8, !PT ;  /* 0x0000008000057812 */ /* 0x000fca00078ef805 */
[----:B------:R0:W-:Y:S01]  /*68d0*/  STG.E.U8 desc[UR36][R2.64], R5 ;  /* 0x0000000502007986 */ /* 0x0001e2000c101124 */
[----:B------:R-:W-:Y:S05]  /*68e0*/  BRA `(.L_x_4448) ;  /* 0x00000000000c7947 */ /* 0x000fea0003800000 */
.L_x_4469:
[----:B------:R-:W-:-:S05]  /*68f0*/  HADD2.F32 R0, -RZ, R26.H0_H0 ;  /* 0x2000001aff007230 */ /* 0x000fca0000004100 */
[----:B------:R-:W-:-:S05]  /*6900*/  F2FP.BF16.F32.PACK_AB R0, RZ, R0 ;  /* 0x00000000ff00723e */ /* 0x000fca00000010ff */
[----:B------:R0:W-:Y:S02]  /*6910*/  STG.E.U16 desc[UR36][R2.64], R0 ;  /* 0x0000000002007986 */ /* 0x0001e4000c101524 */
.L_x_4448:
        /* <DEDUP_REMOVED lines=25> */
.L_x_4481:
[----:B------:R-:W-:-:S06]  /*6ab0*/  HADD2.F32 R5, -RZ, R24.H0_H0 ;  /* 0x20000018ff057230 */ /* 0x000fcc0000004100 */
[----:B------:R-:W0:Y:S02]  /*6ac0*/  F2I.S64.TRUNC R4, R5 ;  /* 0x0000000500047311 */ /* 0x000e24000020d900 */
[----:B0-----:R0:W-:Y:S01]  /*6ad0*/  STG.E.U8 desc[UR36][R2.64], R4 ;  /* 0x0000000402007986 */ /* 0x0011e2000c101124 */
[----:B------:R-:W-:Y:S05]  /*6ae0*/  BRA `(.L_x_4483) ;  /* 0x0000000c006c7947 */ /* 0x000fea0003800000 */
.L_x_4480:
        /* <DEDUP_REMOVED lines=10> */
.L_x_4485:
[----:B------:R-:W-:-:S04]  /*6b90*/  HADD2.F32 R24, -RZ, R24.H0_H0 ;  /* 0x20000018ff187230 */ /* 0x000fc80000004100 */
[----:B------:R-:W0:Y:S02]  /*6ba0*/  F2I.FTZ.TRUNC.NTZ R5, R24 ;  /* 0x0000001800057305 */ /* 0x000e24000021f100 */
[----:B0-----:R0:W-:Y:S01]  /*6bb0*/  STG.E desc[UR36][R2.64], R5 ;  /* 0x0000000502007986 */ /* 0x0011e2000c101924 */
[----:B------:R-:W-:Y:S05]  /*6bc0*/  BRA `(.L_x_4483) ;  /* 0x0000000c00347947 */ /* 0x000fea0003800000 */
.L_x_4484:
[----:B------:R-:W-:-:S04]  /*6bd0*/  HADD2.F32 R24, -RZ, R24.H0_H0 ;  /* 0x20000018ff187230 */ /* 0x000fc80000004100 */
[----:B------:R-:W0:Y:S02]  /*6be0*/  F2I.FTZ.TRUNC.NTZ R5, R24 ;  /* 0x0000001800057305 */ /* 0x000e24000021f100 */
[----:B0-----:R0:W-:Y:S01]  /*6bf0*/  STG.E.U16 desc[UR36][R2.64], R5 ;  /* 0x0000000502007986 */ /* 0x0011e2000c101524 */
[----:B------:R-:W-:Y:S05]  /*6c00*/  BRA `(.L_x_4483) ;  /* 0x0000000c00247947 */ /* 0x000fea0003800000 */
.L_x_4479:
        /* <DEDUP_REMOVED lines=9> */
.L_x_4487:
[----:B------:R0:W-:Y:S01]  /*6ca0*/  STG.E.U16 desc[UR36][R2.64], R24 ;  /* 0x0000001802007986 */ /* 0x0001e2000c101524 */
[----:B------:R-:W-:Y:S05]  /*6cb0*/  BRA `(.L_x_4483) ;  /* 0x0000000800f87947 */ /* 0x000fea0003800000 */
.L_x_4486:
        /* <DEDUP_REMOVED lines=10> */
.L_x_4489:
[----:B------:R-:W-:-:S05]  /*6d60*/  HADD2.F32 R0, -RZ, R24.H0_H0 ;  /* 0x20000018ff007230 */ /* 0x000fca0000004100 */
[----:B------:R-:W-:-:S04]  /*6d70*/  F2FP.F16.F32.PACK_AB R0, RZ, R0 ;  /* 0x00000000ff00723e */ /* 0x000fc800000000ff */
[----:B------:R-:W-:-:S05]  /*6d80*/  PRMT R0, R0, 0x5410, RZ ;  /* 0x0000541000007816 */ /* 0x000fca00000000ff */
[----:B------:R0:W-:Y:S01]  /*6d90*/  STG.E desc[UR36][R2.64], R0 ;  /* 0x0000000002007986 */ /* 0x0001e2000c101924 */
[----:B------:R-:W-:Y:S05]  /*6da0*/  BRA `(.L_x_4483) ;  /* 0x0000000800bc7947 */ /* 0x000fea0003800000 */
.L_x_4488:
[----:B------:R-:W-:-:S05]  /*6db0*/  HADD2.F32 R4, -RZ, R24.H0_H0 ;  /* 0x20000018ff047230 */ /* 0x000fca0000004100 */
[----:B------:R-:W-:-:S06]  /*6dc0*/  FMUL.FTZ R4, R4, 1 ;  /* 0x3f80000004047820 */ /* 0x000fcc0000410000 */
[----:B------:R-:W0:Y:S02]  /*6dd0*/  F2F.F64.F32 R4, R4 ;  /* 0x0000000400047310 */ /* 0x000e240000201800 */
[----:B0-----:R0:W-:Y:S01]  /*6de0*/  STG.E.64 desc[UR36][R2.64], R4 ;  /* 0x0000000402007986 */ /* 0x0011e2000c101b24 */
[----:B------:R-:W-:Y:S05]  /*6df0*/  BRA `(.L_x_4483) ;  /* 0x0000000800a87947 */ /* 0x000fea0003800000 */
.L_x_4478:
        /* <DEDUP_REMOVED lines=14> */
.L_x_4493:
        /* <DEDUP_REMOVED lines=18> */
.L_x_4496:
[----:B------:R-:W-:-:S04]  /*7000*/  SHF.R.U32.HI R5, RZ, 0x18, R5 ;  /* 0x00000018ff057819 */ /* 0x000fc80000011605 */
[----:B------:R-:W-:-:S07]  /*7010*/  LOP3.LUT R0, R0, 0x80, R5, 0xf8, !PT ;  /* 0x0000008000007812 */ /* 0x000fce00078ef805 */
.L_x_4495:
[----:B------:R-:W-:Y:S05]  /*7020*/  BSYNC.RECONVERGENT B0 ;  /* 0x0000000000007941 */ /* 0x000fea0003800200 */
.L_x_4494:
[----:B------:R4:W-:Y:S01]  /*7030*/  STG.E.U8 desc[UR36][R2.64], R0 ;  /* 0x0000000002007986 */ /* 0x0009e2000c101124 */
[----:B------:R-:W-:Y:S05]  /*7040*/  BRA `(.L_x_4483) ;  /* 0x0000000800147947 */ /* 0x000fea0003800000 */
.L_x_4492:
        /* <DEDUP_REMOVED lines=18> */
.L_x_4499:
[----:B------:R-:W-:-:S04]  /*7170*/  SHF.R.U32.HI R5, RZ, 0x18, R5 ;  /* 0x00000018ff057819 */ /* 0x000fc80000011605 */
[----:B------:R-:W-:-:S07]  /*7180*/  LOP3.LUT R0, R0, 0x80, R5, 0xf8, !PT ;  /* 0x0000008000007812 */ /* 0x000fce00078ef805 */
.L_x_4498:
[----:B------:R-:W-:Y:S05]  /*7190*/  BSYNC.RECONVERGENT B0 ;  /* 0x0000000000007941 */ /* 0x000fea0003800200 */
.L_x_4497:
[----:B------:R3:W-:Y:S01]  /*71a0*/  STG.E.U8 desc[UR36][R2.64], R0 ;  /* 0x0000000002007986 */ /* 0x0007e2000c101124 */
[----:B------:R-:W-:Y:S05]  /*71b0*/  BRA `(.L_x_4483) ;  /* 0x0000000400b87947 */ /* 0x000fea0003800000 */
.L_x_4491:
        /* <DEDUP_REMOVED lines=22> */
.L_x_4501:
[----:B------:R-:W-:-:S06]  /*7320*/  HADD2.F32 R4, -RZ, R24.H0_H0 ;  /* 0x20000018ff047230 */ /* 0x000fcc0000004100 */
[----:B------:R-:W0:Y:S02]  /*7330*/  F2I.U64.TRUNC R4, R4 ;  /* 0x0000000400047311 */ /* 0x000e24000020d800 */
[----:B0-----:R0:W-:Y:S01]  /*7340*/  STG.E.64 desc[UR36][R2.64], R4 ;  /* 0x0000000402007986 */ /* 0x0011e2000c101b24 */
[----:B------:R-:W-:Y:S05]  /*7350*/  BRA `(.L_x_4483) ;  /* 0x0000000400507947 */ /* 0x000fea0003800000 */
.L_x_4500:
[----:B------:R-:W-:-:S04]  /*7360*/  HADD2.F32 R24, -RZ, R24.H0_H0 ;  /* 0x20000018ff187230 */ /* 0x000fc80000004100 */
[----:B------:R-:W0:Y:S02]  /*7370*/  F2I.FTZ.U32.TRUNC.NTZ R5, R24 ;  /* 0x0000001800057305 */ /* 0x000e24000021f000 */
[----:B0-----:R2:W-:Y:S01]  /*7380*/  STG.E desc[UR36][R2.64], R5 ;  /* 0x0000000502007986 */ /* 0x0015e2000c101924 */
[----:B------:R-:W-:Y:S05]  /*7390*/  BRA `(.L_x_4483) ;  /* 0x0000000400407947 */ /* 0x000fea0003800000 */
.L_x_4490:
        /* <DEDUP_REMOVED lines=11> */
.L_x_4503:
[----:B------:R-:W-:Y:S01]  /*7450*/  HADD2.F32 R24, -RZ, R24.H0_H0 ;  /* 0x20000018ff187230 */ /* 0x000fe20000004100 */
[----:B------:R-:W-:-:S04]  /*7460*/  CS2R R6, SRZ ;  /* 0x0000000000067805 */ /* 0x000fc8000001ff00 */
[----:B------:R-:W-:-:S06]  /*7470*/  FMUL.FTZ R4, R24, 1 ;  /* 0x3f80000018047820 */ /* 0x000fcc0000410000 */
[----:B------:R-:W0:Y:S02]  /*7480*/  F2F.F64.F32 R4, R4 ;  /* 0x0000000400047310 */ /* 0x000e240000201800 */
[----:B0-----:R0:W-:Y:S01]  /*7490*/  STG.E.128 desc[UR36][R2.64], R4 ;  /* 0x0000000402007986 */ /* 0x0011e2000c101d24 */
[----:B------:R-:W-:Y:S05]  /*74a0*/  BRA `(.L_x_4483) ;  /* 0x0000000000fc7947 */ /* 0x000fea0003800000 */
.L_x_4502:
[----:B------:R-:W-:-:S13]  /*74b0*/  ISETP.NE.AND P0, PT, R0, 0xf, PT ;  /* 0x0000000f0000780c */ /* 0x000fda0003f05270 */
[----:B------:R-:W-:Y:S05]  /*74c0*/  @!P0 BRA `(.L_x_4504) ;  /* 0x0000000000e88947 */ /* 0x000fea0003800000 */
[----:B------:R-:W-:-:S13]  /*74d0*/  ISETP.NE.AND P0, PT, R0, 0x17, PT ;  /* 0x000000170000780c */ /* 0x000fda0003f05270 */
[----:B------:R-:W-:Y:S05]  /*74e0*/  @!P0 BRA `(.L_x_4505) ;  /* 0x0000000000908947 */ /* 0x000fea0003800000 */
[----:B------:R-:W-:-:S13]  /*74f0*/  ISETP.NE.AND P0, PT, R0, 0x18, PT ;  /* 0x000000180000780c */ /* 0x000fda0003f05270 */
[----:B------:R-:W-:Y:S05]  /*7500*/  @!P0 BRA `(.L_x_4506) ;  /* 0x0000000000448947 */ /* 0x000fea0003800000 */
.L_x_4482:
        /* <DEDUP_REMOVED lines=16> */
.L_x_4507:
[----:B------:R-:W-:Y:S05]  /*7610*/  BRA `(.L_x_4483) ;  /* 0x0000000000a07947 */ /* 0x000fea0003800000 */
.L_x_4506:
        /* <DEDUP_REMOVED lines=13> */
.L_x_4509:
[----:B------:R-:W-:Y:S05]  /*76f0*/  BSYNC.RECONVERGENT B0 ;  /* 0x0000000000007941 */ /* 0x000fea0003800200 */
.L_x_4508:
[----:B------:R-:W-:-:S05]  /*7700*/  LOP3.LUT R5, R0, 0x80, R5, 0xf8, !PT ;  /* 0x0000008000057812 */ /* 0x000fca00078ef805 */
[----:B------:R0:W-:Y:S01]  /*7710*/  STG.E.U8 desc[UR36][R2.64], R5 ;  /* 0x0000000502007986 */ /* 0x0001e2000c101124 */
[----:B------:R-:W-:Y:S05]  /*7720*/  BRA `(.L_x_4483) ;  /* 0x00000000005c7947 */ /* 0x000fea0003800000 */
.L_x_4505:
        /* <DEDUP_REMOVED lines=12> */
.L_x_4511:
[----:B------:R-:W-:Y:S01]  /*77f0*/  IMAD.MOV.U32 R0, RZ, RZ, 0x7f ;  /* 0x0000007fff007424 */ /* 0x000fe200078e00ff */
[----:B------:R-:W-:-:S04]  /*7800*/  ISETP.GT.U32.AND P0, PT, R4, 0x7f800000, PT ;  /* 0x7f8000000400780c */ /* 0x000fc80003f04070 */
[----:B------:R-:W-:-:S09]  /*7810*/  SEL R0, R0, 0x7c, P0 ;  /* 0x0000007c00007807 */ /* 0x000fd20000000000 */
.L_x_4512:
[----:B------:R-:W-:Y:S05]  /*7820*/  BSYNC.RECONVERGENT B0 ;  /* 0x0000000000007941 */ /* 0x000fea0003800200 */
.L_x_4510:
[----:B------:R-:W-:-:S04]  /*7830*/  SHF.R.U32.HI R5, RZ, 0x18, R5 ;  /* 0x00000018ff057819 */ /* 0x000fc80000011605 */
[----:B------:R-:W-:-:S05]  /*7840*/  LOP3.LUT R5, R0, 0x80, R5, 0xf8, !PT ;  /* 0x0000008000057812 */ /* 0x000fca00078ef805 */
[----:B------:R0:W-:Y:S01]  /*7850*/  STG.E.U8 desc[UR36][R2.64], R5 ;  /* 0x0000000502007986 */ /* 0x0001e2000c101124 */
[----:B------:R-:W-:Y:S05]  /*7860*/  BRA `(.L_x_4483) ;  /* 0x00000000000c7947 */ /* 0x000fea0003800000 */
.L_x_4504:
[----:B------:R-:W-:-:S05]  /*7870*/  HADD2.F32 R0, -RZ, R24.H0_H0 ;  /* 0x20000018ff007230 */ /* 0x000fca0000004100 */
[----:B------:R-:W-:-:S05]  /*7880*/  F2FP.BF16.F32.PACK_AB R0, RZ, R0 ;  /* 0x00000000ff00723e */ /* 0x000fca00000010ff */
[----:B------:R0:W-:Y:S02]  /*7890*/  STG.E.U16 desc[UR36][R2.64], R0 ;  /* 0x0000000002007986 */ /* 0x0001e4000c101524 */
.L_x_4483:
[----:B------:R-:W-:-:S07]  /*78a0*/  VIADD R19, R19, 0x80 ;  /* 0x0000008013137836 */ /* 0x000fce0000000000 */
.L_x_4442:
[----:B------:R-:W-:Y:S05]  /*78b0*/  BSYNC.RECONVERGENT B6 ;  /* 0x0000000000067941 */ /* 0x000fea0003800200 */
.L_x_4441:
[----:B------:R-:W-:-:S13]  /*78c0*/  ISETP.GE.AND P0, PT, R19, R17, PT ;  /* 0x000000111300720c */ /* 0x000fda0003f06270 */
[----:B------:R-:W-:Y:S05]  /*78d0*/  @P0 EXIT ;  /* 0x000000000000094d */ /* 0x000fea0003800000 */
[----:B01234-:R-:W0:Y:S01]  /*78e0*/  LDC.64 R2, c[0x0][0x3a0] ;  /* 0x0000e800ff027b82 */ /* 0x01fe220000000a00 */
[----:B------:R-:W1:Y:S01]  /*78f0*/  LDCU UR4, c[0x0][0x3c0] ;  /* 0x00007800ff0477ac */ /* 0x000e620008000800 */
[----:B-----5:R-:W-:Y:S01]  /*7900*/  PRMT R0, R16, 0x9910, RZ ;  /* 0x0000991010007816 */ /* 0x020fe200000000ff */
        /* <DEDUP_REMOVED lines=18> */
.L_x_4516:
[----:B------:R-:W-:-:S06]  /*7a30*/  HADD2.F32 R5, -RZ, R23.H0_H0 ;  /* 0x20000017ff057230 */ /* 0x000fcc0000004100 */
[----:B------:R-:W0:Y:S02]  /*7a40*/  F2I.S64.TRUNC R4, R5 ;  /* 0x0000000500047311 */ /* 0x000e24000020d900 */
[----:B0-----:R-:W-:Y:S01]  /*7a50*/  STG.E.U8 desc[UR36][R2.64], R4 ;  /* 0x0000000402007986 */ /* 0x001fe2000c101124 */
[----:B------:R-:W-:Y:S05]  /*7a60*/  EXIT ;  /* 0x000000000000794d */ /* 0x000fea0003800000 */
.L_x_4515:
        /* <DEDUP_REMOVED lines=10> */
.L_x_4519:
[----:B------:R-:W-:-:S06]  /*7b10*/  HADD2.F32 R23, -RZ, R23.H0_H0 ;  /* 0x20000017ff177230 */ /* 0x000fcc0000004100 */
[----:B------:R-:W0:Y:S02]  /*7b20*/  F2I.FTZ.TRUNC.NTZ R23, R23 ;  /* 0x0000001700177305 */ /* 0x000e24000021f100 */
[----:B0-----:R-:W-:Y:S01]  /*7b30*/  STG.E desc[UR36][R2.64], R23 ;  /* 0x0000001702007986 */ /* 0x001fe2000c101924 */
[----:B------:R-:W-:Y:S05]  /*7b40*/  EXIT ;  /* 0x000000000000794d */ /* 0x000fea0003800000 */
.L_x_4518:
[----:B------:R-:W-:-:S06]  /*7b50*/  HADD2.F32 R23, -RZ, R23.H0_H0 ;  /* 0x20000017ff177230 */ /* 0x000fcc0000004100 */
[----:B------:R-:W0:Y:S02]  /*7b60*/  F2I.FTZ.TRUNC.NTZ R23, R23 ;  /* 0x0000001700177305 */ /* 0x000e24000021f100 */
[----:B0-----:R-:W-:Y:S01]  /*7b70*/  STG.E.U16 desc[UR36][R2.64], R23 ;  /* 0x0000001702007986 */ /* 0x001fe2000c101524 */
[----:B------:R-:W-:Y:S05]  /*7b80*/  EXIT ;  /* 0x000000000000794d */ /* 0x000fea0003800000 */
.L_x_4514:
        /* <DEDUP_REMOVED lines=9> */
.L_x_4521:
[----:B------:R-:W-:Y:S01]  /*7c20*/  STG.E.U16 desc[UR36][R2.64], R23 ;  /* 0x0000001702007986 */ /* 0x000fe2000c101524 */
[----:B------:R-:W-:Y:S05]  /*7c30*/  EXIT ;  /* 0x000000000000794d */ /* 0x000fea0003800000 */
.L_x_4520:
        /* <DEDUP_REMOVED lines=10> */
.L_x_4523:
[----:B------:R-:W-:-:S05]  /*7ce0*/  HADD2.F32 R0, -RZ, R23.H0_H0 ;  /* 0x20000017ff007230 */ /* 0x000fca0000004100 */
[----:B------:R-:W-:-:S04]  /*7cf0*/  F2FP.F16.F32.PACK_AB R0, RZ, R0 ;  /* 0x00000000ff00723e */ /* 0x000fc800000000ff */
[----:B------:R-:W-:-:S05]  /*7d00*/  PRMT R0, R0, 0x5410, RZ ;  /* 0x0000541000007816 */ /* 0x000fca00000000ff */
[----:B------:R-:W-:Y:S01]  /*7d10*/  STG.E desc[UR36][R2.64], R0 ;  /* 0x0000000002007986 */ /* 0x000fe2000c101924 */
[----:B------:R-:W-:Y:S05]  /*7d20*/  EXIT ;  /* 0x000000000000794d */ /* 0x000fea0003800000 */
.L_x_4522:
[----:B------:R-:W-:-:S05]  /*7d30*/  HADD2.F32 R4, -RZ, R23.H0_H0 ;  /* 0x20000017ff047230 */ /* 0x000fca0000004100 */
[----:B------:R-:W-:-:S06]  /*7d40*/  FMUL.FTZ R4, R4, 1 ;  /* 0x3f80000004047820 */ /* 0x000fcc0000410000 */
[----:B------:R-:W0:Y:S02]  /*7d50*/  F2F.F64.F32 R4, R4 ;  /* 0x0000000400047310 */ /* 0x000e240000201800 */
[----:B0-----:R-:W-:Y:S01]  /*7d60*/  STG.E.64 desc[UR36][R2.64], R4 ;  /* 0x0000000402007986 */ /* 0x001fe2000c101b24 */
[----:B------:R-:W-:Y:S05]  /*7d70*/  EXIT ;  /* 0x000000000000794d */ /* 0x000fea0003800000 */
.L_x_4513:
        /* <DEDUP_REMOVED lines=14> */
.L_x_4527:
        /* <DEDUP_REMOVED lines=18> */
.L_x_4530:
[----:B------:R-:W-:-:S04]  /*7f80*/  SHF.R.U32.HI R5, RZ, 0x18, R5 ;  /* 0x00000018ff057819 */ /* 0x000fc80000011605 */
[----:B------:R-:W-:-:S07]  /*7f90*/  LOP3.LUT R0, R0, 0x80, R5, 0xf8, !PT ;  /* 0x0000008000007812 */ /* 0x000fce00078ef805 */
.L_x_4529:
[----:B------:R-:W-:Y:S05]  /*7fa0*/  BSYNC.RECONVERGENT B0 ;  /* 0x0000000000007941 */ /* 0x000fea0003800200 */
.L_x_4528:
[----:B------:R-:W-:Y:S01]  /*7fb0*/  STG.E.U8 desc[UR36][R2.64], R0 ;  /* 0x0000000002007986 */ /* 0x000fe2000c101124 */
[----:B------:R-:W-:Y:S05]  /*7fc0*/  EXIT ;  /* 0x000000000000794d */ /* 0x000fea0003800000 */
.L_x_4526:
        /* <DEDUP_REMOVED lines=18> */
.L_x_4533:
[----:B------:R-:W-:-:S04]  /*80f0*/  SHF.R.U32.HI R5, RZ, 0x18, R5 ;  /* 0x00000018ff057819 */ /* 0x000fc80000011605 */
[----:B------:R-:W-:-:S07]  /*8100*/  LOP3.LUT R0, R0, 0x80, R5, 0xf8, !PT ;  /* 0x0000008000007812 */ /* 0x000fce00078ef805 */
.L_x_4532:
[----:B------:R-:W-:Y:S05]  /*8110*/  BSYNC.RECONVERGENT B0 ;  /* 0x0000000000007941 */ /* 0x000fea0003800200 */
.L_x_4531:
[----:B------:R-:W-:Y:S01]  /*8120*/  STG.E.U8 desc[UR36][R2.64], R0 ;  /* 0x0000000002007986 */ /* 0x000fe2000c101124 */
[----:B------:R-:W-:Y:S05]  /*8130*/  EXIT ;  /* 0x000000000000794d */ /* 0x000fea0003800000 */
.L_x_4525:
        /* <DEDUP_REMOVED lines=22> */
.L_x_4535:
[----:B------:R-:W-:-:S06]  /*82a0*/  HADD2.F32 R4, -RZ, R23.H0_H0 ;  /* 0x20000017ff047230 */ /* 0x000fcc0000004100 */
[----:B------:R-:W0:Y:S02]  /*82b0*/  F2I.U64.TRUNC R4, R4 ;  /* 0x0000000400047311 */ /* 0x000e24000020d800 */
[----:B0-----:R-:W-:Y:S01]  /*82c0*/  STG.E.64 desc[UR36][R2.64], R4 ;  /* 0x0000000402007986 */ /* 0x001fe2000c101b24 */
[----:B------:R-:W-:Y:S05]  /*82d0*/  EXIT ;  /* 0x000000000000794d */ /* 0x000fea0003800000 */
.L_x_4534:
[----:B------:R-:W-:-:S06]  /*82e0*/  HADD2.F32 R23, -RZ, R23.H0_H0 ;  /* 0x20000017ff177230 */ /* 0x000fcc0000004100 */
[----:B------:R-:W0:Y:S02]  /*82f0*/  F2I.FTZ.U32.TRUNC.NTZ R23, R23 ;  /* 0x0000001700177305 */ /* 0x000e24000021f000 */
[----:B0-----:R-:W-:Y:S01]  /*8300*/  STG.E desc[UR36][R2.64], R23 ;  /* 0x0000001702007986 */ /* 0x001fe2000c101924 */
[----:B------:R-:W-:Y:S05]  /*8310*/  EXIT ;  /* 0x000000000000794d */ /* 0x000fea0003800000 */
.L_x_4524:
        /* <DEDUP_REMOVED lines=11> */
.L_x_4537:
[----:B------:R-:W-:Y:S01]  /*83d0*/  HADD2.F32 R23, -RZ, R23.H0_H0 ;  /* 0x20000017ff177230 */ /* 0x000fe20000004100 */
[----:B------:R-:W-:-:S04]  /*83e0*/  CS2R R6, SRZ ;  /* 0x0000000000067805 */ /* 0x000fc8000001ff00 */
[----:B------:R-:W-:-:S06]  /*83f0*/  FMUL.FTZ R4, R23, 1 ;  /* 0x3f80000017047820 */ /* 0x000fcc0000410000 */
[----:B------:R-:W0:Y:S02]  /*8400*/  F2F.F64.F32 R4, R4 ;  /* 0x0000000400047310 */ /* 0x000e240000201800 */
[----:B0-----:R-:W-:Y:S01]  /*8410*/  STG.E.128 desc[UR36][R2.64], R4 ;  /* 0x0000000402007986 */ /* 0x001fe2000c101d24 */
[----:B------:R-:W-:Y:S05]  /*8420*/  EXIT ;  /* 0x000000000000794d */ /* 0x000fea0003800000 */
.L_x_4536:
[----:B------:R-:W-:-:S13]  /*8430*/  ISETP.NE.AND P0, PT, R0, 0xf, PT ;  /* 0x0000000f0000780c */ /* 0x000fda0003f05270 */
[----:B------:R-:W-:Y:S05]  /*8440*/  @!P0 BRA `(.L_x_4538) ;  /* 0x0000000000e88947 */ /* 0x000fea0003800000 */
[----:B------:R-:W-:-:S13]  /*8450*/  ISETP.NE.AND P0, PT, R0, 0x17, PT ;  /* 0x000000170000780c */ /* 0x000fda0003f05270 */
[----:B------:R-:W-:Y:S05]  /*8460*/  @!P0 BRA `(.L_x_4539) ;  /* 0x0000000000908947 */ /* 0x000fea0003800000 */
[----:B------:R-:W-:-:S13]  /*8470*/  ISETP.NE.AND P0, PT, R0, 0x18, PT ;  /* 0x000000180000780c */ /* 0x000fda0003f05270 */
[----:B------:R-:W-:Y:S05]  /*8480*/  @!P0 BRA `(.L_x_4540) ;  /* 0x0000000000448947 */ /* 0x000fea0003800000 */
.L_x_4517:
        /* <DEDUP_REMOVED lines=16> */
.L_x_4541:
[----:B------:R-:W-:Y:S05]  /*8590*/  EXIT ;  /* 0x000000000000794d */ /* 0x000fea0003800000 */
.L_x_4540:
        /* <DEDUP_REMOVED lines=13> */
.L_x_4543:
[----:B------:R-:W-:Y:S05]  /*8670*/  BSYNC.RECONVERGENT B0 ;  /* 0x0000000000007941 */ /* 0x000fea0003800200 */
.L_x_4542:
[----:B------:R-:W-:-:S05]  /*8680*/  LOP3.LUT R5, R0, 0x80, R5, 0xf8, !PT ;  /* 0x0000008000057812 */ /* 0x000fca00078ef805 */
[----:B------:R-:W-:Y:S01]  /*8690*/  STG.E.U8 desc[UR36][R2.64], R5 ;  /* 0x0000000502007986 */ /* 0x000fe2000c101124 */
[----:B------:R-:W-:Y:S05]  /*86a0*/  EXIT ;  /* 0x000000000000794d */ /* 0x000fea0003800000 */
.L_x_4539:
        /* <DEDUP_REMOVED lines=12> */
.L_x_4545:
[----:B------:R-:W-:Y:S01]  /*8770*/  IMAD.MOV.U32 R0, RZ, RZ, 0x7f ;  /* 0x0000007fff007424 */ /* 0x000fe200078e00ff */
[----:B------:R-:W-:-:S04]  /*8780*/  ISETP.GT.U32.AND P0, PT, R4, 0x7f800000, PT ;  /* 0x7f8000000400780c */ /* 0x000fc80003f04070 */
[----:B------:R-:W-:-:S09]  /*8790*/  SEL R0, R0, 0x7c, P0 ;  /* 0x0000007c00007807 */ /* 0x000fd20000000000 */
.L_x_4546:
[----:B------:R-:W-:Y:S05]  /*87a0*/  BSYNC.RECONVERGENT B0 ;  /* 0x0000000000007941 */ /* 0x000fea0003800200 */
.L_x_4544:
[----:B------:R-:W-:-:S04]  /*87b0*/  SHF.R.U32.HI R5, RZ, 0x18, R5 ;  /* 0x00000018ff057819 */ /* 0x000fc80000011605 */
[----:B------:R-:W-:-:S05]  /*87c0*/  LOP3.LUT R5, R0, 0x80, R5, 0xf8, !PT ;  /* 0x0000008000057812 */ /* 0x000fca00078ef805 */
[----:B------:R-:W-:Y:S01]  /*87d0*/  STG.E.U8 desc[UR36][R2.64], R5 ;  /* 0x0000000502007986 */ /* 0x000fe2000c101124 */
[----:B------:R-:W-:Y:S05]  /*87e0*/  EXIT ;  /* 0x000000000000794d */ /* 0x000fea0003800000 */
.L_x_4538:
[----:B------:R-:W-:-:S05]  /*87f0*/  HADD2.F32 R0, -RZ, R23.H0_H0 ;  /* 0x20000017ff007230 */ /* 0x000fca0000004100 */
[----:B------:R-:W-:-:S05]  /*8800*/  F2FP.BF16.F32.PACK_AB R0, RZ, R0 ;  /* 0x00000000ff00723e */ /* 0x000fca00000010ff */
[----:B------:R-:W-:Y:S01]  /*8810*/  STG.E.U16 desc[UR36][R2.64], R0 ;  /* 0x0000000002007986 */ /* 0x000fe2000c101524 */
[----:B------:R-:W-:Y:S05]  /*8820*/  EXIT ;  /* 0x000000000000794d */ /* 0x000fea0003800000 */
.L_x_4547:
        /* <DEDUP_REMOVED lines=13> */
.L_x_5826:


//--------------------- .text._ZN2at6native18elementwise_kernelILi128ELi4EZNS0_22gpu_kernel_impl_nocastIZZZNS0_68_GLOBAL__N__08176361_30_ActivationHardsigmoidKernel_cu_1520ed90_309918hardsigmoid_kernelERNS_18TensorIteratorBaseEENKUlvE_clEvENKUlvE1_clEvEUlN3c104HalfEE_EEvS5_RKT_EUliE_EEviT1_ --------------------------
	.section	.text._ZN2at6native18elementwise_kernelILi128ELi4EZNS0_22gpu_kernel_impl_nocastIZZZNS0_68_GLOBAL__N__08176361_30_ActivationHardsigmoidKernel_cu_1520ed90_309918hardsigmoid_kernelERNS_18TensorIteratorBaseEENKUlvE_clEvENKUlvE1_clEvEUlN3c104HalfEE_EEvS5_RKT_EUliE_EEviT1_,"ax",@progbits
	.align	128
        .global         _ZN2at6native18elementwise_kernelILi128ELi4EZNS0_22gpu_kernel_impl_nocastIZZZNS0_68_GLOBAL__N__08176361_30_ActivationHardsigmoidKernel_cu_1520ed90_309918hardsigmoid_kernelERNS_18TensorIteratorBaseEENKUlvE_clEvENKUlvE1_clEvEUlN3c104HalfEE_EEvS5_RKT_EUliE_EEviT1_
        .type           _ZN2at6native18elementwise_kernelILi128ELi4EZNS0_22gpu_kernel_impl_nocastIZZZNS0_68_GLOBAL__N__08176361_30_ActivationHardsigmoidKernel_cu_1520ed90_309918hardsigmoid_kernelERNS_18TensorIteratorBaseEENKUlvE_clEvENKUlvE1_clEvEUlN3c104HalfEE_EEvS5_RKT_EUliE_EEviT1_,@function
        .size           _ZN2at6native18elementwise_kernelILi128ELi4EZNS0_22gpu_kernel_impl_nocastIZZZNS0_68_GLOBAL__N__08176361_30_ActivationHardsigmoidKernel_cu_1520ed90_309918hardsigmoid_kernelERNS_18TensorIteratorBaseEENKUlvE_clEvENKUlvE1_clEvEUlN3c104HalfEE_EEvS5_RKT_EUliE_EEviT1_,(.L_x_5827 - _ZN2at6native18elementwise_kernelILi128ELi4EZNS0_22gpu_kernel_impl_nocastIZZZNS0_68_GLOBAL__N__08176361_30_ActivationHardsigmoidKernel_cu_1520ed90_309918hardsigmoid_kernelERNS_18TensorIteratorBaseEENKUlvE_clEvENKUlvE1_clEvEUlN3c104HalfEE_EEvS5_RKT_EUliE_EEviT1_)
        .other          _ZN2at6native18elementwise_kernelILi128ELi4EZNS0_22gpu_kernel_impl_nocastIZZZNS0_68_GLOBAL__N__08176361_30_ActivationHardsigmoidKernel_cu_1520ed90_309918hardsigmoid_kernelERNS_18TensorIteratorBaseEENKUlvE_clEvENKUlvE1_clEvEUlN3c104HalfEE_EEvS5_RKT_EUliE_EEviT1_,@"STO_CUDA_ENTRY STV_DEFAULT"
_ZN2at6native18elementwise_kernelILi128ELi4EZNS0_22gpu_kernel_impl_nocastIZZZNS0_68_GLOBAL__N__08176361_30_ActivationHardsigmoidKernel_cu_1520ed90_309918hardsigmoid_kernelERNS_18TensorIteratorBaseEENKUlvE_clEvENKUlvE1_clEvEUlN3c104HalfEE_EEvS5_RKT_EUliE_EEviT1_:
.text._ZN2at6native18elementwise_kernelILi128ELi4EZNS0_22gpu_kernel_impl_nocastIZZZNS0_68_GLOBAL__N__08176361_30_ActivationHardsigmoidKernel_cu_1520ed90_309918hardsigmoid_kernelERNS_18TensorIteratorBaseEENKUlvE_clEvENKUlvE1_clEvEUlN3c104HalfEE_EEvS5_RKT_EUliE_EEviT1_:
        /* <DEDUP_REMOVED lines=19> */
[----:B------:R-:W-:Y:S01]  /*0130*/  IADD3 R3, PT, PT, R3, 0x80, RZ ;  /* 0x0000008003037810 */ /* 0x000fe20007ffe0ff */
[----:B---3--:R-:W-:-:S05]  /*0140*/  HADD2.F32 R0, -RZ, R4.H0_H0 ;  /* 0x20000004ff007230 */ /* 0x008fca0000004100 */
[----:B------:R-:W-:-:S05]  /*0150*/  FADD.FTZ R0, R0, 3 ;  /* 0x4040000000007421 */ /* 0x000fca0000010000 */
[----:B-1----:R-:W-:-:S04]  /*0160*/  FSETP.GEU.FTZ.AND P0, PT, R0, UR5, PT ;  /* 0x0000000500007c0b */ /* 0x002fc8000bf1e000 */
[----:B------:R-:W-:-:S04]  /*0170*/  FSEL R0, R0, UR5, P0 ;  /* 0x0000000500007c08 */ /* 0x000fc80008000000 */
[----:B--2---:R-:W-:-:S04]  /*0180*/  FSETP.GT.FTZ.AND P0, PT, R0, UR8, PT ;  /* 0x0000000800007c0b */ /* 0x004fc8000bf14000 */
[----:B------:R-:W-:Y:S02]  /*0190*/  FSEL R0, R0, UR8, !P0 ;  /* 0x0000000800007c08 */ /* 0x000fe4000c000000 */
[----:B------:R-:W-:-:S03]  /*01a0*/  ISETP.GE.AND P0, PT, R3, UR4, PT ;  /* 0x0000000403007c0c */ /* 0x000fc6000bf06270 */
[----:B------:R-:W-:-:S05]  /*01b0*/  FMUL.FTZ R0, R0, 0.16666667163372039795 ;  /* 0x3e2aaaab00007820 */ /* 0x000fca0000410000 */
[----:B------:R-:W-:-:S05]  /*01c0*/  F2FP.F16.F32.PACK_AB R0, RZ, R0 ;  /* 0x00000000ff00723e */ /* 0x000fca00000000ff */
        /* <DEDUP_REMOVED lines=8> */
[----:B------:R-:W-:Y:S01]  /*0250*/  IADD3 R3, PT, PT, R3, 0x80, RZ ;  /* 0x0000008003037810 */ /* 0x000fe20007ffe0ff */
[----:B----4-:R-:W-:-:S05]  /*0260*/  HADD2.F32 R0, -RZ, R4.H0_H0 ;  /* 0x20000004ff007230 */ /* 0x010fca0000004100 */
[----:B------:R-:W-:-:S05]  /*0270*/  FADD.FTZ R0, R0, 3 ;  /* 0x4040000000007421 */ /* 0x000fca0000010000 */
[----:B--2---:R-:W-:-:S04]  /*0280*/  FSETP.GEU.FTZ.AND P0, PT, R0, UR5, PT ;  /* 0x0000000500007c0b */ /* 0x004fc8000bf1e000 */
[----:B------:R-:W-:-:S04]  /*0290*/  FSEL R0, R0, UR5, P0 ;  /* 0x0000000500007c08 */ /* 0x000fc80008000000 */
[----:B---3--:R-:W-:-:S04]  /*02a0*/  FSETP.GT.FTZ.AND P0, PT, R0, UR8, PT ;  /* 0x0000000800007c0b */ /* 0x008fc8000bf14000 */
[----:B------:R-:W-:-:S05]  /*02b0*/  FSEL R0, R0, UR8, !P0 ;  /* 0x0000000800007c08 */ /* 0x000fca000c000000 */
[----:B------:R-:W-:-:S05]  /*02c0*/  FMUL.FTZ R0, R0, 0.16666667163372039795 ;  /* 0x3e2aaaab00007820 */ /* 0x000fca0000410000 */
[----:B------:R-:W-:-:S05]  /*02d0*/  F2FP.F16.F32.PACK_AB R0, RZ, R0 ;  /* 0x00000000ff00723e */ /* 0x000fca00000000ff */
[----:B0-----:R0:W-:Y:S02]  /*02e0*/  STG.E.U16 desc[UR6][R6.64], R0 ;  /* 0x0000000006007986 */ /* 0x0011e4000c101506 */
.L_x_4551:
[----:B------:R-:W-:-:S13]  /*02f0*/  ISETP.GE.AND P0, PT, R3, UR4, PT ;  /* 0x0000000403007c0c */ /* 0x000fda000bf06270 */
[----:B------:R-:W-:Y:S05]  /*0300*/  @P0 BREAK.RELIABLE B1 ;  /* 0x0000000000010942 */ /* 0x000fea0003800100 */
[----:B------:R-:W-:Y:S05]  /*0310*/  @P0 BRA `(.L_x_4552) ;  /* 0x0000000000400947 */ /* 0x000fea0003800000 */
[----:B------:R-:W-:Y:S05]  /*0320*/  BSYNC.RELIABLE B1 ;  /* 0x0000000000017941 */ /* 0x000fea0003800100 */
.L_x_4550:
        /* <DEDUP_REMOVED lines=15> */
.L_x_4552:
[----:B------:R-:W-:Y:S05]  /*0420*/  BSYNC.RECONVERGENT B0 ;  /* 0x0000000000007941 */ /* 0x000fea0003800200 */
.L_x_4549:
        /* <DEDUP_REMOVED lines=8> */
[----:B01----:R-:W-:-:S05]  /*04b0*/  HADD2.F32 R0, -RZ, R2.H0_H0 ;  /* 0x20000002ff007230 */ /* 0x003fca0000004100 */
[----:B------:R-:W-:-:S05]  /*04c0*/  FADD.FTZ R0, R0, 3 ;  /* 0x4040000000007421 */ /* 0x000fca0000010000 */
[----:B---3--:R-:W-:-:S04]  /*04d0*/  FSETP.GEU.FTZ.AND P0, PT, R0, UR4, PT ;  /* 0x0000000400007c0b */ /* 0x008fc8000bf1e000 */
[----:B------:R-:W-:-:S04]  /*04e0*/  FSEL R0, R0, UR4, P0 ;  /* 0x0000000400007c08 */ /* 0x000fc80008000000 */
[----:B----4-:R-:W-:-:S04]  /*04f0*/  FSETP.GT.FTZ.AND P0, PT, R0, UR5, PT ;  /* 0x0000000500007c0b */ /* 0x010fc8000bf14000 */
[----:B------:R-:W-:-:S05]  /*0500*/  FSEL R0, R0, UR5, !P0 ;  /* 0x0000000500007c08 */ /* 0x000fca000c000000 */
[----:B------:R-:W-:-:S05]  /*0510*/  FMUL.FTZ R0, R0, 0.16666667163372039795 ;  /* 0x3e2aaaab00007820 */ /* 0x000fca0000410000 */
[----:B------:R-:W-:-:S05]  /*0520*/  F2FP.F16.F32.PACK_AB R0, RZ, R0 ;  /* 0x00000000ff00723e */ /* 0x000fca00000000ff */
[----:B--2---:R-:W-:Y:S01]  /*0530*/  STG.E.U16 desc[UR6][R4.64], R0 ;  /* 0x0000000004007986 */ /* 0x004fe2000c101506 */
[----:B------:R-:W-:Y:S05]  /*0540*/  EXIT ;  /* 0x000000000000794d */ /* 0x000fea0003800000 */
.L_x_4548:
        /* <DEDUP_REMOVED lines=299> */
[----:B------:R-:W-:-:S04]  /*1800*/  IMAD R6, R13, UR8, R7 ;  /* 0x000000080d067c24 */ /* 0x000fc8000f8e0207 */
[----:B------:R-:W-:Y:S02]  /*1810*/  @P0 IMAD.MOV R10, RZ, RZ, -R10 ;  /* 0x000000ffff0a0224 */ /* 0x000fe400078e0a0a */
[----:B--2---:R-:W-:Y:S02]  /*1820*/  IMAD R5, R6, UR10, R5 ;  /* 0x0000000a06057c24 */ /* 0x004fe4000f8e0205 */
[----:B0-----:R-:W-:Y:S02]  /*1830*/  @P0 IMAD R10, R10, R17, R11 ;  /* 0x000000110a0a0224 */ /* 0x001fe400078e020b */
[----:B------:R-:W-:Y:S02]  /*1840*/  IMAD R4, R6, UR11, R4 ;  /* 0x0000000b06047c24 */ /* 0x000fe4000f8e0204 */
[C---:B-1----:R-:W-:Y:S02]  /*1850*/  @P0 IMAD R5, R10.reuse, R8, R5 ;  /* 0x000000080a050224 */ /* 0x042fe400078e0205 */
[----:B------:R-:W-:-:S07]  /*1860*/  @P0 IMAD R4, R10, R9, R4 ;  /* 0x000000090a040224 */ /* 0x000fce00078e0204 */
.L_x_4556:
[----:B------:R-:W0:Y:S01]  /*1870*/  LDCU.128 UR8, c[0x0][0x580] ;  /* 0x0000b000ff0877ac */ /* 0x000e220008000c00 */
[----:B------:R-:W1:Y:S01]  /*1880*/  LDCU UR5, c[0x0][0x590] ;  /* 0x0000b200ff0577ac */ /* 0x000e620008000800 */
[----:B0-----:R-:W-:Y:S01]  /*1890*/  IADD3 R6, P0, PT, R4, UR10, RZ ;  /* 0x0000000a04067c10 */ /* 0x001fe2000ff1e0ff */
[----:B------:R-:W0:Y:S03]  /*18a0*/  LDCU UR10, c[0x0][0x59c] ;  /* 0x0000b380ff0a77ac */ /* 0x000e260008000800 */
[----:B------:R-:W-:-:S05]  /*18b0*/  IADD3.X R7, PT, PT, RZ, UR11, RZ, P0, !PT ;  /* 0x0000000bff077c10 */ /* 0x000fca00087fe4ff */
[----:B------:R-:W2:Y:S01]  /*18c0*/  LDG.E.U16 R6, desc[UR6][R6.64] ;  /* 0x0000000606067981 */ /* 0x000ea2000c1e1500 */
[----:B------:R-:W-:Y:S01]  /*18d0*/  IADD3 R3, PT, PT, R3, 0x80, RZ ;  /* 0x0000008003037810 */ /* 0x000fe20007ffe0ff */
[----:B--2---:R-:W-:-:S05]  /*18e0*/  HADD2.F32 R4, -RZ, R6.H0_H0 ;  /* 0x20000006ff047230 */ /* 0x004fca0000004100 */
[----:B------:R-:W-:-:S05]  /*18f0*/  FADD.FTZ R4, R4, 3 ;  /* 0x4040000004047421 */ /* 0x000fca0000010000 */
[----:B-1----:R-:W-:-:S04]  /*1900*/  FSETP.GEU.FTZ.AND P0, PT, R4, UR5, PT ;  /* 0x0000000504007c0b */ /* 0x002fc8000bf1e000 */
[----:B------:R-:W-:-:S04]  /*1910*/  FSEL R4, R4, UR5, P0 ;  /* 0x0000000504047c08 */ /* 0x000fc80008000000 */
[----:B0-----:R-:W-:-:S04]  /*1920*/  FSETP.GT.FTZ.AND P0, PT, R4, UR10, PT ;  /* 0x0000000a04007c0b */ /* 0x001fc8000bf14000 */
[----:B------:R-:W-:-:S05]  /*1930*/  FSEL R4, R4, UR10, !P0 ;  /* 0x0000000a04047c08 */ /* 0x000fca000c000000 */
[----:B------:R-:W-:Y:S01]  /*1940*/  FMUL.FTZ R8, R4, 0.16666667163372039795 ;  /* 0x3e2aaaab04087820 */ /* 0x000fe20000410000 */
[----:B------:R-:W-:-:S04]  /*1950*/  IADD3 R4, P0, PT, R5, UR8, RZ ;  /* 0x0000000805047c10 */ /* 0x000fc8000ff1e0ff */
[----:B------:R-:W-:Y:S02]  /*1960*/  F2FP.F16.F32.PACK_AB R8, RZ, R8 ;  /* 0x00000008ff08723e */ /* 0x000fe400000000ff */
        /* <DEDUP_REMOVED lines=303> */
.L_x_4558:
[----:B------:R-:W0:Y:S01]  /*2c60*/  LDCU.128 UR8, c[0x0][0x580] ;  /* 0x0000b000ff0877ac */ /* 0x000e220008000c00 */
[----:B------:R-:W1:Y:S01]  /*2c70*/  LDCU UR5, c[0x0][0x590] ;  /* 0x0000b200ff0577ac */ /* 0x000e620008000800 */
[----:B0-----:R-:W-:Y:S01]  /*2c80*/  IADD3 R6, P0, PT, R4, UR10, RZ ;  /* 0x0000000a04067c10 */ /* 0x001fe2000ff1e0ff */
[----:B------:R-:W0:Y:S03]  /*2c90*/  LDCU UR10, c[0x0][0x59c] ;  /* 0x0000b380ff0a77ac */ /* 0x000e260008000800 */
[----:B------:R-:W-:-:S05]  /*2ca0*/  IADD3.X R7, PT, PT, RZ, UR11, RZ, P0, !PT ;  /* 0x0000000bff077c10 */ /* 0x000fca00087fe4ff */
[----:B------:R-:W2:Y:S01]  /*2cb0*/  LDG.E.U16 R6, desc[UR6][R6.64] ;  /* 0x0000000606067981 */ /* 0x000ea2000c1e1500 */
[----:B------:R-:W-:Y:S02]  /*2cc0*/  VIADD R3, R3, 0x80 ;  /* 0x0000008003037836 */ /* 0x000fe40000000000 */
        /* <DEDUP_REMOVED lines=9> */
[----:B------:R-:W-:-:S05]  /*2d60*/  IADD3.X R5, PT, PT, RZ, UR9, RZ, P0, !PT ;  /* 0x00000009ff057c10 */ /* 0x000fca00087fe4ff */
[----:B------:R0:W-:Y:S02]  /*2d70*/  STG.E.U16 desc[UR6][R4.64], R8 ;  /* 0x0000000804007986 */ /* 0x0001e4000c101506 */
.L_x_4555:
[----:B------:R-:W-:-:S13]  /*2d80*/  ISETP.GE.AND P0, PT, R3, UR4, PT ;  /* 0x0000000403007c0c */ /* 0x000fda000bf06270 */
[----:B------:R-:W-:Y:S05]  /*2d90*/  @P0 BREAK.RELIABLE B1 ;  /* 0x0000000000010942 */ /* 0x000fea0003800100 */
[----:B------:R-:W-:Y:S05]  /*2da0*/  @P0 BRA `(.L_x_4557) ;  /* 0x0000001000f40947 */ /* 0x000fea0003800000 */
[----:B------:R-:W-:Y:S05]  /*2db0*/  BSYNC.RELIABLE B1 ;  /* 0x0000000000017941 */ /* 0x000fea0003800100 */
.L_x_4554:
        /* <DEDUP_REMOVED lines=279> */
[----:B------:R-:W-:Y:S01]  /*3f30*/  MOV R6, RZ ;  /* 0x000000ff00067202 */ /* 0x000fe20000000f00 */
        /* <DEDUP_REMOVED lines=18> */
.L_x_4559:
        /* <DEDUP_REMOVED lines=18> */
.L_x_4557:
[----:B------:R-:W-:Y:S05]  /*4180*/  BSYNC.RECONVERGENT B0 ;  /* 0x0000000000007941 */ /* 0x000fea0003800200 */
.L_x_4553:
[----:B------:R-:W-:Y:S05]  /*4190*/  WARPSYNC.ALL ;  /* 0x0000000000007948 */ /* 0x000fea0003800000 */
[----:B------:R-:W-:-:S13]  /*41a0*/  ISETP.GE.AND P0, PT, R3, UR4, PT ;  /* 0x0000000403007c0c */ /* 0x000fda000bf06270 */
[----:B------:R-:W-:Y:S05]  /*41b0*/  @P0 EXIT ;  /* 0x000000000000094d */ /* 0x000fea0003800000 */
[----:B------:R-:W2:Y:S01]  /*41c0*/  LDCU.64 UR4, c[0x0][0x390] ;  /* 0x00007200ff0477ac */ /* 0x000ea20008000a00 */
[----:B01----:R-:W-:Y:S02]  /*41d0*/  MOV R4, RZ ;  /* 0x000000ff00047202 */ /* 0x003fe40000000f00 */
        /* <DEDUP_REMOVED lines=296> */
.L_x_4560:
[----:B------:R-:W0:Y:S01]  /*5460*/  LDCU.128 UR8, c[0x0][0x580] ;  /* 0x0000b000ff0877ac */ /* 0x000e220008000c00 */
[----:B------:R-:W1:Y:S01]  /*5470*/  LDCU UR4, c[0x0][0x590] ;  /* 0x0000b200ff0477ac */ /* 0x000e620008000800 */
[----:B------:R-:W2:Y:S01]  /*5480*/  LDCU UR5, c[0x0][0x59c] ;  /* 0x0000b380ff0577ac */ /* 0x000ea20008000800 */
[----:B0-----:R-:W-:-:S04]  /*5490*/  IADD3 R4, P0, PT, R2, UR10, RZ ;  /* 0x0000000a02047c10 */ /* 0x001fc8000ff1e0ff */
[----:B------:R-:W-:-:S05]  /*54a0*/  IADD3.X R5, PT, PT, RZ, UR11, RZ, P0, !PT ;  /* 0x0000000bff057c10 */ /* 0x000fca00087fe4ff */
[----:B------:R-:W3:Y:S02]  /*54b0*/  LDG.E.U16 R4, desc[UR6][R4.64] ;  /* 0x0000000604047981 */ /* 0x000ee4000c1e1500 */
[----:B---3--:R-:W-:-:S05]  /*54c0*/  HADD2.F32 R0, -RZ, R4.H0_H0 ;  /* 0x20000004ff007230 */ /* 0x008fca0000004100 */
        /* <DEDUP_REMOVED lines=8> */
[----:B------:R-:W-:-:S05]  /*5550*/  F2FP.F16.F32.PACK_AB R0, RZ, R0 ;  /* 0x00000000ff00723e */ /* 0x000fca00000000ff */
[----:B------:R-:W-:Y:S01]  /*5560*/  STG.E.U16 desc[UR6][R2.64], R0 ;  /* 0x0000000002007986 */ /* 0x000fe2000c101506 */
[----:B------:R-:W-:Y:S05]  /*5570*/  EXIT ;  /* 0x000000000000794d */ /* 0x000fea0003800000 */
.L_x_4561:
        /* <DEDUP_REMOVED lines=16> */
.L_x_5827:


//--------------------- .text._ZN2at6native27unrolled_elementwise_kernelIZZZNS0_68_GLOBAL__N__08176361_30_ActivationHardsigmoidKernel_cu_1520ed90_309918hardsigmoid_kernelERNS_18TensorIteratorBaseEENKUlvE_clEvENKUlvE1_clEvEUlN3c104HalfEE_St5arrayIPcLm2EELi4E23TrivialOffsetCalculatorILi1EjESE_NS0_6memory15LoadWithoutCastENSF_16StoreWithoutCastEEEviT_T0_T2_T3_T4_T5_ --------------------------
	.section	.text._ZN2at6native27unrolled_elementwise_kernelIZZZNS0_68_GLOBAL__N__08176361_30_ActivationHardsigmoidKernel_cu_1520ed90_309918hardsigmoid_kernelERNS_18TensorIteratorBaseEENKUlvE_clEvENKUlvE1_clEvEUlN3c104HalfEE_St5arrayIPcLm2EELi4E23TrivialOffsetCalculatorILi1EjESE_NS0_6memory15LoadWithoutCastENSF_16StoreWithoutCastEEEviT_T0_T2_T3_T4_T5_,"ax",@progbits
	.align	128
        .global         _ZN2at6native27unrolled_elementwise_kernelIZZZNS0_68_GLOBAL__N__08176361_30_ActivationHardsigmoidKernel_cu_1520ed90_309918hardsigmoid_kernelERNS_18TensorIteratorBaseEENKUlvE_clEvENKUlvE1_clEvEUlN3c104HalfEE_St5arrayIPcLm2EELi4E23TrivialOffsetCalculatorILi1EjESE_NS0_6memory15LoadWithoutCastENSF_16StoreWithoutCastEEEviT_T0_T2_T3_T4_T5_
        .type           _ZN2at6native27unrolled_elementwise_kernelIZZZNS0_68_GLOBAL__N__08176361_30_ActivationHardsigmoidKernel_cu_1520ed90_309918hardsigmoid_kernelERNS_18TensorIteratorBaseEENKUlvE_clEvENKUlvE1_clEvEUlN3c104HalfEE_St5arrayIPcLm2EELi4E23TrivialOffsetCalculatorILi1EjESE_NS0_6memory15LoadWithoutCastENSF_16StoreWithoutCastEEEviT_T0_T2_T3_T4_T5_,@function
        .size           _ZN2at6native27unrolled_elementwise_kernelIZZZNS0_68_GLOBAL__N__08176361_30_ActivationHardsigmoidKernel_cu_1520ed90_309918hardsigmoid_kernelERNS_18TensorIteratorBaseEENKUlvE_clEvENKUlvE1_clEvEUlN3c104HalfEE_St5arrayIPcLm2EELi4E23TrivialOffsetCalculatorILi1EjESE_NS0_6memory15LoadWithoutCastENSF_16StoreWithoutCastEEEviT_T0_T2_T3_T4_T5_,(.L_x_5828 - _ZN2at6native27unrolled_elementwise_kernelIZZZNS0_68_GLOBAL__N__08176361_30_ActivationHardsigmoidKernel_cu_1520ed90_309918hardsigmoid_kernelERNS_18TensorIteratorBaseEENKUlvE_clEvENKUlvE1_clEvEUlN3c104HalfEE_St5arrayIPcLm2EELi4E23TrivialOffsetCalculatorILi1EjESE_NS0_6memory15LoadWithoutCastENSF_16StoreWithoutCastEEEviT_T0_T2_T3_T4_T5_)
        .other          _ZN2at6native27unrolled_elementwise_kernelIZZZNS0_68_GLOBAL__N__08176361_30_ActivationHardsigmoidKernel_cu_1520ed90_309918hardsigmoid_kernelERNS_18TensorIteratorBaseEENKUlvE_clEvENKUlvE1_clEvEUlN3c104HalfEE_St5arrayIPcLm2EELi4E23TrivialOffsetCalculatorILi1EjESE_NS0_6memory15LoadWithoutCastENSF_16StoreWithoutCastEEEviT_T0_T2_T3_T4_T5_,@"STO_CUDA_ENTRY STV_DEFAULT"
_ZN2at6native27unrolled_elementwise_kernelIZZZNS0_68_GLOBAL__N__08176361_30_ActivationHardsigmoidKernel_cu_1520ed90_309918hardsigmoid_kernelERNS_18TensorIteratorBaseEENKUlvE_clEvENKUlvE1_clEvEUlN3c104HalfEE_St5arrayIPcLm2EELi4E23TrivialOffsetCalculatorILi1EjESE_NS0_6memory15LoadWithoutCastENSF_16StoreWithoutCastEEEviT_T0_T2_T3_T4_T5_:
.text._ZN2at6native27unrolled_elementwise_kernelIZZZNS0_68_GLOBAL__N__08176361_30_ActivationHardsigmoidKernel_cu_1520ed90_309918hardsigmoid_kernelERNS_18TensorIteratorBaseEENKUlvE_clEvENKUlvE1_clEvEUlN3c104HalfEE_St5arrayIPcLm2EELi4E23TrivialOffsetCalculatorILi1EjESE_NS0_6memory15LoadWithoutCastENSF_16StoreWithoutCastEEEviT_T0_T2_T3_T4_T5_:
        /* <DEDUP_REMOVED lines=19> */
[----:B0-----:R-:W-:-:S03]  /*0130*/  @!P1 IMAD.WIDE.U32 R10, R9, 0x2, R10 ;  /* 0x00000002090a9825 */ /* 0x001fc600078e000a */
[----:B------:R-:W-:Y:S01]  /*0140*/  ISETP.GE.AND P2, PT, R7, R2, PT ;  /* 0x000000020700720c */ /* 0x000fe20003f46270 */
[----:B--2---:R-:W-:-:S12]  /*0150*/  @!P3 IMAD.WIDE.U32 R16, R17, 0x2, R4 ;  /* 0x000000021110b825 */ /* 0x004fd800078e0004 */
[----:B------:R-:W0:Y:S01]  /*0160*/  @!P2 LDC.64 R12, c[0x0][0x3a8] ;  /* 0x0000ea00ff0cab82 */ /* 0x000e220000000a00 */
[C---:B------:R-:W-:Y:S01]  /*0170*/  @!P2 LEA R7, R0.reuse, R7, 0x9 ;  /* 0x000000070007a211 */ /* 0x040fe200078e48ff */
[----:B-1----:R1:W5:Y:S01]  /*0180*/  @!P1 LDG.E.U16 R8, desc[UR4][R10.64] ;  /* 0x000000040a089981 */ /* 0x002362000c1e1500 */
[----:B------:R-:W-:Y:S02]  /*0190*/  @!P0 IMAD R9, R0, 0x200, R3 ;  /* 0x0000020000098824 */ /* 0x000fe400078e0203 */
[----:B------:R-:W-:Y:S01]  /*01a0*/  VIADD R19, R3, 0x80 ;  /* 0x0000008003137836 */ /* 0x000fe20000000000 */
[----:B------:R2:W5:Y:S02]  /*01b0*/  @!P3 LDG.E.U16 R6, desc[UR4][R16.64] ;  /* 0x000000041006b981 */ /* 0x000564000c1e1500 */
[----:B------:R-:W3:Y:S01]  /*01c0*/  @!P0 LDC.64 R4, c[0x0][0x3a8] ;  /* 0x0000ea00ff048b82 */ /* 0x000ee20000000a00 */
[----:B------:R-:W-:Y:S01]  /*01d0*/  BSSY.RECONVERGENT B0, `(.L_x_4562) ;  /* 0x000001d000007945 */ /* 0x000fe20003800200 */
[----:B0-----:R-:W-:Y:S01]  /*01e0*/  @!P2 IMAD.WIDE.U32 R12, R7, 0x2, R12 ;  /* 0x00000002070ca825 */ /* 0x001fe200078e000c */
[----:B------:R-:W-:-:S03]  /*01f0*/  PRMT R7, RZ, 0x7610, R7 ;  /* 0x00007610ff077816 */ /* 0x000fc60000000007 */
[C---:B-1----:R-:W-:Y:S02]  /*0200*/  VIADD R11, R3.reuse, 0x100 ;  /* 0x00000100030b7836 */ /* 0x042fe40000000000 */
[----:B--2---:R-:W-:Y:S01]  /*0210*/  VIADD R17, R3, 0x180 ;  /* 0x0000018003117836 */ /* 0x004fe20000000000 */
[----:B------:R0:W5:Y:S01]  /*0220*/  @!P2 LDG.E.U16 R7, desc[UR4][R12.64] ;  /* 0x000000040c07a981 */ /* 0x000162000c1e1500 */
[----:B---3--:R-:W-:Y:S01]  /*0230*/  @!P0 IMAD.WIDE.U32 R4, R9, 0x2, R4 ;  /* 0x0000000209048825 */ /* 0x008fe200078e0004 */
[----:B------:R-:W-:-:S06]  /*0240*/  PRMT R9, RZ, 0x7610, R9 ;  /* 0x00007610ff097816 */ /* 0x000fcc0000000009 */
[----:B------:R1:W5:Y:S01]  /*0250*/  @!P0 LDG.E.U16 R9, desc[UR4][R4.64] ;  /* 0x0000000404098981 */ /* 0x000362000c1e1500 */
[----:B------:R-:W-:-:S13]  /*0260*/  ISETP.GE.AND P0, PT, R3, R2, PT ;  /* 0x000000020300720c */ /* 0x000fda0003f06270 */
[----:B------:R-:W1:Y:S01]  /*0270*/  @!P0 LDC.64 R14, c[0x0][0x3a0] ;  /* 0x0000e800ff0e8b82 */ /* 0x000e620000000a00 */
[----:B0-----:R-:W-:Y:S01]  /*0280*/  @!P0 LEA R13, R0, R3, 0x9 ;  /* 0x00000003000d8211 */ /* 0x001fe200078e48ff */
[----:B------:R-:W-:Y:S01]  /*0290*/  @!P0 IMAD.MOV.U32 R3, RZ, RZ, R19 ;  /* 0x000000ffff038224 */ /* 0x000fe200078e0013 */
[-C--:B------:R-:W-:Y:S02]  /*02a0*/  ISETP.GE.AND P4, PT, R19, R2.reuse, PT ;  /* 0x000000021300720c */ /* 0x080fe40003f86270 */
[-C--:B------:R-:W-:Y:S02]  /*02b0*/  ISETP.GE.AND P1, PT, R11, R2.reuse, PT ;  /* 0x000000020b00720c */ /* 0x080fe40003f26270 */
[-C--:B------:R-:W-:Y:S02]  /*02c0*/  ISETP.GE.AND P2, PT, R17, R2.reuse, PT ;  /* 0x000000021100720c */ /* 0x080fe40003f46270 */
[----:B------:R-:W-:Y:S01]  /*02d0*/  ISETP.GE.AND P3, PT, R3, R2, PT ;  /* 0x000000020300720c */ /* 0x000fe20003f66270 */
[----:B-1----:R-:W-:Y:S01]  /*02e0*/  @!P0 IMAD.WIDE.U32 R4, R13, 0x2, R14 ;  /* 0x000000020d048825 */ /* 0x002fe200078e000e */
[----:B------:R-:W-:Y:S11]  /*02f0*/  @P0 BRA `(.L_x_4563) ;  /* 0x0000000000280947 */ /* 0x000ff60003800000 */
        /* <DEDUP_REMOVED lines=10> */
.L_x_4563:
[----:B------:R-:W-:Y:S05]  /*03a0*/  BSYNC.RECONVERGENT B0 ;  /* 0x0000000000007941 */ /* 0x000fea0003800200 */
.L_x_4562:
        /* <DEDUP_REMOVED lines=12> */
.L_x_4565:
[----:B------:R-:W-:Y:S05]  /*0470*/  BSYNC.RECONVERGENT B0 ;  /* 0x0000000000007941 */ /* 0x000fea0003800200 */
.L_x_4564:
        /* <DEDUP_REMOVED lines=12> */
.L_x_4567:
[----:B------:R-:W-:Y:S05]  /*0540*/  BSYNC.RECONVERGENT B0 ;  /* 0x0000000000007941 */ /* 0x000fea0003800200 */
.L_x_4566:
        /* <DEDUP_REMOVED lines=12> */
.L_x_4569:
[----:B------:R-:W-:Y:S05]  /*0610*/  BSYNC.RECONVERGENT B0 ;  /* 0x0000000000007941 */ /* 0x000fea0003800200 */
.L_x_4568:
[----:B-----5:R0:W-:Y:S01]  /*0620*/  @!P0 STG.E.U16 desc[UR4][R4.64], R9 ;  /* 0x0000000904008986 */ /* 0x0201e2000c101504 */
[----:B------:R-:W-:Y:S04]  /*0630*/  BSSY.RECONVERGENT B0, `(.L_x_4570) ;  /* 0x000000c000007945 */ /* 0x000fe80003800200 */
[----:B------:R-:W-:Y:S05]  /*0640*/  @P3 BRA `(.L_x_4571) ;  /* 0x0000000000283947 */ /* 0x000fea0003800000 */
[----:B0-----:R-:W0:Y:S01]  /*0650*/  LDC.64 R4, c[0x0][0x3a0] ;  /* 0x0000e800ff047b82 */ /* 0x001e220000000a00 */
        /* <DEDUP_REMOVED lines=9> */
.L_x_4571:
[----:B------:R-:W-:Y:S05]  /*06f0*/  BSYNC.RECONVERGENT B0 ;  /* 0x0000000000007941 */ /* 0x000fea0003800200 */
.L_x_4570:
[----:B------:R-:W-:-:S13]  /*0700*/  ISETP.GE.AND P0, PT, R3, R2, PT ;  /* 0x000000020300720c */ /* 0x000fda0003f06270 */
[----:B------:R-:W-:Y:S05]  /*0710*/  @P0 EXIT ;  /* 0x000000000000094d */ /* 0x000fea0003800000 */
[----:B01----:R-:W0:Y:S01]  /*0720*/  LDC.64 R4, c[0x0][0x3a0] ;  /* 0x0000e800ff047b82 */ /* 0x003e220000000a00 */
[----:B------:R-:W-:-:S04]  /*0730*/  IMAD R3, R0, 0x200, R3 ;  /* 0x0000020000037824 */ /* 0x000fc800078e0203 */
[----:B0-----:R-:W-:-:S05]  /*0740*/  IMAD.WIDE.U32 R2, R3, 0x2, R4 ;  /* 0x0000000203027825 */ /* 0x001fca00078e0004 */
[----:B------:R-:W-:Y:S01]  /*0750*/  STG.E.U16 desc[UR4][R2.64], R11 ;  /* 0x0000000b02007986 */ /* 0x000fe2000c101504 */
[----:B------:R-:W-:Y:S05]  /*0760*/  EXIT ;  /* 0x000000000000794d */ /* 0x000fea0003800000 */
.L_x_4572:
        /* <DEDUP_REMOVED lines=9> */
.L_x_5828:


//--------------------- .text._ZN2at6native29vectorized_elementwise_kernelILi2EZZZNS0_68_GLOBAL__N__08176361_30_ActivationHardsigmoidKernel_cu_1520ed90_309918hardsigmoid_kernelERNS_18TensorIteratorBaseEENKUlvE_clEvENKUlvE1_clEvEUlN3c104HalfEE_St5arrayIPcLm2EEEEviT0_T1_ --------------------------
	.section	.text._ZN2at6native29vectorized_elementwise_kernelILi2EZZZNS0_68_GLOBAL__N__08176361_30_ActivationHardsigmoidKernel_cu_1520ed90_309918hardsigmoid_kernelERNS_18TensorIteratorBaseEENKUlvE_clEvENKUlvE1_clEvEUlN3c104HalfEE_St5arrayIPcLm2EEEEviT0_T1_,"ax",@progbits
	.align	128
        .global         _ZN2at6native29vectorized_elementwise_kernelILi2EZZZNS0_68_GLOBAL__N__08176361_30_ActivationHardsigmoidKernel_cu_1520ed90_309918hardsigmoid_kernelERNS_18TensorIteratorBaseEENKUlvE_clEvENKUlvE1_clEvEUlN3c104HalfEE_St5arrayIPcLm2EEEEviT0_T1_
        .type           _ZN2at6native29vectorized_elementwise_kernelILi2EZZZNS0_68_GLOBAL__N__08176361_30_ActivationHardsigmoidKernel_cu_1520ed90_309918hardsigmoid_kernelERNS_18TensorIteratorBaseEENKUlvE_clEvENKUlvE1_clEvEUlN3c104HalfEE_St5arrayIPcLm2EEEEviT0_T1_,@function
        .size           _ZN2at6native29vectorized_elementwise_kernelILi2EZZZNS0_68_GLOBAL__N__08176361_30_ActivationHardsigmoidKernel_cu_1520ed90_309918hardsigmoid_kernelERNS_18TensorIteratorBaseEENKUlvE_clEvENKUlvE1_clEvEUlN3c104HalfEE_St5arrayIPcLm2EEEEviT0_T1_,(.L_x_5829 - _ZN2at6native29vectorized_elementwise_kernelILi2EZZZNS0_68_GLOBAL__N__08176361_30_ActivationHardsigmoidKernel_cu_1520ed90_309918hardsigmoid_kernelERNS_18TensorIteratorBaseEENKUlvE_clEvENKUlvE1_clEvEUlN3c104HalfEE_St5arrayIPcLm2EEEEviT0_T1_)
        .other          _ZN2at6native29vectorized_elementwise_kernelILi2EZZZNS0_68_GLOBAL__N__08176361_30_ActivationHardsigmoidKernel_cu_1520ed90_309918hardsigmoid_kernelERNS_18TensorIteratorBaseEENKUlvE_clEvENKUlvE1_clEvEUlN3c104HalfEE_St5arrayIPcLm2EEEEviT0_T1_,@"STO_CUDA_ENTRY STV_DEFAULT"
_ZN2at6native29vectorized_elementwise_kernelILi2EZZZNS0_68_GLOBAL__N__08176361_30_ActivationHardsigmoidKernel_cu_1520ed90_309918hardsigmoid_kernelERNS_18TensorIteratorBaseEENKUlvE_clEvENKUlvE1_clEvEUlN3c104HalfEE_St5arrayIPcLm2EEEEviT0_T1_:
.text._ZN2at6native29vectorized_elementwise_kernelILi2EZZZNS0_68_GLOBAL__N__08176361_30_ActivationHardsigmoidKernel_cu_1520ed90_309918hardsigmoid_kernelERNS_18TensorIteratorBaseEENKUlvE_clEvENKUlvE1_clEvEUlN3c104HalfEE_St5arrayIPcLm2EEEEviT0_T1_:
        /* <DEDUP_REMOVED lines=89> */
.L_x_4575:
[----:B------:R-:W-:Y:S05]  /*0590*/  BSYNC.RECONVERGENT B0 ;  /* 0x0000000000007941 */ /* 0x000fea0003800200 */
.L_x_4574:
[-C--:B------:R-:W-:Y:S01]  /*05a0*/  ISETP.GE.U32.AND P6, PT, R10, R5.reuse, PT ;  /* 0x000000050a00720c */ /* 0x080fe20003fc6070 */
[----:B------:R-:W-:Y:S01]  /*05b0*/  BSSY.RECONVERGENT B0, `(.L_x_4576) ;  /* 0x000000e000007945 */ /* 0x000fe20003800200 */
[----:B------:R-:W-:Y:S01]  /*05c0*/  ISETP.GE.U32.AND P5, PT, R2, R5, PT ;  /* 0x000000050200720c */ /* 0x000fe20003fa6070 */
[----:B------:R-:W-:-:S10]  /*05d0*/  VIADD R2, R4, 0x380 ;  /* 0x0000038004027836 */ /* 0x000fd40000000000 */
        /* <DEDUP_REMOVED lines=11> */
.L_x_4577:
[----:B------:R-:W-:Y:S05]  /*0690*/  BSYNC.RECONVERGENT B0 ;  /* 0x0000000000007941 */ /* 0x000fea0003800200 */
.L_x_4576:
[----:B------:R-:W-:Y:S01]  /*06a0*/  @!P0 IMAD.IADD R3, R7, 0x1, R4 ;  /* 0x0000000107038824 */ /* 0x000fe200078e0204 */
[----:B------:R-:W-:Y:S01]  /*06b0*/  BSSY.RECONVERGENT B0, `(.L_x_4578) ;  /* 0x000000e000007945 */ /* 0x000fe20003800200 */
[----:B------:R-:W-:Y:S02]  /*06c0*/  ISETP.GE.U32.AND P6, PT, R2, R5, PT ;  /* 0x000000050200720c */ /* 0x000fe40003fc6070 */
[----:B------:R-:W-:Y:S01]  /*06d0*/  @!P0 IMAD.WIDE.U32 R2, R3, 0x2, R8 ;  /* 0x0000000203028825 */ /* 0x000fe200078e0008 */
        /* <DEDUP_REMOVED lines=11> */
.L_x_4579:
[----:B------:R-:W-:Y:S05]  /*0790*/  BSYNC.RECONVERGENT B0 ;  /* 0x0000000000007941 */ /* 0x000fea0003800200 */
.L_x_4578:
        /* <DEDUP_REMOVED lines=12> */
.L_x_4581:
[----:B------:R-:W-:Y:S05]  /*0860*/  BSYNC.RECONVERGENT B0 ;  /* 0x0000000000007941 */ /* 0x000fea0003800200 */
.L_x_4580:
        /* <DEDUP_REMOVED lines=12> */
.L_x_4583:
[----:B------:R-:W-:Y:S05]  /*0930*/  BSYNC.RECONVERGENT B0 ;  /* 0x0000000000007941 */ /* 0x000fea0003800200 */
.L_x_4582:
        /* <DEDUP_REMOVED lines=12> */
.L_x_4585:
[----:B------:R-:W-:Y:S05]  /*0a00*/  BSYNC.RECONVERGENT B0 ;  /* 0x0000000000007941 */ /* 0x000fea0003800200 */
.L_x_4584:
        /* <DEDUP_REMOVED lines=12> */
.L_x_4587:
[----:B------:R-:W-:Y:S05]  /*0ad0*/  BSYNC.RECONVERGENT B0 ;  /* 0x0000000000007941 */ /* 0x000fea0003800200 */
.L_x_4586:
        /* <DEDUP_REMOVED lines=12> */
.L_x_4589:
[----:B------:R-:W-:Y:S05]  /*0ba0*/  BSYNC.RECONVERGENT B0 ;  /* 0x0000000000007941 */ /* 0x000fea0003800200 */
.L_x_4588:
        /* <DEDUP_REMOVED lines=18> */
.L_x_4592:
[----:B------:R-:W-:-:S13]  /*0cd0*/  ISETP.GE.U32.AND P0, PT, R4, R5, PT ;  /* 0x000000050400720c */ /* 0x000fda0003f06070 */
[----:B------:R-:W-:Y:S05]  /*0ce0*/  @P0 BRA `(.L_x_4594) ;  /* 0x0000000000300947 */ /* 0x000fea0003800000 */
[----:B0-----:R-:W0:Y:S01]  /*0cf0*/  LDC.64 R2, c[0x0][0x3a0] ;  /* 0x0000e800ff027b82 */ /* 0x001e220000000a00 */
[----:B------:R-:W-:Y:S02]  /*0d00*/  IMAD.IADD R11, R7, 0x1, R4 ;  /* 0x00000001070b7824 */ /* 0x000fe400078e0204 */
[----:B------:R-:W-:Y:S02]  /*0d10*/  VIADD R4, R4, 0x80 ;  /* 0x0000008004047836 */ /* 0x000fe40000000000 */
[----:B0-----:R-:W-:-:S05]  /*0d20*/  IMAD.WIDE.U32 R2, R11, 0x2, R2 ;  /* 0x000000020b027825 */ /* 0x001fca00078e0002 */
[----:B------:R1:W-:Y:S02]  /*0d30*/  STG.E.U16 desc[UR4][R2.64], R14 ;  /* 0x0000000e02007986 */ /* 0x0003e4000c101504 */
.L_x_4593:
[----:B------:R-:W-:-:S13]  /*0d40*/  ISETP.GE.U32.AND P0, PT, R4, R5, PT ;  /* 0x000000050400720c */ /* 0x000fda0003f06070 */
[----:B------:R-:W-:Y:S05]  /*0d50*/  @P0 BRA `(.L_x_4595) ;  /* 0x0000000000340947 */ /* 0x000fea0003800000 */
[----:B01----:R-:W0:Y:S01]  /*0d60*/  LDC.64 R2, c[0x0][0x3a0] ;  /* 0x0000e800ff027b82 */ /* 0x003e220000000a00 */
[----:B------:R-:W-:Y:S02]  /*0d70*/  IMAD.IADD R11, R7, 0x1, R4 ;  /* 0x00000001070b7824 */ /* 0x000fe400078e0204 */
[----:B------:R-:W-:Y:S02]  /*0d80*/  VIADD R4, R4, 0x80 ;  /* 0x0000008004047836 */ /* 0x000fe40000000000 */
[----:B0-----:R-:W-:-:S05]  /*0d90*/  IMAD.WIDE.U32 R2, R11, 0x2, R2 ;  /* 0x000000020b027825 */ /* 0x001fca00078e0002 */
[----:B-----5:R1:W-:Y:S02]  /*0da0*/  STG.E.U16 desc[UR4][R2.64], R6 ;  /* 0x0000000602007986 */ /* 0x0203e4000c101504 */
.L_x_4594:
        /* <DEDUP_REMOVED lines=8> */
.L_x_4595:
[----:B------:R-:W-:Y:S05]  /*0e30*/  BSYNC.RELIABLE B1 ;  /* 0x0000000000017941 */ /* 0x000fea0003800100 */
.L_x_4591:
[----:B------:R-:W-:-:S13]  /*0e40*/  ISETP.GE.U32.AND P0, PT, R4, R5, PT ;  /* 0x000000050400720c */ /* 0x000fda0003f06070 */
[----:B012---:R-:W0:Y:S01]  /*0e50*/  @!P0 LDC.64 R2, c[0x0][0x3a0] ;  /* 0x0000e800ff028b82 */ /* 0x007e220000000a00 */
[----:B------:R-:W-:Y:S02]  /*0e60*/  @!P0 IMAD.IADD R11, R7, 0x1, R4 ;  /* 0x00000001070b8824 */ /* 0x000fe400078e0204 */
[----:B------:R-:W-:Y:S02]  /*0e70*/  @!P0 VIADD R4, R4, 0x80 ;  /* 0x0000008004048836 */ /* 0x000fe40000000000 */
[----:B0-----:R-:W-:-:S05]  /*0e80*/  @!P0 IMAD.WIDE.U32 R2, R11, 0x2, R2 ;  /* 0x000000020b028825 */ /* 0x001fca00078e0002 */
[----:B------:R2:W-:Y:S02]  /*0e90*/  @!P0 STG.E.U16 desc[UR4][R2.64], R9 ;  /* 0x0000000902008986 */ /* 0x0005e4000c101504 */
.L_x_4596:
[----:B------:R-:W-:Y:S05]  /*0ea0*/  BSYNC.RECONVERGENT B0 ;  /* 0x0000000000007941 */ /* 0x000fea0003800200 */
.L_x_4590:
        /* <DEDUP_REMOVED lines=8> */
.L_x_4573:
        /* <DEDUP_REMOVED lines=12> */
[----:B------:R-:W-:-:S04]  /*0ff0*/  IMAD.WIDE.U32 R2, R5, 0x4, R2 ;  /* 0x0000000405027825 */ /* 0x000fc800078e0002 */
[--C-:B----4-:R-:W-:Y:S02]  /*1000*/  HADD2.F32 R7, -RZ, R0.reuse.H0_H0 ;  /* 0x20000000ff077230 */ /* 0x110fe40000004100 */
[----:B------:R-:W-:Y:S02]  /*1010*/  HADD2.F32 R0, -RZ, R0.H1_H1 ;  /* 0x30000000ff007230 */ /* 0x000fe40000004100 */
[--C-:B-----5:R-:W-:Y:S02]  /*1020*/  HADD2.F32 R11, -RZ, R4.reuse.H0_H0 ;  /* 0x20000004ff0b7230 */ /* 0x120fe40000004100 */
[----:B------:R-:W-:Y:S01]  /*1030*/  FADD.FTZ R7, R7, 3 ;  /* 0x4040000007077421 */ /* 0x000fe20000010000 */
[----:B------:R-:W-:Y:S02]  /*1040*/  HADD2.F32 R4, -RZ, R4.H1_H1 ;  /* 0x30000004ff047230 */ /* 0x000fe40000004100 */
[----:B------:R-:W-:Y:S01]  /*1050*/  FADD.FTZ R0, R0, 3 ;  /* 0x4040000000007421 */ /* 0x000fe20000010000 */
[----:B--2---:R-:W-:-:S02]  /*1060*/  HADD2.F32 R12, -RZ, R6.H0_H0 ;  /* 0x20000006ff0c7230 */ /* 0x004fc40000004100 */
[----:B------:R-:W-:Y:S01]  /*1070*/  FADD.FTZ R11, R11, 3 ;  /* 0x404000000b0b7421 */ /* 0x000fe20000010000 */
[----:B------:R-:W-:Y:S02]  /*1080*/  HADD2.F32 R6, -RZ, R6.H1_H1 ;  /* 0x30000006ff067230 */ /* 0x000fe40000004100 */
[----:B------:R-:W-:Y:S01]  /*1090*/  FADD.FTZ R4, R4, 3 ;  /* 0x4040000004047421 */ /* 0x000fe20000010000 */
[--C-:B---3--:R-:W-:Y:S02]  /*10a0*/  HADD2.F32 R8, -RZ, R10.reuse.H0_H0 ;  /* 0x2000000aff087230 */ /* 0x108fe40000004100 */
[----:B------:R-:W-:Y:S01]  /*10b0*/  FADD.FTZ R12, R12, 3 ;  /* 0x404000000c0c7421 */ /* 0x000fe20000010000 */
[----:B------:R-:W-:Y:S02]  /*10c0*/  HADD2.F32 R10, -RZ, R10.H1_H1 ;  /* 0x3000000aff0a7230 */ /* 0x000fe40000004100 */
[----:B------:R-:W-:Y:S01]  /*10d0*/  FADD.FTZ R6, R6, 3 ;  /* 0x4040000006067421 */ /* 0x000fe20000010000 */
[C---:B------:R-:W-:Y:S01]  /*10e0*/  FSETP.GEU.FTZ.AND P6, PT, R7.reuse, UR6, PT ;  /* 0x0000000607007c0b */ /* 0x040fe2000bfde000 */
[----:B------:R-:W-:Y:S01]  /*10f0*/  FADD.FTZ R8, R8, 3 ;  /* 0x4040000008087421 */ /* 0x000fe20000010000 */
[----:B------:R-:W-:Y:S01]  /*1100*/  FSETP.GEU.FTZ.AND P5, PT, R0, UR6, PT ;  /* 0x0000000600007c0b */ /* 0x000fe2000bfbe000 */
[----:B------:R-:W-:Y:S01]  /*1110*/  FADD.FTZ R10, R10, 3 ;  /* 0x404000000a0a7421 */ /* 0x000fe20000010000 */
[----:B------:R-:W-:-:S02]  /*1120*/  FSEL R7, R7, UR6, P6 ;  /* 0x0000000607077c08 */ /* 0x000fc4000b000000 */
[----:B------:R-:W-:Y:S02]  /*1130*/  FSETP.GEU.FTZ.AND P4, PT, R11, UR6, PT ;  /* 0x000000060b007c0b */ /* 0x000fe4000bf9e000 */
[----:B------:R-:W-:Y:S02]  /*1140*/  FSETP.GEU.FTZ.AND P3, PT, R4, UR6, PT ;  /* 0x0000000604007c0b */ /* 0x000fe4000bf7e000 */
[----:B------:R-:W-:Y:S02]  /*1150*/  FSETP.GEU.FTZ.AND P2, PT, R12, UR6, PT ;  /* 0x000000060c007c0b */ /* 0x000fe4000bf5e000 */
[----:B------:R-:W-:Y:S02]  /*1160*/  FSETP.GEU.FTZ.AND P1, PT, R6, UR6, PT ;  /* 0x0000000606007c0b */ /* 0x000fe4000bf3e000 */
[----:B------:R-:W-:Y:S02]  /*1170*/  FSETP.GEU.FTZ.AND P0, PT, R8, UR6, PT ;  /* 0x0000000608007c0b */ /* 0x000fe4000bf1e000 */
[----:B------:R-:W-:-:S02]  /*1180*/  FSETP.GEU.FTZ.AND P6, PT, R10, UR6, PT ;  /* 0x000000060a007c0b */ /* 0x000fc4000bfde000 */
[----:B------:R-:W-:Y:S02]  /*1190*/  FSEL R0, R0, UR6, P5 ;  /* 0x0000000600007c08 */ /* 0x000fe4000a800000 */
[----:B------:R-:W-:Y:S02]  /*11a0*/  FSETP.GT.FTZ.AND P5, PT, R7, UR7, PT ;  /* 0x0000000707007c0b */ /* 0x000fe4000bfb4000 */
[----:B------:R-:W-:Y:S02]  /*11b0*/  FSEL R11, R11, UR6, P4 ;  /* 0x000000060b0b7c08 */ /* 0x000fe4000a000000 */
[----:B------:R-:W-:Y:S02]  /*11c0*/  FSEL R4, R4, UR6, P3 ;  /* 0x0000000604047c08 */ /* 0x000fe40009800000 */
[----:B------:R-:W-:Y:S02]  /*11d0*/  FSEL R12, R12, UR6, P2 ;  /* 0x000000060c0c7c08 */ /* 0x000fe40009000000 */
[----:B------:R-:W-:-:S02]  /*11e0*/  FSEL R6, R6, UR6, P1 ;  /* 0x0000000606067c08 */ /* 0x000fc40008800000 */
[----:B------:R-:W-:Y:S02]  /*11f0*/  FSEL R8, R8, UR6, P0 ;  /* 0x0000000608087c08 */ /* 0x000fe40008000000 */
[----:B------:R-:W-:Y:S02]  /*1200*/  FSEL R10, R10, UR6, P6 ;  /* 0x000000060a0a7c08 */ /* 0x000fe4000b000000 */
[----:B------:R-:W-:Y:S02]  /*1210*/  FSEL R7, R7, UR7, !P5 ;  /* 0x0000000707077c08 */ /* 0x000fe4000e800000 */
[----:B------:R-:W-:Y:S02]  /*1220*/  FSETP.GT.FTZ.AND P4, PT, R0, UR7, PT ;  /* 0x0000000700007c0b */ /* 0x000fe4000bf94000 */
[----:B------:R-:W-:Y:S01]  /*1230*/  FSETP.GT.FTZ.AND P3, PT, R11, UR7, PT ;  /* 0x000000070b007c0b */ /* 0x000fe2000bf74000 */
[----:B------:R-:W-:Y:S01]  /*1240*/  FMUL.FTZ R7, R7, 0.16666667163372039795 ;  /* 0x3e2aaaab07077820 */ /* 0x000fe20000410000 */
[----:B------:R-:W-:-:S02]  /*1250*/  FSETP.GT.FTZ.AND P2, PT, R4, UR7, PT ;  /* 0x0000000704007c0b */ /* 0x000fc4000bf54000 */
[----:B------:R-:W-:Y:S02]  /*1260*/  FSETP.GT.FTZ.AND P1, PT, R12, UR7, PT ;  /* 0x000000070c007c0b */ /* 0x000fe4000bf34000 */
[----:B------:R-:W-:Y:S02]  /*1270*/  FSETP.GT.FTZ.AND P0, PT, R6, UR7, PT ;  /* 0x0000000706007c0b */ /* 0x000fe4000bf14000 */
[----:B------:R-:W-:Y:S02]  /*1280*/  FSETP.GT.FTZ.AND P5, PT, R8, UR7, PT ;  /* 0x0000000708007c0b */ /* 0x000fe4000bfb4000 */
[----:B------:R-:W-:Y:S02]  /*1290*/  FSETP.GT.FTZ.AND P6, PT, R10, UR7, PT ;  /* 0x000000070a007c0b */ /* 0x000fe4000bfd4000 */
[----:B------:R-:W-:Y:S02]  /*12a0*/  FSEL R0, R0, UR7, !P4 ;  /* 0x0000000700007c08 */ /* 0x000fe4000e000000 */
[----:B------:R-:W-:-:S02]  /*12b0*/  FSEL R11, R11, UR7, !P3 ;  /* 0x000000070b0b7c08 */ /* 0x000fc4000d800000 */
[----:B------:R-:W-:Y:S01]  /*12c0*/  FSEL R4, R4, UR7, !P2 ;  /* 0x0000000704047c08 */ /* 0x000fe2000d000000 */
[----:B------:R-:W-:Y:S01]  /*12d0*/  FMUL.FTZ R0, R0, 0.16666667163372039795 ;  /* 0x3e2aaaab00007820 */ /* 0x000fe20000410000 */
        /* <DEDUP_REMOVED lines=8> */
[----:B------:R-:W-:Y:S01]  /*1360*/  F2FP.F16.F32.PACK_AB R7, R0, R7 ;  /* 0x000000070007723e */ /* 0x000fe200000000ff */
[----:B------:R-:W-:Y:S01]  /*1370*/  FMUL.FTZ R8, R8, 0.16666667163372039795 ;  /* 0x3e2aaaab08087820 */ /* 0x000fe20000410000 */
[----:B------:R-:W-:Y:S01]  /*1380*/  F2FP.F16.F32.PACK_AB R11, R4, R11 ;  /* 0x0000000b040b723e */ /* 0x000fe200000000ff */
[----:B------:R-:W-:Y:S01]  /*1390*/  FMUL.FTZ R13, R10, 0.16666667163372039795 ;  /* 0x3e2aaaab0a0d7820 */ /* 0x000fe20000410000 */
[----:B------:R-:W-:Y:S01]  /*13a0*/  F2FP.F16.F32.PACK_AB R9, R9, R12 ;  /* 0x0000000c0909723e */ /* 0x000fe200000000ff */
[----:B------:R-:W-:Y:S03]  /*13b0*/  STG.E desc[UR4][R2.64], R7 ;  /* 0x0000000702007986 */ /* 0x000fe6000c101904 */
[----:B------:R-:W-:Y:S01]  /*13c0*/  F2FP.F16.F32.PACK_AB R13, R13, R8 ;  /* 0x000000080d0d723e */ /* 0x000fe200000000ff */
[----:B------:R-:W-:Y:S04]  /*13d0*/  STG.E desc[UR4][R2.64+0x200], R11 ;  /* 0x0002000b02007986 */ /* 0x000fe8000c101904 */
[----:B------:R-:W-:Y:S04]  /*13e0*/  STG.E desc[UR4][R2.64+0x400], R9 ;  /* 0x0004000902007986 */ /* 0x000fe8000c101904 */
[----:B------:R-:W-:Y:S01]  /*13f0*/  STG.E desc[UR4][R2.64+0x600], R13 ;  /* 0x0006000d02007986 */ /* 0x000fe2000c101904 */
[----:B------:R-:W-:Y:S05]  /*1400*/  EXIT ;  /* 0x000000000000794d */ /* 0x000fea0003800000 */
.L_x_4597:
        /* <DEDUP_REMOVED lines=15> */
.L_x_5829:


//--------------------- .text._ZN2at6native29vectorized_elementwise_kernelILi4EZZZNS0_68_GLOBAL__N__08176361_30_ActivationHardsigmoidKernel_cu_1520ed90_309918hardsigmoid_kernelERNS_18TensorIteratorBaseEENKUlvE_clEvENKUlvE1_clEvEUlN3c104HalfEE_St5arrayIPcLm2EEEEviT0_T1_ --------------------------
	.section	.text._ZN2at6native29vectorized_elementwise_kernelILi4EZZZNS0_68_GLOBAL__N__08176361_30_ActivationHardsigmoidKernel_cu_1520ed90_309918hardsigmoid_kernelERNS_18TensorIteratorBaseEENKUlvE_clEvENKUlvE1_clEvEUlN3c104HalfEE_St5arrayIPcLm2EEEEviT0_T1_,"ax",@progbits
	.align	128
        .global         _ZN2at6native29vectorized_elementwise_kernelILi4EZZZNS0_68_GLOBAL__N__08176361_30_ActivationHardsigmoidKernel_cu_1520ed90_309918hardsigmoid_kernelERNS_18TensorIteratorBaseEENKUlvE_clEvENKUlvE1_clEvEUlN3c104HalfEE_St5arrayIPcLm2EEEEviT0_T1_
        .type           _ZN2at6native29vectorized_elementwise_kernelILi4EZZZNS0_68_GLOBAL__N__08176361_30_ActivationHardsigmoidKernel_cu_1520ed90_309918hardsigmoid_kernelERNS_18TensorIteratorBaseEENKUlvE_clEvENKUlvE1_clEvEUlN3c104HalfEE_St5arrayIPcLm2EEEEviT0_T1_,@function
        .size           _ZN2at6native29vectorized_elementwise_kernelILi4EZZZNS0_68_GLOBAL__N__08176361_30_ActivationHardsigmoidKernel_cu_1520ed90_309918hardsigmoid_kernelERNS_18TensorIteratorBaseEENKUlvE_clEvENKUlvE1_clEvEUlN3c104HalfEE_St5arrayIPcLm2EEEEviT0_T1_,(.L_x_5830 - _ZN2at6native29vectorized_elementwise_kernelILi4EZZZNS0_68_GLOBAL__N__08176361_30_ActivationHardsigmoidKernel_cu_1520ed90_309918hardsigmoid_kernelERNS_18TensorIteratorBaseEENKUlvE_clEvENKUlvE1_clEvEUlN3c104HalfEE_St5arrayIPcLm2EEEEviT0_T1_)
        .other          _ZN2at6native29vectorized_elementwise_kernelILi4EZZZNS0_68_GLOBAL__N__08176361_30_ActivationHardsigmoidKernel_cu_1520ed90_309918hardsigmoid_kernelERNS_18TensorIteratorBaseEENKUlvE_clEvENKUlvE1_clEvEUlN3c104HalfEE_St5arrayIPcLm2EEEEviT0_T1_,@"STO_CUDA_ENTRY STV_DEFAULT"
_ZN2at6native29vectorized_elementwise_kernelILi4EZZZNS0_68_GLOBAL__N__08176361_30_ActivationHardsigmoidKernel_cu_1520ed90_309918hardsigmoid_kernelERNS_18TensorIteratorBaseEENKUlvE_clEvENKUlvE1_clEvEUlN3c104HalfEE_St5arrayIPcLm2EEEEviT0_T1_:
.text._ZN2at6native29vectorized_elementwise_kernelILi4EZZZNS0_68_GLOBAL__N__08176361_30_ActivationHardsigmoidKernel_cu_1520ed90_309918hardsigmoid_kernelERNS_18TensorIteratorBaseEENKUlvE_clEvENKUlvE1_clEvEUlN3c104HalfEE_St5arrayIPcLm2EEEEviT0_T1_:
        /* <DEDUP_REMOVED lines=89> */
.L_x_4600:
[----:B------:R-:W-:Y:S05]  /*0590*/  BSYNC.RECONVERGENT B0 ;  /* 0x0000000000007941 */ /* 0x000fea0003800200 */
.L_x_4599:
        /* <DEDUP_REMOVED lines=15> */
.L_x_4602:
[----:B------:R-:W-:Y:S05]  /*0690*/  BSYNC.RECONVERGENT B0 ;  /* 0x0000000000007941 */ /* 0x000fea0003800200 */
.L_x_4601:
        /* <DEDUP_REMOVED lines=15> */
.L_x_4604:
[----:B------:R-:W-:Y:S05]  /*0790*/  BSYNC.RECONVERGENT B0 ;  /* 0x0000000000007941 */ /* 0x000fea0003800200 */
.L_x_4603:
        /* <DEDUP_REMOVED lines=12> */
.L_x_4606:
[----:B------:R-:W-:Y:S05]  /*0860*/  BSYNC.RECONVERGENT B0 ;  /* 0x0000000000007941 */ /* 0x000fea0003800200 */
.L_x_4605:
        /* <DEDUP_REMOVED lines=12> */
.L_x_4608:
[----:B------:R-:W-:Y:S05]  /*0930*/  BSYNC.RECONVERGENT B0 ;  /* 0x0000000000007941 */ /* 0x000fea0003800200 */
.L_x_4607:
        /* <DEDUP_REMOVED lines=12> */
.L_x_4610:
[----:B------:R-:W-:Y:S05]  /*0a00*/  BSYNC.RECONVERGENT B0 ;  /* 0x0000000000007941 */ /* 0x000fea0003800200 */
.L_x_4609:
        /* <DEDUP_REMOVED lines=12> */
.L_x_4612:
[----:B------:R-:W-:Y:S05]  /*0ad0*/  BSYNC.RECONVERGENT B0 ;  /* 0x0000000000007941 */ /* 0x000fea0003800200 */
.L_x_4611:
        /* <DEDUP_REMOVED lines=12> */
.L_x_4614:
[----:B------:R-:W-:Y:S05]  /*0ba0*/  BSYNC.RECONVERGENT B0 ;  /* 0x0000000000007941 */ /* 0x000fea0003800200 */
.L_x_4613:
        /* <DEDUP_REMOVED lines=18> */
.L_x_4617:
[----:B------:R-:W-:-:S13]  /*0cd0*/  ISETP.GE.U32.AND P0, PT, R4, R5, PT ;  /* 0x000000050400720c */ /* 0x000fda0003f06070 */
[----:B------:R-:W-:Y:S05]  /*0ce0*/  @P0 BRA `(.L_x_4619) ;  /* 0x0000000000300947 */ /* 0x000fea0003800000 */
[----:B0-----:R-:W0:Y:S01]  /*0cf0*/  LDC.64 R2, c[0x0][0x3a0] ;  /* 0x0000e800ff027b82 */ /* 0x001e220000000a00 */
[----:B------:R-:W-:Y:S02]  /*0d00*/  IMAD.IADD R11, R7, 0x1, R4 ;  /* 0x00000001070b7824 */ /* 0x000fe400078e0204 */
[----:B------:R-:W-:Y:S02]  /*0d10*/  VIADD R4, R4, 0x80 ;  /* 0x0000008004047836 */ /* 0x000fe40000000000 */
[----:B0-----:R-:W-:-:S05]  /*0d20*/  IMAD.WIDE.U32 R2, R11, 0x2, R2 ;  /* 0x000000020b027825 */ /* 0x001fca00078e0002 */
[----:B------:R1:W-:Y:S02]  /*0d30*/  STG.E.U16 desc[UR4][R2.64], R14 ;  /* 0x0000000e02007986 */ /* 0x0003e4000c101504 */
.L_x_4618:
[----:B------:R-:W-:-:S13]  /*0d40*/  ISETP.GE.U32.AND P0, PT, R4, R5, PT ;  /* 0x000000050400720c */ /* 0x000fda0003f06070 */
[----:B------:R-:W-:Y:S05]  /*0d50*/  @P0 BRA `(.L_x_4620) ;  /* 0x0000000000340947 */ /* 0x000fea0003800000 */
[----:B01----:R-:W0:Y:S01]  /*0d60*/  LDC.64 R2, c[0x0][0x3a0] ;  /* 0x0000e800ff027b82 */ /* 0x003e220000000a00 */
[----:B------:R-:W-:Y:S02]  /*0d70*/  IMAD.IADD R11, R7, 0x1, R4 ;  /* 0x00000001070b7824 */ /* 0x000fe400078e0204 */
[----:B------:R-:W-:Y:S02]  /*0d80*/  VIADD R4, R4, 0x80 ;  /* 0x0000008004047836 */ /* 0x000fe40000000000 */
[----:B0-----:R-:W-:-:S05]  /*0d90*/  IMAD.WIDE.U32 R2, R11, 0x2, R2 ;  /* 0x000000020b027825 */ /* 0x001fca00078e0002 */
[----:B-----5:R1:W-:Y:S02]  /*0da0*/  STG.E.U16 desc[UR4][R2.64], R6 ;  /* 0x0000000602007986 */ /* 0x0203e4000c101504 */
.L_x_4619:
        /* <DEDUP_REMOVED lines=8> */
.L_x_4620:
[----:B------:R-:W-:Y:S05]  /*0e30*/  BSYNC.RELIABLE B1 ;  /* 0x0000000000017941 */ /* 0x000fea0003800100 */
.L_x_4616:
[----:B------:R-:W-:-:S13]  /*0e40*/  ISETP.GE.U32.AND P0, PT, R4, R5, PT ;  /* 0x000000050400720c */ /* 0x000fda0003f06070 */
[----:B012---:R-:W0:Y:S01]  /*0e50*/  @!P0 LDC.64 R2, c[0x0][0x3a0] ;  /* 0x0000e800ff028b82 */ /* 0x007e220000000a00 */
[----:B------:R-:W-:Y:S02]  /*0e60*/  @!P0 IMAD.IADD R11, R7, 0x1, R4 ;  /* 0x00000001070b8824 */ /* 0x000fe400078e0204 */
[----:B------:R-:W-:Y:S02]  /*0e70*/  @!P0 VIADD R4, R4, 0x80 ;  /* 0x0000008004048836 */ /* 0x000fe40000000000 */
[----:B0-----:R-:W-:-:S05]  /*0e80*/  @!P0 IMAD.WIDE.U32 R2, R11, 0x2, R2 ;  /* 0x000000020b028825 */ /* 0x001fca00078e0002 */
[----:B------:R2:W-:Y:S02]  /*0e90*/  @!P0 STG.E.U16 desc[UR4][R2.64], R9 ;  /* 0x0000000902008986 */ /* 0x0005e4000c101504 */
.L_x_4621:
[----:B------:R-:W-:Y:S05]  /*0ea0*/  BSYNC.RECONVERGENT B0 ;  /* 0x0000000000007941 */ /* 0x000fea0003800200 */
.L_x_4615:
        /* <DEDUP_REMOVED lines=8> */
.L_x_4598:
        /* <DEDUP_REMOVED lines=10> */
[----:B------:R-:W-:-:S04]  /*0fd0*/  IMAD.WIDE.U32 R2, R5, 0x8, R2 ;  /* 0x0000000805027825 */ /* 0x000fc800078e0002 */
[--C-:B----4-:R-:W-:Y:S02]  /*0fe0*/  HADD2.F32 R0, -RZ, R10.reuse.H0_H0 ;  /* 0x2000000aff007230 */ /* 0x110fe40000004100 */
[----:B------:R-:W-:Y:S02]  /*0ff0*/  HADD2.F32 R4, -RZ, R10.H1_H1 ;  /* 0x3000000aff047230 */ /* 0x000fe40000004100 */
[--C-:B------:R-:W-:Y:S02]  /*1000*/  HADD2.F32 R6, -RZ, R11.reuse.H0_H0 ;  /* 0x2000000bff067230 */ /* 0x100fe40000004100 */
[----:B------:R-:W-:Y:S01]  /*1010*/  FADD.FTZ R0, R0, 3 ;  /* 0x4040000000007421 */ /* 0x000fe20000010000 */
[----:B------:R-:W-:Y:S02]  /*1020*/  HADD2.F32 R7, -RZ, R11.H1_H1 ;  /* 0x3000000bff077230 */ /* 0x000fe40000004100 */
[----:B------:R-:W-:Y:S01]  /*1030*/  FADD.FTZ R4, R4, 3 ;  /* 0x4040000004047421 */ /* 0x000fe20000010000 */
[----:B-----5:R-:W-:-:S02]  /*1040*/  HADD2.F32 R10, -RZ, R12.H0_H0 ;  /* 0x2000000cff0a7230 */ /* 0x020fc40000004100 */
[----:B------:R-:W-:Y:S01]  /*1050*/  FADD.FTZ R6, R6, 3 ;  /* 0x4040000006067421 */ /* 0x000fe20000010000 */
[----:B------:R-:W-:Y:S02]  /*1060*/  HADD2.F32 R11, -RZ, R12.H1_H1 ;  /* 0x3000000cff0b7230 */ /* 0x000fe40000004100 */
[----:B------:R-:W-:Y:S01]  /*1070*/  FADD.FTZ R7, R7, 3 ;  /* 0x4040000007077421 */ /* 0x000fe20000010000 */
[--C-:B------:R-:W-:Y:S02]  /*1080*/  HADD2.F32 R12, -RZ, R13.reuse.H0_H0 ;  /* 0x2000000dff0c7230 */ /* 0x100fe40000004100 */
[----:B------:R-:W-:Y:S01]  /*1090*/  FADD.FTZ R10, R10, 3 ;  /* 0x404000000a0a7421 */ /* 0x000fe20000010000 */
[----:B------:R-:W-:Y:S02]  /*10a0*/  HADD2.F32 R8, -RZ, R13.H1_H1 ;  /* 0x3000000dff087230 */ /* 0x000fe40000004100 */
[----:B------:R-:W-:Y:S01]  /*10b0*/  FADD.FTZ R11, R11, 3 ;  /* 0x404000000b0b7421 */ /* 0x000fe20000010000 */
[----:B--2---:R-:W-:Y:S01]  /*10c0*/  FSETP.GEU.FTZ.AND P6, PT, R0, UR6, PT ;  /* 0x0000000600007c0b */ /* 0x004fe2000bfde000 */
[----:B------:R-:W-:Y:S01]  /*10d0*/  FADD.FTZ R12, R12, 3 ;  /* 0x404000000c0c7421 */ /* 0x000fe20000010000 */
[----:B------:R-:W-:Y:S01]  /*10e0*/  FSETP.GEU.FTZ.AND P5, PT, R4, UR6, PT ;  /* 0x0000000604007c0b */ /* 0x000fe2000bfbe000 */
[----:B------:R-:W-:Y:S01]  /*10f0*/  FADD.FTZ R8, R8, 3 ;  /* 0x4040000008087421 */ /* 0x000fe20000010000 */
[----:B------:R-:W-:-:S02]  /*1100*/  FSETP.GEU.FTZ.AND P2, PT, R10, UR6, PT ;  /* 0x000000060a007c0b */ /* 0x000fc4000bf5e000 */
[----:B------:R-:W-:Y:S02]  /*1110*/  FSETP.GEU.FTZ.AND P1, PT, R11, UR6, PT ;  /* 0x000000060b007c0b */ /* 0x000fe4000bf3e000 */
[----:B------:R-:W-:Y:S02]  /*1120*/  FSEL R0, R0, UR6, P6 ;  /* 0x0000000600007c08 */ /* 0x000fe4000b000000 */
[----:B------:R-:W-:Y:S02]  /*1130*/  FSETP.GEU.FTZ.AND P4, PT, R6, UR6, PT ;  /* 0x0000000606007c0b */ /* 0x000fe4000bf9e000 */
[----:B------:R-:W-:Y:S02]  /*1140*/  FSETP.GEU.FTZ.AND P3, PT, R7, UR6, PT ;  /* 0x0000000607007c0b */ /* 0x000fe4000bf7e000 */
[----:B------:R-:W-:Y:S02]  /*1150*/  FSETP.GEU.FTZ.AND P0, PT, R12, UR6, PT ;  /* 0x000000060c007c0b */ /* 0x000fe4000bf1e000 */
[----:B------:R-:W-:-:S02]  /*1160*/  FSETP.GEU.FTZ.AND P6, PT, R8, UR6, PT ;  /* 0x0000000608007c0b */ /* 0x000fc4000bfde000 */
[----:B------:R-:W-:Y:S02]  /*1170*/  FSEL R4, R4, UR6, P5 ;  /* 0x0000000604047c08 */ /* 0x000fe4000a800000 */
[----:B------:R-:W-:Y:S02]  /*1180*/  FSEL R10, R10, UR6, P2 ;  /* 0x000000060a0a7c08 */ /* 0x000fe40009000000 */
[----:B------:R-:W-:Y:S02]  /*1190*/  FSEL R11, R11, UR6, P1 ;  /* 0x000000060b0b7c08 */ /* 0x000fe40008800000 */
[----:B---3--:R-:W-:Y:S02]  /*11a0*/  FSETP.GT.FTZ.AND P5, PT, R0, UR7, PT ;  /* 0x0000000700007c0b */ /* 0x008fe4000bfb4000 */
[----:B------:R-:W-:Y:S02]  /*11b0*/  FSEL R6, R6, UR6, P4 ;  /* 0x0000000606067c08 */ /* 0x000fe4000a000000 */
[----:B------:R-:W-:-:S02]  /*11c0*/  FSEL R7, R7, UR6, P3 ;  /* 0x0000000607077c08 */ /* 0x000fc40009800000 */
[----:B------:R-:W-:Y:S02]  /*11d0*/  FSEL R12, R12, UR6, P0 ;  /* 0x000000060c0c7c08 */ /* 0x000fe40008000000 */
[----:B------:R-:W-:Y:S02]  /*11e0*/  FSEL R9, R8, UR6, P6 ;  /* 0x0000000608097c08 */ /* 0x000fe4000b000000 */
[----:B------:R-:W-:Y:S02]  /*11f0*/  FSETP.GT.FTZ.AND P1, PT, R10, UR7, PT ;  /* 0x000000070a007c0b */ /* 0x000fe4000bf34000 */
[----:B------:R-:W-:Y:S02]  /*1200*/  FSETP.GT.FTZ.AND P0, PT, R11, UR7, PT ;  /* 0x000000070b007c0b */ /* 0x000fe4000bf14000 */
[----:B------:R-:W-:Y:S02]  /*1210*/  FSEL R0, R0, UR7, !P5 ;  /* 0x0000000700007c08 */ /* 0x000fe4000e800000 */
[----:B------:R-:W-:-:S02]  /*1220*/  FSETP.GT.FTZ.AND P4, PT, R4, UR7, PT ;  /* 0x0000000704007c0b */ /* 0x000fc4000bf94000 */
[----:B------:R-:W-:Y:S01]  /*1230*/  FSETP.GT.FTZ.AND P3, PT, R6, UR7, PT ;  /* 0x0000000706007c0b */ /* 0x000fe2000bf74000 */
[----:B------:R-:W-:Y:S01]  /*1240*/  FMUL.FTZ R0, R0, 0.16666667163372039795 ;  /* 0x3e2aaaab00007820 */ /* 0x000fe20000410000 */
        /* <DEDUP_REMOVED lines=19> */
[----:B------:R-:W-:-:S04]  /*1380*/  F2FP.F16.F32.PACK_AB R9, R9, R6 ;  /* 0x000000060909723e */ /* 0x000fc800000000ff */
[----:B------:R-:W-:Y:S01]  /*1390*/  F2FP.F16.F32.PACK_AB R11, R13, R12 ;  /* 0x0000000c0d0b723e */ /* 0x000fe200000000ff */
[----:B------:R-:W-:Y:S04]  /*13a0*/  STG.E.64 desc[UR4][R2.64], R8 ;  /* 0x0000000802007986 */ /* 0x000fe8000c101b04 */
[----:B------:R-:W-:Y:S01]  /*13b0*/  STG.E.64 desc[UR4][R2.64+0x400], R10 ;  /* 0x0004000a02007986 */ /* 0x000fe2000c101b04 */
[----:B------:R-:W-:Y:S05]  /*13c0*/  EXIT ;  /* 0x000000000000794d */ /* 0x000fea0003800000 */
.L_x_4622:
        /* <DEDUP_REMOVED lines=11> */
.L_x_5830:


//--------------------- .text._ZN2at6native29vectorized_elementwise_kernelILi8EZZZNS0_68_GLOBAL__N__08176361_30_ActivationHardsigmoidKernel_cu_1520ed90_309918hardsigmoid_kernelERNS_18TensorIteratorBaseEENKUlvE_clEvENKUlvE1_clEvEUlN3c104HalfEE_St5arrayIPcLm2EEEEviT0_T1_ --------------------------
	.section	.text._ZN2at6native29vectorized_elementwise_kernelILi8EZZZNS0_68_GLOBAL__N__08176361_30_ActivationHardsigmoidKernel_cu_1520ed90_309918hardsigmoid_kernelERNS_18TensorIteratorBaseEENKUlvE_clEvENKUlvE1_clEvEUlN3c104HalfEE_St5arrayIPcLm2EEEEviT0_T1_,"ax",@progbits
	.align	128
        .global         _ZN2at6native29vectorized_elementwise_kernelILi8EZZZNS0_68_GLOBAL__N__08176361_30_ActivationHardsigmoidKernel_cu_1520ed90_309918hardsigmoid_kernelERNS_18TensorIteratorBaseEENKUlvE_clEvENKUlvE1_clEvEUlN3c104HalfEE_St5arrayIPcLm2EEEEviT0_T1_
        .type           _ZN2at6native29vectorized_elementwise_kernelILi8EZZZNS0_68_GLOBAL__N__08176361_30_ActivationHardsigmoidKernel_cu_1520ed90_309918hardsigmoid_kernelERNS_18TensorIteratorBaseEENKUlvE_clEvENKUlvE1_clEvEUlN3c104HalfEE_St5arrayIPcLm2EEEEviT0_T1_,@function
        .size           _ZN2at6native29vectorized_elementwise_kernelILi8EZZZNS0_68_GLOBAL__N__08176361_30_ActivationHardsigmoidKernel_cu_1520ed90_309918hardsigmoid_kernelERNS_18TensorIteratorBaseEENKUlvE_clEvENKUlvE1_clEvEUlN3c104HalfEE_St5arrayIPcLm2EEEEviT0_T1_,(.L_x_5831 - _ZN2at6native29vectorized_elementwise_kernelILi8EZZZNS0_68_GLOBAL__N__08176361_30_ActivationHardsigmoidKernel_cu_1520ed90_309918hardsigmoid_kernelERNS_18TensorIteratorBaseEENKUlvE_clEvENKUlvE1_clEvEUlN3c104HalfEE_St5arrayIPcLm2EEEEviT0_T1_)
        .other          _ZN2at6native29vectorized_elementwise_kernelILi8EZZZNS0_68_GLOBAL__N__08176361_30_ActivationHardsigmoidKernel_cu_1520ed90_309918hardsigmoid_kernelERNS_18TensorIteratorBaseEENKUlvE_clEvENKUlvE1_clEvEUlN3c104HalfEE_St5arrayIPcLm2EEEEviT0_T1_,@"STO_CUDA_ENTRY STV_DEFAULT"
_ZN2at6native29vectorized_elementwise_kernelILi8EZZZNS0_68_GLOBAL__N__08176361_30_ActivationHardsigmoidKernel_cu_1520ed90_309918hardsigmoid_kernelERNS_18TensorIteratorBaseEENKUlvE_clEvENKUlvE1_clEvEUlN3c104HalfEE_St5arrayIPcLm2EEEEviT0_T1_:
.text._ZN2at6native29vectorized_elementwise_kernelILi8EZZZNS0_68_GLOBAL__N__08176361_30_ActivationHardsigmoidKernel_cu_1520ed90_309918hardsigmoid_kernelERNS_18TensorIteratorBaseEENKUlvE_clEvENKUlvE1_clEvEUlN3c104HalfEE_St5arrayIPcLm2EEEEviT0_T1_:
[----:B------:R-:W-:Y:S01]  /*0000*/  LDC R1, c[0x0][0x37c] ;  /* 0x0000df00ff017b82 */ /* 0x000fe20000000800 */
[----:B------:R-:W-:Y:S05]  /*0010*/  EXIT ;  /* 0x000000000000794d */ /* 0x000fea0003800000 */
.L_x_4623:
        /* <DEDUP_REMOVED lines=14> */
.L_x_5831:


//--------------------- .text._ZN2at6native18elementwise_kernelILi128ELi4EZNS0_15gpu_kernel_implIZZZNS0_68_GLOBAL__N__08176361_30_ActivationHardsigmoidKernel_cu_1520ed90_309918hardsigmoid_kernelERNS_18TensorIteratorBaseEENKUlvE_clEvENKUlvE0_clEvEUlfE_EEvS5_RKT_EUliE_EEviT1_ --------------------------
	.section	.text._ZN2at6native18elementwise_kernelILi128ELi4EZNS0_15gpu_kernel_implIZZZNS0_68_GLOBAL__N__08176361_30_ActivationHardsigmoidKernel_cu_1520ed90_309918hardsigmoid_kernelERNS_18TensorIteratorBaseEENKUlvE_clEvENKUlvE0_clEvEUlfE_EEvS5_RKT_EUliE_EEviT1_,"ax",@progbits
	.align	128
        .global         _ZN2at6native18elementwise_kernelILi128ELi4EZNS0_15gpu_kernel_implIZZZNS0_68_GLOBAL__N__08176361_30_ActivationHardsigmoidKernel_cu_1520ed90_309918hardsigmoid_kernelERNS_18TensorIteratorBaseEENKUlvE_clEvENKUlvE0_clEvEUlfE_EEvS5_RKT_EUliE_EEviT1_
        .type           _ZN2at6native18elementwise_kernelILi128ELi4EZNS0_15gpu_kernel_implIZZZNS0_68_GLOBAL__N__08176361_30_ActivationHardsigmoidKernel_cu_1520ed90_309918hardsigmoid_kernelERNS_18TensorIteratorBaseEENKUlvE_clEvENKUlvE0_clEvEUlfE_EEvS5_RKT_EUliE_EEviT1_,@function
        .size           _ZN2at6native18elementwise_kernelILi128ELi4EZNS0_15gpu_kernel_implIZZZNS0_68_GLOBAL__N__08176361_30_ActivationHardsigmoidKernel_cu_1520ed90_309918hardsigmoid_kernelERNS_18TensorIteratorBaseEENKUlvE_clEvENKUlvE0_clEvEUlfE_EEvS5_RKT_EUliE_EEviT1_,(.L_x_5832 - _ZN2at6native18elementwise_kernelILi128ELi4EZNS0_15gpu_kernel_implIZZZNS0_68_GLOBAL__N__08176361_30_ActivationHardsigmoidKernel_cu_1520ed90_309918hardsigmoid_kernelERNS_18TensorIteratorBaseEENKUlvE_clEvENKUlvE0_clEvEUlfE_EEvS5_RKT_EUliE_EEviT1_)
        .other          _ZN2at6native18elementwise_kernelILi128ELi4EZNS0_15gpu_kernel_implIZZZNS0_68_GLOBAL__N__08176361_30_ActivationHardsigmoidKernel_cu_1520ed90_309918hardsigmoid_kernelERNS_18TensorIteratorBaseEENKUlvE_clEvENKUlvE0_clEvEUlfE_EEvS5_RKT_EUliE_EEviT1_,@"STO_CUDA_ENTRY STV_DEFAULT"
_ZN2at6native18elementwise_kernelILi128ELi4EZNS0_15gpu_kernel_implIZZZNS0_68_GLOBAL__N__08176361_30_ActivationHardsigmoidKernel_cu_1520ed90_309918hardsigmoid_kernelERNS_18TensorIteratorBaseEENKUlvE_clEvENKUlvE0_clEvEUlfE_EEvS5_RKT_EUliE_EEviT1_:
.text._ZN2at6native18elementwise_kernelILi128ELi4EZNS0_15gpu_kernel_implIZZZNS0_68_GLOBAL__N__08176361_30_ActivationHardsigmoidKernel_cu_1520ed90_309918hardsigmoid_kernelERNS_18TensorIteratorBaseEENKUlvE_clEvENKUlvE0_clEvEUlfE_EEvS5_RKT_EUliE_EEviT1_:
        /* <DEDUP_REMOVED lines=319> */
.L_x_4626:
        /* <DEDUP_REMOVED lines=18> */
.L_x_4631:
[----:B------:R-:W2:Y:S02]  /*1510*/  LDG.E.U8 R0, desc[UR36][R2.64] ;  /* 0x0000002402007981 */ /* 0x000ea4000c1e1100 */
[----:B--2---:R-:W-:Y:S01]  /*1520*/  I2FP.F32.U32 R0, R0 ;  /* 0x0000000000007245 */ /* 0x004fe20000201000 */
[----:B------:R-:W-:Y:S06]  /*1530*/  BRA `(.L_x_4633) ;  /* 0x0000000c00447947 */ /* 0x000fec0003800000 */
.L_x_4630:
        /* <DEDUP_REMOVED lines=9> */
.L_x_4635:
[----:B------:R-:W2:Y:S02]  /*15d0*/  LDG.E R0, desc[UR36][R2.64] ;  /* 0x0000002402007981 */ /* 0x000ea4000c1e1900 */
[----:B--2---:R-:W-:Y:S01]  /*15e0*/  I2FP.F32.S32 R0, R0 ;  /* 0x0000000000007245 */ /* 0x004fe20000201400 */
[----:B------:R-:W-:Y:S06]  /*15f0*/  BRA `(.L_x_4633) ;  /* 0x0000000c00147947 */ /* 0x000fec0003800000 */
.L_x_4634:
[----:B------:R-:W2:Y:S02]  /*1600*/  LDG.E.U16 R0, desc[UR36][R2.64] ;  /* 0x0000002402007981 */ /* 0x000ea4000c1e1500 */
[----:B--2---:R-:W2:Y:S01]  /*1610*/  I2F.S16 R0, R0 ;  /* 0x0000000000007306 */ /* 0x004ea20000101400 */
[----:B------:R-:W-:Y:S05]  /*1620*/  BRA `(.L_x_4633) ;  /* 0x0000000c00087947 */ /* 0x000fea0003800000 */
.L_x_4629:
        /* <DEDUP_REMOVED lines=8> */
.L_x_4637:
[----:B------:R-:W2:Y:S02]  /*16b0*/  LDG.E.U16 R0, desc[UR36][R2.64] ;  /* 0x0000002402007981 */ /* 0x000ea4000c1e1500 */
[----:B--2---:R-:W-:Y:S01]  /*16c0*/  HADD2.F32 R0, -RZ, R0.H0_H0 ;  /* 0x20000000ff007230 */ /* 0x004fe20000004100 */
[----:B------:R-:W-:Y:S06]  /*16d0*/  BRA `(.L_x_4633) ;  /* 0x0000000800dc7947 */ /* 0x000fec0003800000 */
.L_x_4636:
        /* <DEDUP_REMOVED lines=8> */
.L_x_4639:
[----:B------:R-:W2:Y:S02]  /*1760*/  LDG.E.U16 R0, desc[UR36][R2.64] ;  /* 0x0000002402007981 */ /* 0x000ea4000c1e1500 */
[----:B--2---:R-:W-:Y:S01]  /*1770*/  HADD2.F32 R0, -RZ, R0.H0_H0 ;  /* 0x20000000ff007230 */ /* 0x004fe20000004100 */
[----:B------:R-:W-:Y:S06]  /*1780*/  BRA `(.L_x_4633) ;  /* 0x0000000800b07947 */ /* 0x000fec0003800000 */
.L_x_4638:
        /* <DEDUP_REMOVED lines=11> */
.L_x_4628:
        /* <DEDUP_REMOVED lines=12> */
.L_x_4642:
        /* <DEDUP_REMOVED lines=11> */
.L_x_4641:
        /* <DEDUP_REMOVED lines=25> */
.L_x_4644:
        /* <DEDUP_REMOVED lines=12> */
.L_x_4643:
[----:B------:R-:W2:Y:S02]  /*1c00*/  LDG.E.U16 R0, desc[UR36][R2.64] ;  /* 0x0000002402007981 */ /* 0x000ea4000c1e1500 */
[----:B--2---:R-:W-:Y:S01]  /*1c10*/  SHF.L.U32 R0, R0, 0x10, RZ ;  /* 0x0000001000007819 */ /* 0x004fe200000006ff */
[----:B------:R-:W-:Y:S06]  /*1c20*/  BRA `(.L_x_4633) ;  /* 0x0000000400887947 */ /* 0x000fec0003800000 */
.L_x_4640:
        /* <DEDUP_REMOVED lines=11> */
.L_x_4647:
        /* <DEDUP_REMOVED lines=20> */
.L_x_4649:
[----:B------:R-:W-:Y:S05]  /*1e20*/  BSYNC.RECONVERGENT B0 ;  /* 0x0000000000007941 */ /* 0x000fea0003800200 */
.L_x_4648:
[----:B------:R-:W-:Y:S01]  /*1e30*/  IMAD.SHL.U32 R0, R0, 0x100000, RZ ;  /* 0x0010000000007824 */ /* 0x000fe200078e00ff */
[----:B------:R-:W-:-:S04]  /*1e40*/  LEA R2, R2, 0x3b800000, 0x17 ;  /* 0x3b80000002027811 */ /* 0x000fc800078eb8ff */
[----:B------:R-:W-:Y:S01]  /*1e50*/  LOP3.LUT R0, R2, R0, R7, 0xfe, !PT ;  /* 0x0000000002007212 */ /* 0x000fe200078efe07 */
[----:B------:R-:W-:Y:S06]  /*1e60*/  BRA `(.L_x_4633) ;  /* 0x0000000000f87947 */ /* 0x000fec0003800000 */
.L_x_4646:
        /* <DEDUP_REMOVED lines=20> */
.L_x_4651:
[----:B------:R-:W-:Y:S05]  /*1fb0*/  BSYNC.RECONVERGENT B0 ;  /* 0x0000000000007941 */ /* 0x000fea0003800200 */
.L_x_4650:
[----:B------:R-:W-:Y:S01]  /*1fc0*/  IMAD.SHL.U32 R0, R0, 0x200000, RZ ;  /* 0x0020000000007824 */ /* 0x000fe200078e00ff */
[----:B------:R-:W-:-:S04]  /*1fd0*/  LEA R2, R2, 0x37800000, 0x17 ;  /* 0x3780000002027811 */ /* 0x000fc800078eb8ff */
[----:B------:R-:W-:Y:S01]  /*1fe0*/  LOP3.LUT R0, R2, R0, R7, 0xfe, !PT ;  /* 0x0000000002007212 */ /* 0x000fe200078efe07 */
[----:B------:R-:W-:Y:S06]  /*1ff0*/  BRA `(.L_x_4633) ;  /* 0x0000000000947947 */ /* 0x000fec0003800000 */
.L_x_4645:
[----:B------:R-:W-:-:S09]  /*2000*/  UISETP.NE.AND UP0, UPT, UR4, 0x1c, UPT ;  /* 0x0000001c0400788c */ /* 0x000fd2000bf05270 */
[----:B------:R-:W-:Y:S05]  /*2010*/  BRA.U !UP0, `(.L_x_4652) ;  /* 0x0000000108847547 */ /* 0x000fea000b800000 */
[----:B------:R-:W-:-:S09]  /*2020*/  UISETP.NE.AND UP0, UPT, UR4, 0x1d, UPT ;  /* 0x0000001d0400788c */ /* 0x000fd2000bf05270 */
[----:B------:R-:W-:Y:S05]  /*2030*/  BRA.U !UP0, `(.L_x_4653) ;  /* 0x0000000108707547 */ /* 0x000fea000b800000 */
[----:B------:R-:W-:-:S09]  /*2040*/  UISETP.NE.AND UP0, UPT, UR4, 0x2c, UPT ;  /* 0x0000002c0400788c */ /* 0x000fd2000bf05270 */
[----:B------:R-:W-:Y:S05]  /*2050*/  BRA.U !UP0, `(.L_x_4654) ;  /* 0x0000000108487547 */ /* 0x000fea000b800000 */
.L_x_4632:
        /* <DEDUP_REMOVED lines=16> */
.L_x_4655:
[----:B------:R-:W-:Y:S01]  /*2160*/  IMAD.MOV.U32 R0, RZ, RZ, RZ ;  /* 0x000000ffff007224 */ /* 0x000fe200078e00ff */
[----:B------:R-:W-:Y:S06]  /*2170*/  BRA `(.L_x_4633) ;  /* 0x0000000000347947 */ /* 0x000fec0003800000 */
.L_x_4654:
        /* <DEDUP_REMOVED lines=8> */
.L_x_4653:
[----:B------:R-:W2:Y:S02]  /*2200*/  LDG.E.64 R2, desc[UR36][R2.64] ;  /* 0x0000002402027981 */ /* 0x000ea4000c1e1b00 */
[----:B--2---:R0:W1:Y:S02]  /*2210*/  I2F.U64 R0, R2 ;  /* 0x0000000200007312 */ /* 0x0040640000301000 */
[----:B01----:R-:W-:Y:S05]  /*2220*/  BRA `(.L_x_4633) ;  /* 0x0000000000087947 */ /* 0x003fea0003800000 */
.L_x_4652:
[----:B------:R-:W2:Y:S02]  /*2230*/  LDG.E R0, desc[UR36][R2.64] ;  /* 0x0000002402007981 */ /* 0x000ea4000c1e1900 */
[----:B--2---:R-:W-:-:S07]  /*2240*/  I2FP.F32.U32 R0, R0 ;  /* 0x0000000000007245 */ /* 0x004fce0000201000 */
.L_x_4633:
[----:B------:R-:W-:Y:S05]  /*2250*/  BSYNC.RECONVERGENT B6 ;  /* 0x0000000000067941 */ /* 0x000fea0003800200 */
.L_x_4627:
[----:B------:R-:W0:Y:S01]  /*2260*/  LDCU UR5, c[0x0][0x590] ;  /* 0x0000b200ff0577ac */ /* 0x000e220008000800 */
[----:B--2-45:R-:W-:Y:S01]  /*2270*/  FADD.FTZ R0, R0, 3 ;  /* 0x4040000000007421 */ /* 0x034fe20000010000 */
[----:B------:R-:W2:Y:S01]  /*2280*/  LDCU UR8, c[0x0][0x59c] ;  /* 0x0000b380ff0877ac */ /* 0x000ea20008000800 */
[----:B------:R-:W1:Y:S01]  /*2290*/  LDCU.64 UR6, c[0x0][0x580] ;  /* 0x0000b000ff0677ac */ /* 0x000e620008000a00 */
[----:B------:R-:W-:-:S04]  /*22a0*/  UPRMT UR4, UR41, 0x9910, URZ ;  /* 0x0000991029047896 */ /* 0x000fc800080000ff */
[----:B------:R-:W-:Y:S01]  /*22b0*/  UISETP.GT.AND UP0, UPT, UR4, 0x9, UPT ;  /* 0x000000090400788c */ /* 0x000fe2000bf04270 */
[----:B0-----:R-:W-:-:S04]  /*22c0*/  FSETP.GEU.FTZ.AND P0, PT, R0, UR5, PT ;  /* 0x0000000500007c0b */ /* 0x001fc8000bf1e000 */
[----:B------:R-:W-:-:S04]  /*22d0*/  FSEL R0, R0, UR5, P0 ;  /* 0x0000000500007c08 */ /* 0x000fc80008000000 */
[----:B--2---:R-:W-:Y:S02]  /*22e0*/  FSETP.GT.FTZ.AND P0, PT, R0, UR8, PT ;  /* 0x0000000800007c0b */ /* 0x004fe4000bf14000 */
[----:B-1-3--:R-:W-:Y:S02]  /*22f0*/  IADD3 R2, P1, PT, R16, UR6, RZ ;  /* 0x0000000610027c10 */ /* 0x00afe4000ff3e0ff */
[----:B------:R-:W-:Y:S02]  /*2300*/  FSEL R4, R0, UR8, !P0 ;  /* 0x0000000800047c08 */ /* 0x000fe4000c000000 */
[----:B------:R-:W-:-:S03]  /*2310*/  IADD3.X R3, PT, PT, RZ, UR7, RZ, P1, !PT ;  /* 0x00000007ff037c10 */ /* 0x000fc60008ffe4ff */
[----:B------:R-:W-:Y:S01]  /*2320*/  FMUL.FTZ R4, R4, 0.16666667163372039795 ;  /* 0x3e2aaaab04047820 */ /* 0x000fe20000410000 */
        /* <DEDUP_REMOVED lines=12> */
.L_x_4659:
[----:B------:R-:W0:Y:S02]  /*23f0*/  F2I.S64.TRUNC R4, R4 ;  /* 0x0000000400047311 */ /* 0x000e24000020d900 */
[----:B0-----:R-:W-:-:S05]  /*2400*/  IMAD.MOV.U32 R7, RZ, RZ, R4 ;  /* 0x000000ffff077224 */ /* 0x001fca00078e0004 */
[----:B------:R0:W-:Y:S01]  /*2410*/  STG.E.U8 desc[UR36][R2.64], R7 ;  /* 0x0000000702007986 */ /* 0x0001e2000c101124 */
[----:B------:R-:W-:Y:S05]  /*2420*/  BRA `(.L_x_4661) ;  /* 0x0000000c002c7947 */ /* 0x000fea0003800000 */
.L_x_4658:
        /* <DEDUP_REMOVED lines=9> */
.L_x_4663:
[----:B------:R-:W0:Y:S02]  /*24c0*/  F2I.FTZ.TRUNC.NTZ R5, R4 ;  /* 0x0000000400057305 */ /* 0x000e24000021f100 */
[----:B0-----:R0:W-:Y:S01]  /*24d0*/  STG.E desc[UR36][R2.64], R5 ;  /* 0x0000000502007986 */ /* 0x0011e2000c101924 */
[----:B------:R-:W-:Y:S05]  /*24e0*/  BRA `(.L_x_4661) ;  /* 0x0000000800fc7947 */ /* 0x000fea0003800000 */
.L_x_4662:
[----:B------:R-:W0:Y:S02]  /*24f0*/  F2I.FTZ.TRUNC.NTZ R5, R4 ;  /* 0x0000000400057305 */ /* 0x000e24000021f100 */
[----:B0-----:R0:W-:Y:S01]  /*2500*/  STG.E.U16 desc[UR36][R2.64], R5 ;  /* 0x0000000502007986 */ /* 0x0011e2000c101524 */
[----:B------:R-:W-:Y:S05]  /*2510*/  BRA `(.L_x_4661) ;  /* 0x0000000800f07947 */ /* 0x000fea0003800000 */
.L_x_4657:
        /* <DEDUP_REMOVED lines=8> */
.L_x_4665:
[----:B------:R-:W-:-:S05]  /*25a0*/  F2FP.F16.F32.PACK_AB R4, RZ, R4 ;  /* 0x00000004ff04723e */ /* 0x000fca00000000ff */
[----:B------:R0:W-:Y:S01]  /*25b0*/  STG.E.U16 desc[UR36][R2.64], R4 ;  /* 0x0000000402007986 */ /* 0x0001e2000c101524 */
[----:B------:R-:W-:Y:S05]  /*25c0*/  BRA `(.L_x_4661) ;  /* 0x0000000800c47947 */ /* 0x000fea0003800000 */
.L_x_4664:
        /* <DEDUP_REMOVED lines=9> */
.L_x_4667:
[----:B------:R-:W-:-:S04]  /*2660*/  F2FP.F16.F32.PACK_AB R5, RZ, R4 ;  /* 0x00000004ff05723e */ /* 0x000fc800000000ff */
[----:B------:R-:W-:-:S05]  /*2670*/  PRMT R5, R5, 0x5410, RZ ;  /* 0x0000541005057816 */ /* 0x000fca00000000ff */
[----:B------:R0:W-:Y:S01]  /*2680*/  STG.E desc[UR36][R2.64], R5 ;  /* 0x0000000502007986 */ /* 0x0001e2000c101924 */
[----:B------:R-:W-:Y:S05]  /*2690*/  BRA `(.L_x_4661) ;  /* 0x0000000800907947 */ /* 0x000fea0003800000 */
.L_x_4666:
[----:B------:R-:W-:-:S06]  /*26a0*/  FMUL.FTZ R4, R4, 1 ;  /* 0x3f80000004047820 */ /* 0x000fcc0000410000 */
[----:B------:R-:W0:Y:S02]  /*26b0*/  F2F.F64.F32 R4, R4 ;  /* 0x0000000400047310 */ /* 0x000e240000201800 */
[----:B0-----:R0:W-:Y:S01]  /*26c0*/  STG.E.64 desc[UR36][R2.64], R4 ;  /* 0x0000000402007986 */ /* 0x0011e2000c101b24 */
[----:B------:R-:W-:Y:S05]  /*26d0*/  BRA `(.L_x_4661) ;  /* 0x0000000800807947 */ /* 0x000fea0003800000 */
.L_x_4656:
        /* <DEDUP_REMOVED lines=12> */
.L_x_4670:
[----:B------:R-:W-:Y:S01]  /*27a0*/  FMUL.FTZ R4, R4, 1 ;  /* 0x3f80000004047820 */ /* 0x000fe20000410000 */
[----:B------:R-:W-:-:S05]  /*27b0*/  CS2R R6, SRZ ;  /* 0x0000000000067805 */ /* 0x000fca000001ff00 */
[----:B------:R-:W0:Y:S02]  /*27c0*/  F2F.F64.F32 R4, R4 ;  /* 0x0000000400047310 */ /* 0x000e240000201800 */
[----:B0-----:R0:W-:Y:S01]  /*27d0*/  STG.E.128 desc[UR36][R2.64], R4 ;  /* 0x0000000402007986 */ /* 0x0011e2000c101d24 */
[----:B------:R-:W-:Y:S05]  /*27e0*/  BRA `(.L_x_4661) ;  /* 0x00000008003c7947 */ /* 0x000fea0003800000 */
.L_x_4669:
        /* <DEDUP_REMOVED lines=18> */
.L_x_4674:
[----:B------:R-:W-:Y:S05]  /*2910*/  BSYNC.RECONVERGENT B0 ;  /* 0x0000000000007941 */ /* 0x000fea0003800200 */
.L_x_4673:
[----:B------:R-:W-:-:S05]  /*2920*/  LOP3.LUT R7, R0, 0x80, R7, 0xf8, !PT ;  /* 0x0000008000077812 */ /* 0x000fca00078ef807 */
[----:B------:R0:W-:Y:S01]  /*2930*/  STG.E.U8 desc[UR36][R2.64], R7 ;  /* 0x0000000702007986 */ /* 0x0001e2000c101124 */
[----:B------:R-:W-:Y:S05]  /*2940*/  BRA `(.L_x_4661) ;  /* 0x0000000400e47947 */ /* 0x000fea0003800000 */
.L_x_4672:
        /* <DEDUP_REMOVED lines=14> */
.L_x_4676:
[----:B------:R-:W-:Y:S05]  /*2a30*/  BSYNC.RECONVERGENT B0 ;  /* 0x0000000000007941 */ /* 0x000fea0003800200 */
.L_x_4675:
[----:B------:R-:W-:-:S05]  /*2a40*/  LOP3.LUT R5, R0, 0x80, R7, 0xf8, !PT ;  /* 0x0000008000057812 */ /* 0x000fca00078ef807 */
[----:B------:R0:W-:Y:S01]  /*2a50*/  STG.E.U8 desc[UR36][R2.64], R5 ;  /* 0x0000000502007986 */ /* 0x0001e2000c101124 */
[----:B------:R-:W-:Y:S05]  /*2a60*/  BRA `(.L_x_4661) ;  /* 0x00000004009c7947 */ /* 0x000fea0003800000 */
.L_x_4671:
[----:B------:R-:W-:-:S05]  /*2a70*/  F2FP.BF16.F32.PACK_AB R4, RZ, R4 ;  /* 0x00000004ff04723e */ /* 0x000fca00000010ff */
[----:B------:R0:W-:Y:S01]  /*2a80*/  STG.E.U16 desc[UR36][R2.64], R4 ;  /* 0x0000000402007986 */ /* 0x0001e2000c101524 */
[----:B------:R-:W-:Y:S05]  /*2a90*/  BRA `(.L_x_4661) ;  /* 0x0000000400907947 */ /* 0x000fea0003800000 */
.L_x_4668:
        /* <DEDUP_REMOVED lines=11> */
.L_x_4679:
        /* <DEDUP_REMOVED lines=12> */
.L_x_4682:
[----:B------:R-:W-:-:S04]  /*2c10*/  SHF.R.U32.HI R0, RZ, 0x14, R4 ;  /* 0x00000014ff007819 */ /* 0x000fc80000011604 */
[----:B------:R-:W-:-:S04]  /*2c20*/  LOP3.LUT R5, R0, 0x1, RZ, 0xc0, !PT ;  /* 0x0000000100057812 */ /* 0x000fc800078ec0ff */
[----:B------:R-:W-:-:S04]  /*2c30*/  IADD3 R0, PT, PT, R4, 0x487ffff, R5 ;  /* 0x0487ffff04007810 */ /* 0x000fc80007ffe005 */
[----:B------:R-:W-:-:S04]  /*2c40*/  SHF.R.U32.HI R0, RZ, 0x14, R0 ;  /* 0x00000014ff007819 */ /* 0x000fc80000011600 */
[----:B------:R-:W-:-:S07]  /*2c50*/  LOP3.LUT R5, R0, 0xff, RZ, 0xc0, !PT ;  /* 0x000000ff00057812 */ /* 0x000fce00078ec0ff */
.L_x_4683:
[----:B------:R-:W-:-:S04]  /*2c60*/  SHF.R.U32.HI R4, RZ, 0x18, R4 ;  /* 0x00000018ff047819 */ /* 0x000fc80000011604 */
[----:B------:R-:W-:-:S04]  /*2c70*/  LOP3.LUT R5, R5, 0x80, R4, 0xf8, !PT ;  /* 0x0000008005057812 */ /* 0x000fc800078ef804 */
[----:B------:R-:W-:-:S07]  /*2c80*/  PRMT R0, R5, 0x7610, R0 ;  /* 0x0000761005007816 */ /* 0x000fce0000000000 */
.L_x_4681:
[----:B------:R-:W-:Y:S05]  /*2c90*/  BSYNC.RECONVERGENT B0 ;  /* 0x0000000000007941 */ /* 0x000fea0003800200 */
.L_x_4680:
[----:B------:R4:W-:Y:S01]  /*2ca0*/  STG.E.U8 desc[UR36][R2.64], R0 ;  /* 0x0000000002007986 */ /* 0x0009e2000c101124 */
[----:B------:R-:W-:Y:S05]  /*2cb0*/  BRA `(.L_x_4661) ;  /* 0x0000000400087947 */ /* 0x000fea0003800000 */
.L_x_4678:
        /* <DEDUP_REMOVED lines=12> */
.L_x_4686:
[----:B------:R-:W-:-:S04]  /*2d80*/  SHF.R.U32.HI R0, RZ, 0x15, R4 ;  /* 0x00000015ff007819 */ /* 0x000fc80000011604 */
[----:B------:R-:W-:-:S04]  /*2d90*/  LOP3.LUT R5, R0, 0x1, RZ, 0xc0, !PT ;  /* 0x0000000100057812 */ /* 0x000fc800078ec0ff */
[----:B------:R-:W-:-:S04]  /*2da0*/  IADD3 R0, PT, PT, R4, 0x88fffff, R5 ;  /* 0x088fffff04007810 */ /* 0x000fc80007ffe005 */
[----:B------:R-:W-:-:S04]  /*2db0*/  SHF.R.U32.HI R0, RZ, 0x15, R0 ;  /* 0x00000015ff007819 */ /* 0x000fc80000011600 */
[----:B------:R-:W-:-:S07]  /*2dc0*/  LOP3.LUT R5, R0, 0xff, RZ, 0xc0, !PT ;  /* 0x000000ff00057812 */ /* 0x000fce00078ec0ff */
.L_x_4687:
[----:B------:R-:W-:-:S04]  /*2dd0*/  SHF.R.U32.HI R4, RZ, 0x18, R4 ;  /* 0x00000018ff047819 */ /* 0x000fc80000011604 */
[----:B------:R-:W-:-:S04]  /*2de0*/  LOP3.LUT R5, R5, 0x80, R4, 0xf8, !PT ;  /* 0x0000008005057812 */ /* 0x000fc800078ef804 */
[----:B------:R-:W-:-:S07]  /*2df0*/  PRMT R0, R5, 0x7610, R0 ;  /* 0x0000761005007816 */ /* 0x000fce0000000000 */
.L_x_4685:
[----:B------:R-:W-:Y:S05]  /*2e00*/  BSYNC.RECONVERGENT B0 ;  /* 0x0000000000007941 */ /* 0x000fea0003800200 */
.L_x_4684:
[----:B------:R3:W-:Y:S01]  /*2e10*/  STG.E.U8 desc[UR36][R2.64], R0 ;  /* 0x0000000002007986 */ /* 0x0007e2000c101124 */
[----:B------:R-:W-:Y:S05]  /*2e20*/  BRA `(.L_x_4661) ;  /* 0x0000000000ac7947 */ /* 0x000fea0003800000 */
.L_x_4677:
[----:B------:R-:W-:-:S09]  /*2e30*/  UISETP.NE.AND UP0, UPT, UR4, 0x1c, UPT ;  /* 0x0000001c0400788c */ /* 0x000fd2000bf05270 */
[----:B------:R-:W-:Y:S05]  /*2e40*/  BRA.U !UP0, `(.L_x_4688) ;  /* 0x00000001089c7547 */ /* 0x000fea000b800000 */
[----:B------:R-:W-:-:S09]  /*2e50*/  UISETP.NE.AND UP0, UPT, UR4, 0x1d, UPT ;  /* 0x0000001d0400788c */ /* 0x000fd2000bf05270 */
[----:B------:R-:W-:Y:S05]  /*2e60*/  BRA.U !UP0, `(.L_x_4689) ;  /* 0x0000000108887547 */ /* 0x000fea000b800000 */
[----:B------:R-:W-:-:S09]  /*2e70*/  UISETP.NE.AND UP0, UPT, UR4, 0x2c, UPT ;  /* 0x0000002c0400788c */ /* 0x000fd2000bf05270 */
[----:B------:R-:W-:Y:S05]  /*2e80*/  BRA.U !UP0, `(.L_x_4690) ;  /* 0x0000000108447547 */ /* 0x000fea000b800000 */
.L_x_4660:
        /* <DEDUP_REMOVED lines=16> */
.L_x_4691:
[----:B------:R-:W-:Y:S05]  /*2f90*/  BRA `(.L_x_4661) ;  /* 0x0000000000507947 */ /* 0x000fea0003800000 */
.L_x_4690:
        /* <DEDUP_REMOVED lines=15> */
.L_x_4689:
[----:B------:R-:W0:Y:S02]  /*3090*/  F2I.U64.TRUNC R4, R4 ;  /* 0x0000000400047311 */ /* 0x000e24000020d800 */
[----:B0-----:R1:W-:Y:S01]  /*30a0*/  STG.E.64 desc[UR36][R2.64], R4 ;  /* 0x0000000402007986 */ /* 0x0013e2000c101b24 */
[----:B------:R-:W-:Y:S05]  /*30b0*/  BRA `(.L_x_4661) ;  /* 0x0000000000087947 */ /* 0x000fea0003800000 */
.L_x_4688:
[----:B------:R-:W0:Y:S02]  /*30c0*/  F2I.FTZ.U32.TRUNC.NTZ R5, R4 ;  /* 0x0000000400057305 */ /* 0x000e24000021f000 */
[----:B0-----:R0:W-:Y:S02]  /*30d0*/  STG.E desc[UR36][R2.64], R5 ;  /* 0x0000000502007986 */ /* 0x0011e4000c101924 */
.L_x_4661:
[----:B------:R-:W-:-:S07]  /*30e0*/  VIADD R17, R17, 0x80 ;  /* 0x0000008011117836 */ /* 0x000fce0000000000 */
.L_x_4625:
[----:B------:R-:W-:Y:S05]  /*30f0*/  BSYNC.RECONVERGENT B7 ;  /* 0x0000000000077941 */ /* 0x000fea0003800200 */
.L_x_4624:
[----:B------:R-:W5:Y:S01]  /*3100*/  LDCU UR4, c[0x0][0x380] ;  /* 0x00007000ff0477ac */ /* 0x000f620008000800 */
[----:B------:R-:W-:Y:S01]  /*3110*/  BSSY.RECONVERGENT B7, `(.L_x_4692) ;  /* 0x0000301000077945 */ /* 0x000fe20003800200 */
[----:B-----5:R-:W-:-:S13]  /*3120*/  ISETP.GE.AND P0, PT, R17, UR4, PT ;  /* 0x0000000411007c0c */ /* 0x020fda000bf06270 */
[----:B------:R-:W-:Y:S05]  /*3130*/  @P0 BRA `(.L_x_4693) ;  /* 0x0000002c00f80947 */ /* 0x000fea0003800000 */
[----:B------:R-:W5:Y:S01]  /*3140*/  LDCU UR4, c[0x0][0x388] ;  /* 0x00007100ff0477ac */ /* 0x000f620008000800 */
[----:B---34-:R-:W-:Y:S02]  /*3150*/  HFMA2 R0, -RZ, RZ, 0, 0 ;  /* 0x00000000ff007431 */ /* 0x018fe400000001ff */
[----:B------:R-:W-:Y:S01]  /*3160*/  IMAD.MOV.U32 R16, RZ, RZ, RZ ;  /* 0x000000ffff107224 */ /* 0x000fe200078e00ff */
[----:B-----5:R-:W-:-:S09]  /*3170*/  UISETP.NE.AND UP0, UPT, UR4, URZ, UPT ;  /* 0x000000ff0400728c */ /* 0x020fd2000bf05270 */
[----:B------:R-:W-:Y:S05]  /*3180*/  BRA.U !UP0, `(.L_x_4694) ;  /* 0x0000001108a87547 */ /* 0x000fea000b800000 */
[----:B------:R-:W0:Y:S01]  /*3190*/  LDCU.64 UR4, c[0x0][0x390] ;  /* 0x00007200ff0477ac */ /* 0x000e220008000a00 */
[----:B------:R-:W-:Y:S01]  /*31a0*/  IMAD.MOV.U32 R16, RZ, RZ, RZ ;  /* 0x000000ffff107224 */ /* 0x000fe200078e00ff */
[----:B------:R-:W3:Y:S01]  /*31b0*/  LDCU UR6, c[0x0][0x38c] ;  /* 0x00007180ff0677ac */ /* 0x000ee20008000800 */
[----:B------:R-:W4:Y:S01]  /*31c0*/  LDCU.64 UR8, c[0x0][0x4b8] ;  /* 0x00009700ff0877ac */ /* 0x000f220008000a00 */
[----:B------:R-:W-:Y:S01]  /*31d0*/  UISETP.NE.AND UP0, UPT, UR40, URZ, UPT ;  /* 0x000000ff2800728c */ /* 0x000fe2000bf05270 */
[----:B012---:R-:W-:-:S05]  /*31e0*/  IMAD.HI.U32 R2, R17, UR4, R16 ;  /* 0x0000000411027c27 */ /* 0x007fca000f8e0010 */
[----:B------:R-:W-:-:S04]  /*31f0*/  SHF.R.U32.HI R3, RZ, UR5, R2 ;  /* 0x00000005ff037c19 */ /* 0x000fc80008011602 */
[----:B------:R-:W-:-:S05]  /*3200*/  IADD3 R0, PT, PT, -R3, RZ, RZ ;  /* 0x000000ff03007210 */ /* 0x000fca0007ffe1ff */
[----:B---3--:R-:W-:-:S04]  /*3210*/  IMAD R0, R0, UR6, R17 ;  /* 0x0000000600007c24 */ /* 0x008fc8000f8e0211 */
[C---:B----4-:R-:W-:Y:S02]  /*3220*/  IMAD R16, R0.reuse, UR8, RZ ;  /* 0x0000000800107c24 */ /* 0x050fe4000f8e02ff */
        /* <DEDUP_REMOVED lines=288> */
.L_x_4694:
[----:B------:R-:W0:Y:S01]  /*4430*/  LDCU.64 UR6, c[0x0][0x588] ;  /* 0x0000b100ff0677ac */ /* 0x000e220008000a00 */
[----:B------:R-:W-:Y:S01]  /*4440*/  BSSY.RECONVERGENT B6, `(.L_x_4695) ;  /* 0x00000e5000067945 */ /* 0x000fe20003800200 */
[----:B------:R-:W-:-:S04]  /*4450*/  UPRMT UR4, UR42, 0x9910, URZ ;  /* 0x000099102a047896 */ /* 0x000fc800080000ff */
[----:B------:R-:W-:Y:S01]  /*4460*/  UISETP.GT.AND UP0, UPT, UR4, 0x9, UPT ;  /* 0x000000090400788c */ /* 0x000fe2000bf04270 */
[----:B012---:R-:W-:-:S05]  /*4470*/  IADD3 R2, P0, PT, R0, UR6, RZ ;  /* 0x0000000600027c10 */ /* 0x007fca000ff1e0ff */
        /* <DEDUP_REMOVED lines=13> */
.L_x_4699:
[----:B------:R-:W2:Y:S02]  /*4550*/  LDG.E.U8 R0, desc[UR36][R2.64] ;  /* 0x0000002402007981 */ /* 0x000ea4000c1e1100 */
[----:B--2---:R-:W-:Y:S01]  /*4560*/  I2FP.F32.U32 R0, R0 ;  /* 0x0000000000007245 */ /* 0x004fe20000201000 */
[----:B------:R-:W-:Y:S06]  /*4570*/  BRA `(.L_x_4701) ;  /* 0x0000000c00447947 */ /* 0x000fec0003800000 */
.L_x_4698:
        /* <DEDUP_REMOVED lines=9> */
.L_x_4703:
[----:B------:R-:W2:Y:S02]  /*4610*/  LDG.E R0, desc[UR36][R2.64] ;  /* 0x0000002402007981 */ /* 0x000ea4000c1e1900 */
[----:B--2---:R-:W-:Y:S01]  /*4620*/  I2FP.F32.S32 R0, R0 ;  /* 0x0000000000007245 */ /* 0x004fe20000201400 */
[----:B------:R-:W-:Y:S06]  /*4630*/  BRA `(.L_x_4701) ;  /* 0x0000000c00147947 */ /* 0x000fec0003800000 */
.L_x_4702:
[----:B------:R-:W2:Y:S02]  /*4640*/  LDG.E.U16 R0, desc[UR36][R2.64] ;  /* 0x0000002402007981 */ /* 0x000ea4000c1e1500 */
[----:B--2---:R-:W2:Y:S01]  /*4650*/  I2F.S16 R0, R0 ;  /* 0x0000000000007306 */ /* 0x004ea20000101400 */
[----:B------:R-:W-:Y:S05]  /*4660*/  BRA `(.L_x_4701) ;  /* 0x0000000c00087947 */ /* 0x000fea0003800000 */
.L_x_4697:
        /* <DEDUP_REMOVED lines=8> */
.L_x_4705:
[----:B------:R-:W2:Y:S02]  /*46f0*/  LDG.E.U16 R0, desc[UR36][R2.64] ;  /* 0x0000002402007981 */ /* 0x000ea4000c1e1500 */
[----:B--2---:R-:W-:Y:S01]  /*4700*/  HADD2.F32 R0, -RZ, R0.H0_H0 ;  /* 0x20000000ff007230 */ /* 0x004fe20000004100 */
[----:B------:R-:W-:Y:S06]  /*4710*/  BRA `(.L_x_4701) ;  /* 0x0000000800dc7947 */ /* 0x000fec0003800000 */
.L_x_4704:
        /* <DEDUP_REMOVED lines=8> */
.L_x_4707:
[----:B------:R-:W2:Y:S02]  /*47a0*/  LDG.E.U16 R0, desc[UR36][R2.64] ;  /* 0x0000002402007981 */ /* 0x000ea4000c1e1500 */
[----:B--2---:R-:W-:Y:S01]  /*47b0*/  HADD2.F32 R0, -RZ, R0.H0_H0 ;  /* 0x20000000ff007230 */ /* 0x004fe20000004100 */
[----:B------:R-:W-:Y:S06]  /*47c0*/  BRA `(.L_x_4701) ;  /* 0x0000000800b07947 */ /* 0x000fec0003800000 */
.L_x_4706:
        /* <DEDUP_REMOVED lines=11> */
.L_x_4696:
        /* <DEDUP_REMOVED lines=12> */
.L_x_4710:
        /* <DEDUP_REMOVED lines=11> */
.L_x_4709:
        /* <DEDUP_REMOVED lines=25> */
.L_x_4712:
        /* <DEDUP_REMOVED lines=12> */
.L_x_4711:
[----:B------:R-:W2:Y:S02]  /*4c40*/  LDG.E.U16 R0, desc[UR36][R2.64] ;  /* 0x0000002402007981 */ /* 0x000ea4000c1e1500 */
[----:B--2---:R-:W-:Y:S01]  /*4c50*/  IMAD.U32 R0, R0, 0x10000, RZ ;  /* 0x0001000000007824 */ /* 0x004fe200078e00ff */
[----:B------:R-:W-:Y:S06]  /*4c60*/  BRA `(.L_x_4701) ;  /* 0x0000000400887947 */ /* 0x000fec0003800000 */
.L_x_4708:
        /* <DEDUP_REMOVED lines=11> */
.L_x_4715:
        /* <DEDUP_REMOVED lines=20> */
.L_x_4717:
[----:B------:R-:W-:Y:S05]  /*4e60*/  BSYNC.RECONVERGENT B0 ;  /* 0x0000000000007941 */ /* 0x000fea0003800200 */
.L_x_4716:
[----:B------:R-:W-:Y:S01]  /*4e70*/  IMAD.SHL.U32 R0, R0, 0x100000, RZ ;  /* 0x0010000000007824 */ /* 0x000fe200078e00ff */
[----:B------:R-:W-:-:S04]  /*4e80*/  LEA R2, R2, 0x3b800000, 0x17 ;  /* 0x3b80000002027811 */ /* 0x000fc800078eb8ff */
[----:B------:R-:W-:Y:S01]  /*4e90*/  LOP3.LUT R0, R2, R0, R7, 0xfe, !PT ;  /* 0x0000000002007212 */ /* 0x000fe200078efe07 */
[----:B------:R-:W-:Y:S06]  /*4ea0*/  BRA `(.L_x_4701) ;  /* 0x0000000000f87947 */ /* 0x000fec0003800000 */
.L_x_4714:
        /* <DEDUP_REMOVED lines=20> */
.L_x_4719:
[----:B------:R-:W-:Y:S05]  /*4ff0*/  BSYNC.RECONVERGENT B0 ;  /* 0x0000000000007941 */ /* 0x000fea0003800200 */
.L_x_4718:
[----:B------:R-:W-:Y:S02]  /*5000*/  SHF.L.U32 R0, R0, 0x15, RZ ;  /* 0x0000001500007819 */ /* 0x000fe400000006ff */
[----:B------:R-:W-:-:S04]  /*5010*/  LEA R2, R2, 0x37800000, 0x17 ;  /* 0x3780000002027811 */ /* 0x000fc800078eb8ff */
[----:B------:R-:W-:Y:S01]  /*5020*/  LOP3.LUT R0, R2, R0, R7, 0xfe, !PT ;  /* 0x0000000002007212 */ /* 0x000fe200078efe07 */
[----:B------:R-:W-:Y:S06]  /*5030*/  BRA `(.L_x_4701) ;  /* 0x0000000000947947 */ /* 0x000fec0003800000 */
.L_x_4713:
        /* <DEDUP_REMOVED lines=14> */
.L_x_4700:
        /* <DEDUP_REMOVED lines=16> */
.L_x_4722:
[----:B------:R-:W-:Y:S01]  /*5220*/  IMAD.MOV.U32 R0, RZ, RZ, RZ ;  /* 0x000000ffff007224 */ /* 0x000fe200078e00ff */
[----:B------:R-:W-:Y:S06]  /*5230*/  BRA `(.L_x_4701) ;  /* 0x0000000000147947 */ /* 0x000fec0003800000 */
.L_x_4721:
[----:B------:R-:W2:Y:S02]  /*5240*/  LDG.E.64 R2, desc[UR36][R2.64] ;  /* 0x0000002402027981 */ /* 0x000ea4000c1e1b00 */
[----:B--2---:R0:W1:Y:S02]  /*5250*/  I2F.U64 R0, R2 ;  /* 0x0000000200007312 */ /* 0x0040640000301000 */
[----:B01----:R-:W-:Y:S05]  /*5260*/  BRA `(.L_x_4701) ;  /* 0x0000000000087947 */ /* 0x003fea0003800000 */
.L_x_4720:
[----:B------:R-:W2:Y:S02]  /*5270*/  LDG.E R0, desc[UR36][R2.64] ;  /* 0x0000002402007981 */ /* 0x000ea4000c1e1900 */
[----:B--2---:R-:W-:-:S07]  /*5280*/  I2FP.F32.U32 R0, R0 ;  /* 0x0000000000007245 */ /* 0x004fce0000201000 */
.L_x_4701:
[----:B------:R-:W-:Y:S05]  /*5290*/  BSYNC.RECONVERGENT B6 ;  /* 0x0000000000067941 */ /* 0x000fea0003800200 */
.L_x_4695:
        /* <DEDUP_REMOVED lines=10> */
[----:B------:R-:W-:-:S03]  /*5340*/  FSEL R4, R0, UR8, !P0 ;  /* 0x0000000800047c08 */ /* 0x000fc6000c000000 */
[----:B------:R-:W-:Y:S02]  /*5350*/  IMAD.X R3, RZ, RZ, UR7, P1 ;  /* 0x00000007ff037e24 */ /* 0x000fe400088e06ff */
        /* <DEDUP_REMOVED lines=13> */
.L_x_4726:
[----:B------:R-:W0:Y:S02]  /*5430*/  F2I.S64.TRUNC R4, R4 ;  /* 0x0000000400047311 */ /* 0x000e24000020d900 */
[----:B0-----:R-:W-:-:S05]  /*5440*/  MOV R7, R4 ;  /* 0x0000000400077202 */ /* 0x001fca0000000f00 */
[----:B------:R3:W-:Y:S01]  /*5450*/  STG.E.U8 desc[UR36][R2.64], R7 ;  /* 0x0000000702007986 */ /* 0x0007e2000c101124 */
[----:B------:R-:W-:Y:S05]  /*5460*/  BRA `(.L_x_4728) ;  /* 0x0000000c00287947 */ /* 0x000fea0003800000 */
.L_x_4725:
        /* <DEDUP_REMOVED lines=9> */
.L_x_4730:
[----:B------:R-:W0:Y:S02]  /*5500*/  F2I.FTZ.TRUNC.NTZ R5, R4 ;  /* 0x0000000400057305 */ /* 0x000e24000021f100 */
[----:B0-----:R2:W-:Y:S01]  /*5510*/  STG.E desc[UR36][R2.64], R5 ;  /* 0x0000000502007986 */ /* 0x0015e2000c101924 */
[----:B------:R-:W-:Y:S05]  /*5520*/  BRA `(.L_x_4728) ;  /* 0x0000000800f87947 */ /* 0x000fea0003800000 */
.L_x_4729:
[----:B------:R-:W0:Y:S02]  /*5530*/  F2I.FTZ.TRUNC.NTZ R5, R4 ;  /* 0x0000000400057305 */ /* 0x000e24000021f100 */
[----:B0-----:R0:W-:Y:S01]  /*5540*/  STG.E.U16 desc[UR36][R2.64], R5 ;  /* 0x0000000502007986 */ /* 0x0011e2000c101524 */
[----:B------:R-:W-:Y:S05]  /*5550*/  BRA `(.L_x_4728) ;  /* 0x0000000800ec7947 */ /* 0x000fea0003800000 */
.L_x_4724:
        /* <DEDUP_REMOVED lines=8> */
.L_x_4732:
[----:B------:R-:W-:-:S05]  /*55e0*/  F2FP.F16.F32.PACK_AB R4, RZ, R4 ;  /* 0x00000004ff04723e */ /* 0x000fca00000000ff */
[----:B------:R0:W-:Y:S01]  /*55f0*/  STG.E.U16 desc[UR36][R2.64], R4 ;  /* 0x0000000402007986 */ /* 0x0001e2000c101524 */
[----:B------:R-:W-:Y:S05]  /*5600*/  BRA `(.L_x_4728) ;  /* 0x0000000800c07947 */ /* 0x000fea0003800000 */
.L_x_4731:
        /* <DEDUP_REMOVED lines=9> */
.L_x_4734:
[----:B------:R-:W-:-:S04]  /*56a0*/  F2FP.F16.F32.PACK_AB R5, RZ, R4 ;  /* 0x00000004ff05723e */ /* 0x000fc800000000ff */
[----:B------:R-:W-:-:S05]  /*56b0*/  PRMT R5, R5, 0x5410, RZ ;  /* 0x0000541005057816 */ /* 0x000fca00000000ff */
[----:B------:R0:W-:Y:S01]  /*56c0*/  STG.E desc[UR36][R2.64], R5 ;  /* 0x0000000502007986 */ /* 0x0001e2000c101924 */
[----:B------:R-:W-:Y:S05]  /*56d0*/  BRA `(.L_x_4728) ;  /* 0x00000008008c7947 */ /* 0x000fea0003800000 */
.L_x_4733:
[----:B------:R-:W-:-:S06]  /*56e0*/  FMUL.FTZ R4, R4, 1 ;  /* 0x3f80000004047820 */ /* 0x000fcc0000410000 */
[----:B------:R-:W0:Y:S02]  /*56f0*/  F2F.F64.F32 R4, R4 ;  /* 0x0000000400047310 */ /* 0x000e240000201800 */
[----:B0-----:R0:W-:Y:S01]  /*5700*/  STG.E.64 desc[UR36][R2.64], R4 ;  /* 0x0000000402007986 */ /* 0x0011e2000c101b24 */
[----:B------:R-:W-:Y:S05]  /*5710*/  BRA `(.L_x_4728) ;  /* 0x00000008007c7947 */ /* 0x000fea0003800000 */
.L_x_4723:
        /* <DEDUP_REMOVED lines=13> */
.L_x_4738:
        /* <DEDUP_REMOVED lines=16> */
.L_x_4741:
[----:B------:R-:W-:-:S04]  /*58f0*/  SHF.R.U32.HI R4, RZ, 0x18, R4 ;  /* 0x00000018ff047819 */ /* 0x000fc80000011604 */
[----:B------:R-:W-:-:S04]  /*5900*/  LOP3.LUT R4, R5, 0x80, R4, 0xf8, !PT ;  /* 0x0000008005047812 */ /* 0x000fc800078ef804 */
[----:B------:R-:W-:-:S07]  /*5910*/  PRMT R0, R4, 0x7610, R0 ;  /* 0x0000761004007816 */ /* 0x000fce0000000000 */
.L_x_4740:
[----:B------:R-:W-:Y:S05]  /*5920*/  BSYNC.RECONVERGENT B0 ;  /* 0x0000000000007941 */ /* 0x000fea0003800200 */
.L_x_4739:
[----:B------:R0:W-:Y:S01]  /*5930*/  STG.E.U8 desc[UR36][R2.64], R0 ;  /* 0x0000000002007986 */ /* 0x0001e2000c101124 */
[----:B------:R-:W-:Y:S05]  /*5940*/  BRA `(.L_x_4728) ;  /* 0x0000000400f07947 */ /* 0x000fea0003800000 */
.L_x_4737:
        /* <DEDUP_REMOVED lines=16> */
.L_x_4744:
[----:B------:R-:W-:-:S04]  /*5a50*/  SHF.R.U32.HI R4, RZ, 0x18, R4 ;  /* 0x00000018ff047819 */ /* 0x000fc80000011604 */
[----:B------:R-:W-:-:S04]  /*5a60*/  LOP3.LUT R5, R5, 0x80, R4, 0xf8, !PT ;  /* 0x0000008005057812 */ /* 0x000fc800078ef804 */
[----:B------:R-:W-:-:S07]  /*5a70*/  PRMT R0, R5, 0x7610, R0 ;  /* 0x0000761005007816 */ /* 0x000fce0000000000 */
.L_x_4743:
[----:B------:R-:W-:Y:S05]  /*5a80*/  BSYNC.RECONVERGENT B0 ;  /* 0x0000000000007941 */ /* 0x000fea0003800200 */
.L_x_4742:
[----:B------:R0:W-:Y:S01]  /*5a90*/  STG.E.U8 desc[UR36][R2.64], R0 ;  /* 0x0000000002007986 */ /* 0x0001e2000c101124 */
[----:B------:R-:W-:Y:S05]  /*5aa0*/  BRA `(.L_x_4728) ;  /* 0x0000000400987947 */ /* 0x000fea0003800000 */
.L_x_4736:
        /* <DEDUP_REMOVED lines=21> */
.L_x_4746:
[----:B------:R-:W0:Y:S02]  /*5c00*/  F2I.U64.TRUNC R4, R4 ;  /* 0x0000000400047311 */ /* 0x000e24000020d800 */
[----:B0-----:R0:W-:Y:S01]  /*5c10*/  STG.E.64 desc[UR36][R2.64], R4 ;  /* 0x0000000402007986 */ /* 0x0011e2000c101b24 */
[----:B------:R-:W-:Y:S05]  /*5c20*/  BRA `(.L_x_4728) ;  /* 0x0000000400387947 */ /* 0x000fea0003800000 */
.L_x_4745:
[----:B------:R-:W0:Y:S02]  /*5c30*/  F2I.FTZ.U32.TRUNC.NTZ R5, R4 ;  /* 0x0000000400057305 */ /* 0x000e24000021f000 */
[----:B0-----:R0:W-:Y:S01]  /*5c40*/  STG.E desc[UR36][R2.64], R5 ;  /* 0x0000000502007986 */ /* 0x0011e2000c101924 */
[----:B------:R-:W-:Y:S05]  /*5c50*/  BRA `(.L_x_4728) ;  /* 0x00000004002c7947 */ /* 0x000fea0003800000 */
.L_x_4735:
        /* <DEDUP_REMOVED lines=10> */
.L_x_4748:
[----:B------:R-:W-:Y:S01]  /*5d00*/  FMUL.FTZ R4, R4, 1 ;  /* 0x3f80000004047820 */ /* 0x000fe20000410000 */
[----:B------:R-:W-:-:S05]  /*5d10*/  CS2R R6, SRZ ;  /* 0x0000000000067805 */ /* 0x000fca000001ff00 */
[----:B------:R-:W0:Y:S02]  /*5d20*/  F2F.F64.F32 R4, R4 ;  /* 0x0000000400047310 */ /* 0x000e240000201800 */
[----:B0-----:R0:W-:Y:S01]  /*5d30*/  STG.E.128 desc[UR36][R2.64], R4 ;  /* 0x0000000402007986 */ /* 0x0011e2000c101d24 */
[----:B------:R-:W-:Y:S05]  /*5d40*/  BRA `(.L_x_4728) ;  /* 0x0000000000f07947 */ /* 0x000fea0003800000 */
.L_x_4747:
[----:B------:R-:W-:-:S09]  /*5d50*/  UISETP.NE.AND UP0, UPT, UR4, 0xf, UPT ;  /* 0x0000000f0400788c */ /* 0x000fd2000bf05270 */
[----:B------:R-:W-:Y:S05]  /*5d60*/  BRA.U !UP0, `(.L_x_4749) ;  /* 0x0000000108e07547 */ /* 0x000fea000b800000 */
[----:B------:R-:W-:-:S09]  /*5d70*/  UISETP.NE.AND UP0, UPT, UR4, 0x17, UPT ;  /* 0x000000170400788c */ /* 0x000fd2000bf05270 */
[----:B------:R-:W-:Y:S05]  /*5d80*/  BRA.U !UP0, `(.L_x_4750) ;  /* 0x00000001088c7547 */ /* 0x000fea000b800000 */
[----:B------:R-:W-:-:S09]  /*5d90*/  UISETP.NE.AND UP0, UPT, UR4, 0x18, UPT ;  /* 0x000000180400788c */ /* 0x000fd2000bf05270 */
[----:B------:R-:W-:Y:S05]  /*5da0*/  BRA.U !UP0, `(.L_x_4751) ;  /* 0x0000000108447547 */ /* 0x000fea000b800000 */
.L_x_4727:
        /* <DEDUP_REMOVED lines=16> */
.L_x_4752:
[----:B------:R-:W-:Y:S05]  /*5eb0*/  BRA `(.L_x_4728) ;  /* 0x0000000000947947 */ /* 0x000fea0003800000 */
.L_x_4751:
        /* <DEDUP_REMOVED lines=12> */
.L_x_4754:
[----:B------:R-:W-:Y:S05]  /*5f80*/  BSYNC.RECONVERGENT B0 ;  /* 0x0000000000007941 */ /* 0x000fea0003800200 */
.L_x_4753:
[----:B------:R-:W-:-:S05]  /*5f90*/  LOP3.LUT R5, R0, 0x80, R7, 0xf8, !PT ;  /* 0x0000008000057812 */ /* 0x000fca00078ef807 */
[----:B------:R0:W-:Y:S01]  /*5fa0*/  STG.E.U8 desc[UR36][R2.64], R5 ;  /* 0x0000000502007986 */ /* 0x0001e2000c101124 */
[----:B------:R-:W-:Y:S05]  /*5fb0*/  BRA `(.L_x_4728) ;  /* 0x0000000000547947 */ /* 0x000fea0003800000 */
.L_x_4750:
        /* <DEDUP_REMOVED lines=11> */
.L_x_4756:
[----:B------:R-:W-:Y:S02]  /*6070*/  ISETP.GT.U32.AND P0, PT, R6, 0x7f800000, PT ;  /* 0x7f8000000600780c */ /* 0x000fe40003f04070 */
[----:B------:R-:W-:-:S04]  /*6080*/  MOV R0, 0x7f ;  /* 0x0000007f00007802 */ /* 0x000fc80000000f00 */
[----:B------:R-:W-:-:S07]  /*6090*/  SEL R0, R0, 0x7c, P0 ;  /* 0x0000007c00007807 */ /* 0x000fce0000000000 */
.L_x_4757:
[----:B------:R-:W-:Y:S05]  /*60a0*/  BSYNC.RECONVERGENT B0 ;  /* 0x0000000000007941 */ /* 0x000fea0003800200 */
.L_x_4755:
[----:B------:R-:W-:-:S04]  /*60b0*/  SHF.R.U32.HI R5, RZ, 0x18, R4 ;  /* 0x00000018ff057819 */ /* 0x000fc80000011604 */
[----:B------:R-:W-:-:S05]  /*60c0*/  LOP3.LUT R5, R0, 0x80, R5, 0xf8, !PT ;  /* 0x0000008000057812 */ /* 0x000fca00078ef805 */
[----:B------:R0:W-:Y:S01]  /*60d0*/  STG.E.U8 desc[UR36][R2.64], R5 ;  /* 0x0000000502007986 */ /* 0x0001e2000c101124 */
[----:B------:R-:W-:Y:S05]  /*60e0*/  BRA `(.L_x_4728) ;  /* 0x0000000000087947 */ /* 0x000fea0003800000 */
.L_x_4749:
[----:B------:R-:W-:-:S05]  /*60f0*/  F2FP.BF16.F32.PACK_AB R4, RZ, R4 ;  /* 0x00000004ff04723e */ /* 0x000fca00000010ff */
[----:B------:R0:W-:Y:S02]  /*6100*/  STG.E.U16 desc[UR36][R2.64], R4 ;  /* 0x0000000402007986 */ /* 0x0001e4000c101524 */
.L_x_4728:
[----:B------:R-:W-:-:S07]  /*6110*/  VIADD R17, R17, 0x80 ;  /* 0x0000008011117836 */ /* 0x000fce0000000000 */
.L_x_4693:
[----:B------:R-:W-:Y:S05]  /*6120*/  BSYNC.RECONVERGENT B7 ;  /* 0x0000000000077941 */ /* 0x000fea0003800200 */
.L_x_4692:
[----:B------:R-:W5:Y:S01]  /*6130*/  LDCU UR4, c[0x0][0x380] ;  /* 0x00007000ff0477ac */ /* 0x000f620008000800 */
[----:B------:R-:W-:Y:S01]  /*6140*/  BSSY.RECONVERGENT B7, `(.L_x_4758) ;  /* 0x0000301000077945 */ /* 0x000fe20003800200 */
[----:B-----5:R-:W-:-:S13]  /*6150*/  ISETP.GE.AND P0, PT, R17, UR4, PT ;  /* 0x0000000411007c0c */ /* 0x020fda000bf06270 */
[----:B------:R-:W-:Y:S05]  /*6160*/  @P0 BRA `(.L_x_4759) ;  /* 0x0000002c00f80947 */ /* 0x000fea0003800000 */
[----:B------:R-:W5:Y:S01]  /*6170*/  LDCU UR4, c[0x0][0x388] ;  /* 0x00007100ff0477ac */ /* 0x000f620008000800 */
[----:B------:R-:W-:Y:S02]  /*6180*/  HFMA2 R16, -RZ, RZ, 0, 0 ;  /* 0x00000000ff107431 */ /* 0x000fe400000001ff */
[----:B0--34-:R-:W-:Y:S01]  /*6190*/  IMAD.MOV.U32 R0, RZ, RZ, RZ ;  /* 0x000000ffff007224 */ /* 0x019fe200078e00ff */
[----:B-----5:R-:W-:-:S09]  /*61a0*/  UISETP.NE.AND UP0, UPT, UR4, URZ, UPT ;  /* 0x000000ff0400728c */ /* 0x020fd2000bf05270 */
[----:B------:R-:W-:Y:S05]  /*61b0*/  BRA.U !UP0, `(.L_x_4760) ;  /* 0x0000001108a87547 */ /* 0x000fea000b800000 */
[----:B------:R-:W1:Y:S01]  /*61c0*/  LDCU.64 UR4, c[0x0][0x390] ;  /* 0x00007200ff0477ac */ /* 0x000e620008000a00 */
[----:B------:R-:W-:Y:S01]  /*61d0*/  IMAD.MOV.U32 R16, RZ, RZ, RZ ;  /* 0x000000ffff107224 */ /* 0x000fe200078e00ff */
[----:B------:R-:W0:Y:S01]  /*61e0*/  LDCU UR6, c[0x0][0x38c] ;  /* 0x00007180ff0677ac */ /* 0x000e220008000800 */
[----:B------:R-:W3:Y:S01]  /*61f0*/  LDCU.64 UR8, c[0x0][0x4b8] ;  /* 0x00009700ff0877ac */ /* 0x000ee20008000a00 */
[----:B------:R-:W-:Y:S01]  /*6200*/  UISETP.NE.AND UP0, UPT, UR40, URZ, UPT ;  /* 0x000000ff2800728c */ /* 0x000fe2000bf05270 */
[----:B-12---:R-:W-:-:S05]  /*6210*/  IMAD.HI.U32 R2, R17, UR4, R16 ;  /* 0x0000000411027c27 */ /* 0x006fca000f8e0010 */
[----:B------:R-:W-:-:S05]  /*6220*/  SHF.R.U32.HI R3, RZ, UR5, R2 ;  /* 0x00000005ff037c19 */ /* 0x000fca0008011602 */
[----:B------:R-:W-:-:S04]  /*6230*/  IMAD.MOV R0, RZ, RZ, -R3 ;  /* 0x000000ffff007224 */ /* 0x000fc800078e0a03 */
[----:B0-----:R-:W-:-:S04]  /*6240*/  IMAD R0, R0, UR6, R17 ;  /* 0x0000000600007c24 */ /* 0x001fc8000f8e0211 */
[C---:B---3--:R-:W-:Y:S02]  /*6250*/  IMAD R16, R0.reuse, UR8, RZ ;  /* 0x0000000800107c24 */ /* 0x048fe4000f8e02ff */
        /* <DEDUP_REMOVED lines=288> */
.L_x_4760:
[----:B------:R-:W1:Y:S01]  /*7460*/  LDCU.64 UR6, c[0x0][0x588] ;  /* 0x0000b100ff0677ac */ /* 0x000e620008000a00 */
[----:B------:R-:W-:Y:S01]  /*7470*/  BSSY.RECONVERGENT B6, `(.L_x_4761) ;  /* 0x00000e5000067945 */ /* 0x000fe20003800200 */
[----:B------:R-:W-:-:S04]  /*7480*/  UPRMT UR4, UR42, 0x9910, URZ ;  /* 0x000099102a047896 */ /* 0x000fc800080000ff */
[----:B------:R-:W-:Y:S01]  /*7490*/  UISETP.GT.AND UP0, UPT, UR4, 0x9, UPT ;  /* 0x000000090400788c */ /* 0x000fe2000bf04270 */
[----:B-12---:R-:W-:-:S04]  /*74a0*/  IADD3 R2, P0, PT, R0, UR6, RZ ;  /* 0x0000000600027c10 */ /* 0x006fc8000ff1e0ff */
        /* <DEDUP_REMOVED lines=13> */
.L_x_4765:
[----:B------:R-:W2:Y:S02]  /*7580*/  LDG.E.U8 R0, desc[UR36][R2.64] ;  /* 0x0000002402007981 */ /* 0x000ea4000c1e1100 */
[----:B--2---:R-:W-:Y:S01]  /*7590*/  I2FP.F32.U32 R0, R0 ;  /* 0x0000000000007245 */ /* 0x004fe20000201000 */
[----:B------:R-:W-:Y:S06]  /*75a0*/  BRA `(.L_x_4767) ;  /* 0x0000000c00447947 */ /* 0x000fec0003800000 */
.L_x_4764:
        /* <DEDUP_REMOVED lines=9> */
.L_x_4769:
[----:B------:R-:W2:Y:S02]  /*7640*/  LDG.E R0, desc[UR36][R2.64] ;  /* 0x0000002402007981 */ /* 0x000ea4000c1e1900 */
[----:B--2---:R-:W-:Y:S01]  /*7650*/  I2FP.F32.S32 R0, R0 ;  /* 0x0000000000007245 */ /* 0x004fe20000201400 */
[----:B------:R-:W-:Y:S06]  /*7660*/  BRA `(.L_x_4767) ;  /* 0x0000000c00147947 */ /* 0x000fec0003800000 */
.L_x_4768:
[----:B------:R-:W2:Y:S02]  /*7670*/  LDG.E.U16 R0, desc[UR36][R2.64] ;  /* 0x0000002402007981 */ /* 0x000ea4000c1e1500 */
[----:B--2---:R-:W2:Y:S01]  /*7680*/  I2F.S16 R0, R0 ;  /* 0x0000000000007306 */ /* 0x004ea20000101400 */
[----:B------:R-:W-:Y:S05]  /*7690*/  BRA `(.L_x_4767) ;  /* 0x0000000c00087947 */ /* 0x000fea0003800000 */
.L_x_4763:
        /* <DEDUP_REMOVED lines=8> */
.L_x_4771:
[----:B------:R-:W2:Y:S02]  /*7720*/  LDG.E.U16 R0, desc[UR36][R2.64] ;  /* 0x0000002402007981 */ /* 0x000ea4000c1e1500 */
[----:B--2---:R-:W-:Y:S01]  /*7730*/  HADD2.F32 R0, -RZ, R0.H0_H0 ;  /* 0x20000000ff007230 */ /* 0x004fe20000004100 */
[----:B------:R-:W-:Y:S06]  /*7740*/  BRA `(.L_x_4767) ;  /* 0x0000000800dc7947 */ /* 0x000fec0003800000 */
.L_x_4770:
        /* <DEDUP_REMOVED lines=8> */
.L_x_4773:
[----:B------:R-:W2:Y:S02]  /*77d0*/  LDG.E.U16 R0, desc[UR36][R2.64] ;  /* 0x0000002402007981 */ /* 0x000ea4000c1e1500 */
[----:B--2---:R-:W-:Y:S01]  /*77e0*/  HADD2.F32 R0, -RZ, R0.H0_H0 ;  /* 0x20000000ff007230 */ /* 0x004fe20000004100 */
[----:B------:R-:W-:Y:S06]  /*77f0*/  BRA `(.L_x_4767) ;  /* 0x0000000800b07947 */ /* 0x000fec0003800000 */
.L_x_4772:
        /* <DEDUP_REMOVED lines=11> */
.L_x_4762:
        /* <DEDUP_REMOVED lines=12> */
.L_x_4776:
        /* <DEDUP_REMOVED lines=11> */
.L_x_4775:
        /* <DEDUP_REMOVED lines=25> */
.L_x_4778:
        /* <DEDUP_REMOVED lines=12> */
.L_x_4777:
[----:B------:R-:W2:Y:S02]  /*7c70*/  LDG.E.U16 R0, desc[UR36][R2.64] ;  /* 0x0000002402007981 */ /* 0x000ea4000c1e1500 */
[----:B--2---:R-:W-:Y:S01]  /*7c80*/  IMAD.U32 R0, R0, 0x10000, RZ ;  /* 0x0001000000007824 */ /* 0x004fe200078e00ff */
[----:B------:R-:W-:Y:S06]  /*7c90*/  BRA `(.L_x_4767) ;  /* 0x0000000400887947 */ /* 0x000fec0003800000 */
.L_x_4774:
        /* <DEDUP_REMOVED lines=11> */
.L_x_4781:
        /* <DEDUP_REMOVED lines=20> */
.L_x_4783:
[----:B------:R-:W-:Y:S05]  /*7e90*/  BSYNC.RECONVERGENT B0 ;  /* 0x0000000000007941 */ /* 0x000fea0003800200 */
.L_x_4782:
[----:B------:R-:W-:Y:S02]  /*7ea0*/  SHF.L.U32 R0, R0, 0x14, RZ ;  /* 0x0000001400007819 */ /* 0x000fe400000006ff */
[----:B------:R-:W-:-:S04]  /*7eb0*/  LEA R2, R2, 0x3b800000, 0x17 ;  /* 0x3b80000002027811 */ /* 0x000fc800078eb8ff */
[----:B------:R-:W-:Y:S01]  /*7ec0*/  LOP3.LUT R0, R2, R0, R7, 0xfe, !PT ;  /* 0x0000000002007212 */ /* 0x000fe200078efe07 */
[----:B------:R-:W-:Y:S06]  /*7ed0*/  BRA `(.L_x_4767) ;  /* 0x0000000000f87947 */ /* 0x000fec0003800000 */
.L_x_4780:
        /* <DEDUP_REMOVED lines=20> */
.L_x_4785:
[----:B------:R-:W-:Y:S05]  /*8020*/  BSYNC.RECONVERGENT B0 ;  /* 0x0000000000007941 */ /* 0x000fea0003800200 */
.L_x_4784:
[----:B------:R-:W-:Y:S01]  /*8030*/  IMAD.SHL.U32 R0, R0, 0x200000, RZ ;  /* 0x0020000000007824 */ /* 0x000fe200078e00ff */
[----:B------:R-:W-:-:S04]  /*8040*/  LEA R2, R2, 0x37800000, 0x17 ;  /* 0x3780000002027811 */ /* 0x000fc800078eb8ff */
[----:B------:R-:W-:Y:S01]  /*8050*/  LOP3.LUT R0, R2, R0, R7, 0xfe, !PT ;  /* 0x0000000002007212 */ /* 0x000fe200078efe07 */
[----:B------:R-:W-:Y:S06]  /*8060*/  BRA `(.L_x_4767) ;  /* 0x0000000000947947 */ /* 0x000fec0003800000 */
.L_x_4779:
        /* <DEDUP_REMOVED lines=14> */
.L_x_4766:
        /* <DEDUP_REMOVED lines=16> */
.L_x_4788:
[----:B------:R-:W-:Y:S01]  /*8250*/  MOV R0, RZ ;  /* 0x000000ff00007202 */ /* 0x000fe20000000f00 */
[----:B------:R-:W-:Y:S06]  /*8260*/  BRA `(.L_x_4767) ;  /* 0x0000000000147947 */ /* 0x000fec0003800000 */
.L_x_4787:
[----:B------:R-:W2:Y:S02]  /*8270*/  LDG.E.64 R2, desc[UR36][R2.64] ;  /* 0x0000002402027981 */ /* 0x000ea4000c1e1b00 */
[----:B--2---:R0:W1:Y:S02]  /*8280*/  I2F.U64 R0, R2 ;  /* 0x0000000200007312 */ /* 0x0040640000301000 */
[----:B01----:R-:W-:Y:S05]  /*8290*/  BRA `(.L_x_4767) ;  /* 0x0000000000087947 */ /* 0x003fea0003800000 */
.L_x_4786:
[----:B------:R-:W2:Y:S02]  /*82a0*/  LDG.E R0, desc[UR36][R2.64] ;  /* 0x0000002402007981 */ /* 0x000ea4000c1e1900 */
[----:B--2---:R-:W-:-:S07]  /*82b0*/  I2FP.F32.U32 R0, R0 ;  /* 0x0000000000007245 */ /* 0x004fce0000201000 */
.L_x_4767:
[----:B------:R-:W-:Y:S05]  /*82c0*/  BSYNC.RECONVERGENT B6 ;  /* 0x0000000000067941 */ /* 0x000fea0003800200 */
.L_x_4761:
[----:B------:R-:W0:Y:S01]  /*82d0*/  LDCU UR5, c[0x0][0x590] ;  /* 0x0000b200ff0577ac */ /* 0x000e220008000800 */
[----:B-12--5:R-:W-:Y:S01]  /*82e0*/  FADD.FTZ R0, R0, 3 ;  /* 0x4040000000007421 */ /* 0x026fe20000010000 */
[----:B------:R-:W1:Y:S01]  /*82f0*/  LDCU UR8, c[0x0][0x59c] ;  /* 0x0000b380ff0877ac */ /* 0x000e620008000800 */
[----:B------:R-:W3:Y:S01]  /*8300*/  LDCU.64 UR6, c[0x0][0x580] ;  /* 0x0000b000ff0677ac */ /* 0x000ee20008000a00 */
[----:B------:R-:W-:-:S04]  /*8310*/  UPRMT UR4, UR41, 0x9910, URZ ;  /* 0x0000991029047896 */ /* 0x000fc800080000ff */
[----:B------:R-:W-:Y:S01]  /*8320*/  UISETP.GT.AND UP0, UPT, UR4, 0x9, UPT ;  /* 0x000000090400788c */ /* 0x000fe2000bf04270 */
[----:B0-----:R-:W-:-:S04]  /*8330*/  FSETP.GEU.FTZ.AND P0, PT, R0, UR5, PT ;  /* 0x0000000500007c0b */ /* 0x001fc8000bf1e000 */
[----:B------:R-:W-:-:S04]  /*8340*/  FSEL R0, R0, UR5, P0 ;  /* 0x0000000500007c08 */ /* 0x000fc80008000000 */
[----:B-1----:R-:W-:Y:S02]  /*8350*/  FSETP.GT.FTZ.AND P0, PT, R0, UR8, PT ;  /* 0x0000000800007c0b */ /* 0x002fe4000bf14000 */
[----:B---34-:R-:W-:Y:S02]  /*8360*/  IADD3 R2, P1, PT, R16, UR6, RZ ;  /* 0x0000000610027c10 */ /* 0x018fe4000ff3e0ff */
        /* <DEDUP_REMOVED lines=15> */
.L_x_4792:
[----:B------:R-:W0:Y:S02]  /*8460*/  F2I.S64.TRUNC R4, R4 ;  /* 0x0000000400047311 */ /* 0x000e24000020d900 */
[----:B0-----:R-:W-:-:S05]  /*8470*/  IMAD.MOV.U32 R7, RZ, RZ, R4 ;  /* 0x000000ffff077224 */ /* 0x001fca00078e0004 */
[----:B------:R0:W-:Y:S01]  /*8480*/  STG.E.U8 desc[UR36][R2.64], R7 ;  /* 0x0000000702007986 */ /* 0x0001e2000c101124 */
[----:B------:R-:W-:Y:S05]  /*8490*/  BRA `(.L_x_4794) ;  /* 0x0000000c00287947 */ /* 0x000fea0003800000 */
.L_x_4791:
        /* <DEDUP_REMOVED lines=9> */
.L_x_4796:
[----:B------:R-:W0:Y:S02]  /*8530*/  F2I.FTZ.TRUNC.NTZ R5, R4 ;  /* 0x0000000400057305 */ /* 0x000e24000021f100 */
[----:B0-----:R0:W-:Y:S01]  /*8540*/  STG.E desc[UR36][R2.64], R5 ;  /* 0x0000000502007986 */ /* 0x0011e2000c101924 */
[----:B------:R-:W-:Y:S05]  /*8550*/  BRA `(.L_x_4794) ;  /* 0x0000000800f87947 */ /* 0x000fea0003800000 */
.L_x_4795:
[----:B------:R-:W0:Y:S02]  /*8560*/  F2I.FTZ.TRUNC.NTZ R5, R4 ;  /* 0x0000000400057305 */ /* 0x000e24000021f100 */
[----:B0-----:R0:W-:Y:S01]  /*8570*/  STG.E.U16 desc[UR36][R2.64], R5 ;  /* 0x0000000502007986 */ /* 0x0011e2000c101524 */
[----:B------:R-:W-:Y:S05]  /*8580*/  BRA `(.L_x_4794) ;  /* 0x0000000800ec7947 */ /* 0x000fea0003800000 */
.L_x_4790:
        /* <DEDUP_REMOVED lines=8> */
.L_x_4798:
[----:B------:R-:W-:-:S05]  /*8610*/  F2FP.F16.F32.PACK_AB R4, RZ, R4 ;  /* 0x00000004ff04723e */ /* 0x000fca00000000ff */
[----:B------:R0:W-:Y:S01]  /*8620*/  STG.E.U16 desc[UR36][R2.64], R4 ;  /* 0x0000000402007986 */ /* 0x0001e2000c101524 */
[----:B------:R-:W-:Y:S05]  /*8630*/  BRA `(.L_x_4794) ;  /* 0x0000000800c07947 */ /* 0x000fea0003800000 */
.L_x_4797:
        /* <DEDUP_REMOVED lines=9> */
.L_x_4800:
[----:B------:R-:W-:-:S04]  /*86d0*/  F2FP.F16.F32.PACK_AB R5, RZ, R4 ;  /* 0x00000004ff05723e */ /* 0x000fc800000000ff */
[----:B------:R-:W-:-:S05]  /*86e0*/  PRMT R5, R5, 0x5410, RZ ;  /* 0x0000541005057816 */ /* 0x000fca00000000ff */
[----:B------:R0:W-:Y:S01]  /*86f0*/  STG.E desc[UR36][R2.64], R5 ;  /* 0x0000000502007986 */ /* 0x0001e2000c101924 */
[----:B------:R-:W-:Y:S05]  /*8700*/  BRA `(.L_x_4794) ;  /* 0x00000008008c7947 */ /* 0x000fea0003800000 */
.L_x_4799:
[----:B------:R-:W-:-:S06]  /*8710*/  FMUL.FTZ R4, R4, 1 ;  /* 0x3f80000004047820 */ /* 0x000fcc0000410000 */
[----:B------:R-:W0:Y:S02]  /*8720*/  F2F.F64.F32 R4, R4 ;  /* 0x0000000400047310 */ /* 0x000e240000201800 */
[----:B0-----:R0:W-:Y:S01]  /*8730*/  STG.E.64 desc[UR36][R2.64], R4 ;  /* 0x0000000402007986 */ /* 0x0011e2000c101b24 */
[----:B------:R-:W-:Y:S05]  /*8740*/  BRA `(.L_x_4794) ;  /* 0x00000008007c7947 */ /* 0x000fea0003800000 */
.L_x_4789:
        /* <DEDUP_REMOVED lines=13> */
.L_x_4804:
        /* <DEDUP_REMOVED lines=16> */
.L_x_4807:
[----:B------:R-:W-:-:S04]  /*8920*/  SHF.R.U32.HI R4, RZ, 0x18, R4 ;  /* 0x00000018ff047819 */ /* 0x000fc80000011604 */
[----:B------:R-:W-:-:S04]  /*8930*/  LOP3.LUT R4, R5, 0x80, R4, 0xf8, !PT ;  /* 0x0000008005047812 */ /* 0x000fc800078ef804 */
[----:B------:R-:W-:-:S07]  /*8940*/  PRMT R0, R4, 0x7610, R0 ;  /* 0x0000761004007816 */ /* 0x000fce0000000000 */
.L_x_4806:
[----:B------:R-:W-:Y:S05]  /*8950*/  BSYNC.RECONVERGENT B0 ;  /* 0x0000000000007941 */ /* 0x000fea0003800200 */
.L_x_4805:
[----:B------:R0:W-:Y:S01]  /*8960*/  STG.E.U8 desc[UR36][R2.64], R0 ;  /* 0x0000000002007986 */ /* 0x0001e2000c101124 */
[----:B------:R-:W-:Y:S05]  /*8970*/  BRA `(.L_x_4794) ;  /* 0x0000000400f07947 */ /* 0x000fea0003800000 */
.L_x_4803:
        /* <DEDUP_REMOVED lines=16> */
.L_x_4810:
[----:B------:R-:W-:-:S04]  /*8a80*/  SHF.R.U32.HI R4, RZ, 0x18, R4 ;  /* 0x00000018ff047819 */ /* 0x000fc80000011604 */
[----:B------:R-:W-:-:S04]  /*8a90*/  LOP3.LUT R5, R5, 0x80, R4, 0xf8, !PT ;  /* 0x0000008005057812 */ /* 0x000fc800078ef804 */
[----:B------:R-:W-:-:S07]  /*8aa0*/  PRMT R0, R5, 0x7610, R0 ;  /* 0x0000761005007816 */ /* 0x000fce0000000000 */
.L_x_4809:
[----:B------:R-:W-:Y:S05]  /*8ab0*/  BSYNC.RECONVERGENT B0 ;  /* 0x0000000000007941 */ /* 0x000fea0003800200 */
.L_x_4808:
[----:B------:R0:W-:Y:S01]  /*8ac0*/  STG.E.U8 desc[UR36][R2.64], R0 ;  /* 0x0000000002007986 */ /* 0x0001e2000c101124 */
[----:B------:R-:W-:Y:S05]  /*8ad0*/  BRA `(.L_x_4794) ;  /* 0x0000000400987947 */ /* 0x000fea0003800000 */
.L_x_4802:
        /* <DEDUP_REMOVED lines=21> */
.L_x_4812:
[----:B------:R-:W0:Y:S02]  /*8c30*/  F2I.U64.TRUNC R4, R4 ;  /* 0x0000000400047311 */ /* 0x000e24000020d800 */
[----:B0-----:R0:W-:Y:S01]  /*8c40*/  STG.E.64 desc[UR36][R2.64], R4 ;  /* 0x0000000402007986 */ /* 0x0011e2000c101b24 */
[----:B------:R-:W-:Y:S05]  /*8c50*/  BRA `(.L_x_4794) ;  /* 0x0000000400387947 */ /* 0x000fea0003800000 */
.L_x_4811:
[----:B------:R-:W0:Y:S02]  /*8c60*/  F2I.FTZ.U32.TRUNC.NTZ R5, R4 ;  /* 0x0000000400057305 */ /* 0x000e24000021f000 */
[----:B0-----:R0:W-:Y:S01]  /*8c70*/  STG.E desc[UR36][R2.64], R5 ;  /* 0x0000000502007986 */ /* 0x0011e2000c101924 */
[----:B------:R-:W-:Y:S05]  /*8c80*/  BRA `(.L_x_4794) ;  /* 0x00000004002c7947 */ /* 0x000fea0003800000 */
.L_x_4801:
        /* <DEDUP_REMOVED lines=10> */
.L_x_4814:
[----:B------:R-:W-:Y:S01]  /*8d30*/  FMUL.FTZ R4, R4, 1 ;  /* 0x3f80000004047820 */ /* 0x000fe20000410000 */
[----:B------:R-:W-:-:S05]  /*8d40*/  CS2R R6, SRZ ;  /* 0x0000000000067805 */ /* 0x000fca000001ff00 */
[----:B------:R-:W0:Y:S02]  /*8d50*/  F2F.F64.F32 R4, R4 ;  /* 0x0000000400047310 */ /* 0x000e240000201800 */
[----:B0-----:R4:W-:Y:S01]  /*8d60*/  STG.E.128 desc[UR36][R2.64], R4 ;  /* 0x0000000402007986 */ /* 0x0019e2000c101d24 */
[----:B------:R-:W-:Y:S05]  /*8d70*/  BRA `(.L_x_4794) ;  /* 0x0000000000f07947 */ /* 0x000fea0003800000 */
.L_x_4813:
[----:B------:R-:W-:-:S09]  /*8d80*/  UISETP.NE.AND UP0, UPT, UR4, 0xf, UPT ;  /* 0x0000000f0400788c */ /* 0x000fd2000bf05270 */
[----:B------:R-:W-:Y:S05]  /*8d90*/  BRA.U !UP0, `(.L_x_4815) ;  /* 0x0000000108e07547 */ /* 0x000fea000b800000 */
[----:B------:R-:W-:-:S09]  /*8da0*/  UISETP.NE.AND UP0, UPT, UR4, 0x17, UPT ;  /* 0x000000170400788c */ /* 0x000fd2000bf05270 */
[----:B------:R-:W-:Y:S05]  /*8db0*/  BRA.U !UP0, `(.L_x_4816) ;  /* 0x00000001088c7547 */ /* 0x000fea000b800000 */
[----:B------:R-:W-:-:S09]  /*8dc0*/  UISETP.NE.AND UP0, UPT, UR4, 0x18, UPT ;  /* 0x000000180400788c */ /* 0x000fd2000bf05270 */
[----:B------:R-:W-:Y:S05]  /*8dd0*/  BRA.U !UP0, `(.L_x_4817) ;  /* 0x0000000108447547 */ /* 0x000fea000b800000 */
.L_x_4793:
        /* <DEDUP_REMOVED lines=16> */
.L_x_4818:
[----:B------:R-:W-:Y:S05]  /*8ee0*/  BRA `(.L_x_4794) ;  /* 0x0000000000947947 */ /* 0x000fea0003800000 */
.L_x_4817:
        /* <DEDUP_REMOVED lines=12> */
.L_x_4820:
[----:B------:R-:W-:Y:S05]  /*8fb0*/  BSYNC.RECONVERGENT B0 ;  /* 0x0000000000007941 */ /* 0x000fea0003800200 */
.L_x_4819:
[----:B------:R-:W-:-:S05]  /*8fc0*/  LOP3.LUT R5, R0, 0x80, R7, 0xf8, !PT ;  /* 0x0000008000057812 */ /* 0x000fca00078ef807 */
[----:B------:R2:W-:Y:S01]  /*8fd0*/  STG.E.U8 desc[UR36][R2.64], R5 ;  /* 0x0000000502007986 */ /* 0x0005e2000c101124 */
[----:B------:R-:W-:Y:S05]  /*8fe0*/  BRA `(.L_x_4794) ;  /* 0x0000000000547947 */ /* 0x000fea0003800000 */
.L_x_4816:
        /* <DEDUP_REMOVED lines=11> */
.L_x_4822:
[----:B------:R-:W-:Y:S01]  /*90a0*/  IMAD.MOV.U32 R0, RZ, RZ, 0x7f ;  /* 0x0000007fff007424 */ /* 0x000fe200078e00ff */
[----:B------:R-:W-:-:S04]  /*90b0*/  ISETP.GT.U32.AND P0, PT, R6, 0x7f800000, PT ;  /* 0x7f8000000600780c */ /* 0x000fc80003f04070 */
[----:B------:R-:W-:-:S09]  /*90c0*/  SEL R0, R0, 0x7c, P0 ;  /* 0x0000007c00007807 */ /* 0x000fd20000000000 */
.L_x_4823:
[----:B------:R-:W-:Y:S05]  /*90d0*/  BSYNC.RECONVERGENT B0 ;  /* 0x0000000000007941 */ /* 0x000fea0003800200 */
.L_x_4821:
[----:B------:R-:W-:-:S04]  /*90e0*/  SHF.R.U32.HI R5, RZ, 0x18, R4 ;  /* 0x00000018ff057819 */ /* 0x000fc80000011604 */
[----:B------:R-:W-:-:S05]  /*90f0*/  LOP3.LUT R5, R0, 0x80, R5, 0xf8, !PT ;  /* 0x0000008000057812 */ /* 0x000fca00078ef805 */
[----:B------:R1:W-:Y:S01]  /*9100*/  STG.E.U8 desc[UR36][R2.64], R5 ;  /* 0x0000000502007986 */ /* 0x0003e2000c101124 */
[----:B------:R-:W-:Y:S05]  /*9110*/  BRA `(.L_x_4794) ;  /* 0x0000000000087947 */ /* 0x000fea0003800000 */
.L_x_4815:
[----:B------:R-:W-:-:S05]  /*9120*/  F2FP.BF16.F32.PACK_AB R4, RZ, R4 ;  /* 0x00000004ff04723e */ /* 0x000fca00000010ff */
[----:B------:R0:W-:Y:S02]  /*9130*/  STG.E.U16 desc[UR36][R2.64], R4 ;  /* 0x0000000402007986 */ /* 0x0001e4000c101524 */
.L_x_4794:
[----:B------:R-:W-:-:S07]  /*9140*/  IADD3 R17, PT, PT, R17, 0x80, RZ ;  /* 0x0000008011117810 */ /* 0x000fce0007ffe0ff */
.L_x_4759:
[----:B------:R-:W-:Y:S05]  /*9150*/  BSYNC.RECONVERGENT B7 ;  /* 0x0000000000077941 */ /* 0x000fea0003800200 */
.L_x_4758:
[----:B------:R-:W5:Y:S02]  /*9160*/  LDCU UR4, c[0x0][0x380] ;  /* 0x00007000ff0477ac */ /* 0x000f640008000800 */
[----:B-----5:R-:W-:-:S13]  /*9170*/  ISETP.GE.AND P0, PT, R17, UR4, PT ;  /* 0x0000000411007c0c */ /* 0x020fda000bf06270 */
[----:B------:R-:W-:Y:S05]  /*9180*/  @P0 EXIT ;  /* 0x000000000000094d */ /* 0x000fea0003800000 */
[----:B------:R-:W5:Y:S01]  /*9190*/  LDCU UR4, c[0x0][0x388] ;  /* 0x00007100ff0477ac */ /* 0x000f620008000800 */
[----:B0--34-:R-:W-:Y:S02]  /*91a0*/  IMAD.MOV.U32 R0, RZ, RZ, RZ ;  /* 0x000000ffff007224 */ /* 0x019fe400078e00ff */
[----:B------:R-:W-:Y:S01]  /*91b0*/  IMAD.MOV.U32 R16, RZ, RZ, RZ ;  /* 0x000000ffff107224 */ /* 0x000fe200078e00ff */
[----:B-----5:R-:W-:-:S09]  /*91c0*/  UISETP.NE.AND UP0, UPT, UR4, URZ, UPT ;  /* 0x000000ff0400728c */ /* 0x020fd2000bf05270 */
[----:B------:R-:W-:Y:S05]  /*91d0*/  BRA.U !UP0, `(.L_x_4824) ;  /* 0x0000001108a87547 */ /* 0x000fea000b800000 */
[----:B------:R-:W1:Y:S01]  /*91e0*/  LDCU.64 UR4, c[0x0][0x390] ;  /* 0x00007200ff0477ac */ /* 0x000e620008000a00 */
[----:B------:R-:W-:Y:S01]  /*91f0*/  MOV R16, RZ ;  /* 0x000000ff00107202 */ /* 0x000fe20000000f00 */
[----:B------:R-:W0:Y:S01]  /*9200*/  LDCU UR6, c[0x0][0x38c] ;  /* 0x00007180ff0677ac */ /* 0x000e220008000800 */
[----:B------:R-:W3:Y:S01]  /*9210*/  LDCU.64 UR8, c[0x0][0x4b8] ;  /* 0x00009700ff0877ac */ /* 0x000ee20008000a00 */
[----:B------:R-:W-:Y:S02]  /*9220*/  UISETP.NE.AND UP0, UPT, UR40, URZ, UPT ;  /* 0x000000ff2800728c */ /* 0x000fe4000bf05270 */
        /* <DEDUP_REMOVED lines=293> */
.L_x_4824:
[----:B------:R-:W0:Y:S01]  /*a480*/  LDCU.128 UR8, c[0x0][0x580] ;  /* 0x0000b000ff0877ac */ /* 0x000e220008000c00 */
[----:B------:R-:W-:Y:S01]  /*a490*/  BSSY.RECONVERGENT B6, `(.L_x_4825) ;  /* 0x00000e7000067945 */ /* 0x000fe20003800200 */
        /* <DEDUP_REMOVED lines=18> */
.L_x_4829:
[----:B------:R-:W2:Y:S02]  /*a5c0*/  LDG.E.U8 R0, desc[UR36][R2.64] ;  /* 0x0000002402007981 */ /* 0x000ea4000c1e1100 */
[----:B--2---:R-:W-:Y:S01]  /*a5d0*/  I2FP.F32.U32 R0, R0 ;  /* 0x0000000000007245 */ /* 0x004fe20000201000 */
[----:B------:R-:W-:Y:S06]  /*a5e0*/  BRA `(.L_x_4831) ;  /* 0x0000000c00447947 */ /* 0x000fec0003800000 */
.L_x_4828:
        /* <DEDUP_REMOVED lines=9> */
.L_x_4833:
[----:B------:R-:W2:Y:S02]  /*a680*/  LDG.E R0, desc[UR36][R2.64] ;  /* 0x0000002402007981 */ /* 0x000ea4000c1e1900 */
[----:B--2---:R-:W-:Y:S01]  /*a690*/  I2FP.F32.S32 R0, R0 ;  /* 0x0000000000007245 */ /* 0x004fe20000201400 */
[----:B------:R-:W-:Y:S06]  /*a6a0*/  BRA `(.L_x_4831) ;  /* 0x0000000c00147947 */ /* 0x000fec0003800000 */
.L_x_4832:
[----:B------:R-:W2:Y:S02]  /*a6b0*/  LDG.E.U16 R0, desc[UR36][R2.64] ;  /* 0x0000002402007981 */ /* 0x000ea4000c1e1500 */
[----:B--2---:R-:W4:Y:S01]  /*a6c0*/  I2F.S16 R0, R0 ;  /* 0x0000000000007306 */ /* 0x004f220000101400 */
[----:B------:R-:W-:Y:S05]  /*a6d0*/  BRA `(.L_x_4831) ;  /* 0x0000000c00087947 */ /* 0x000fea0003800000 */
.L_x_4827:
        /* <DEDUP_REMOVED lines=8> */
.L_x_4835:
[----:B------:R-:W2:Y:S02]  /*a760*/  LDG.E.U16 R0, desc[UR36][R2.64] ;  /* 0x0000002402007981 */ /* 0x000ea4000c1e1500 */
[----:B--2---:R-:W-:Y:S01]  /*a770*/  HADD2.F32 R0, -RZ, R0.H0_H0 ;  /* 0x20000000ff007230 */ /* 0x004fe20000004100 */
[----:B------:R-:W-:Y:S06]  /*a780*/  BRA `(.L_x_4831) ;  /* 0x0000000800dc7947 */ /* 0x000fec0003800000 */
.L_x_4834:
        /* <DEDUP_REMOVED lines=8> */
.L_x_4837:
[----:B------:R-:W2:Y:S02]  /*a810*/  LDG.E.U16 R0, desc[UR36][R2.64] ;  /* 0x0000002402007981 */ /* 0x000ea4000c1e1500 */
[----:B--2---:R-:W-:Y:S01]  /*a820*/  HADD2.F32 R0, -RZ, R0.H0_H0 ;  /* 0x20000000ff007230 */ /* 0x004fe20000004100 */
[----:B------:R-:W-:Y:S06]  /*a830*/  BRA `(.L_x_4831) ;  /* 0x0000000800b07947 */ /* 0x000fec0003800000 */
.L_x_4836:
        /* <DEDUP_REMOVED lines=11> */
.L_x_4826:
        /* <DEDUP_REMOVED lines=12> */
.L_x_4840:
        /* <DEDUP_REMOVED lines=11> */
.L_x_4839:
        /* <DEDUP_REMOVED lines=23> */
[----:B------:R-:W-:Y:S01]  /*abd0*/  LOP3.LUT R0, R5, 0x80000000, R0, 0xf8, !PT ;  /* 0x8000000005007812 */ /* 0x000fe200078ef800 */
[----:B------:R-:W-:Y:S06]  /*abe0*/  BRA `(.L_x_4831) ;  /* 0x0000000400c47947 */ /* 0x000fec0003800000 */
.L_x_4842:
        /* <DEDUP_REMOVED lines=12> */
.L_x_4841:
[----:B------:R-:W2:Y:S02]  /*acb0*/  LDG.E.U16 R0, desc[UR36][R2.64] ;  /* 0x0000002402007981 */ /* 0x000ea4000c1e1500 */
[----:B--2---:R-:W-:Y:S01]  /*acc0*/  SHF.L.U32 R0, R0, 0x10, RZ ;  /* 0x0000001000007819 */ /* 0x004fe200000006ff */
[----:B------:R-:W-:Y:S06]  /*acd0*/  BRA `(.L_x_4831) ;  /* 0x0000000400887947 */ /* 0x000fec0003800000 */
.L_x_4838:
        /* <DEDUP_REMOVED lines=11> */
.L_x_4845:
        /* <DEDUP_REMOVED lines=20> */
.L_x_4847:
[----:B------:R-:W-:Y:S05]  /*aed0*/  BSYNC.RECONVERGENT B0 ;  /* 0x0000000000007941 */ /* 0x000fea0003800200 */
.L_x_4846:
[----:B------:R-:W-:Y:S01]  /*aee0*/  IMAD.SHL.U32 R0, R0, 0x100000, RZ ;  /* 0x0010000000007824 */ /* 0x000fe200078e00ff */
[----:B------:R-:W-:-:S04]  /*aef0*/  LEA R2, R2, 0x3b800000, 0x17 ;  /* 0x3b80000002027811 */ /* 0x000fc800078eb8ff */
[----:B------:R-:W-:Y:S01]  /*af00*/  LOP3.LUT R0, R2, R0, R7, 0xfe, !PT ;  /* 0x0000000002007212 */ /* 0x000fe200078efe07 */
[----:B------:R-:W-:Y:S06]  /*af10*/  BRA `(.L_x_4831) ;  /* 0x0000000000f87947 */ /* 0x000fec0003800000 */
.L_x_4844:
        /* <DEDUP_REMOVED lines=20> */
.L_x_4849:
[----:B------:R-:W-:Y:S05]  /*b060*/  BSYNC.RECONVERGENT B0 ;  /* 0x0000000000007941 */ /* 0x000fea0003800200 */
.L_x_4848:
[----:B------:R-:W-:Y:S02]  /*b070*/  SHF.L.U32 R0, R0, 0x15, RZ ;  /* 0x0000001500007819 */ /* 0x000fe400000006ff */
[----:B------:R-:W-:-:S04]  /*b080*/  LEA R2, R2, 0x37800000, 0x17 ;  /* 0x3780000002027811 */ /* 0x000fc800078eb8ff */
[----:B------:R-:W-:Y:S01]  /*b090*/  LOP3.LUT R0, R2, R0, R7, 0xfe, !PT ;  /* 0x0000000002007212 */ /* 0x000fe200078efe07 */
[----:B------:R-:W-:Y:S06]  /*b0a0*/  BRA `(.L_x_4831) ;  /* 0x0000000000947947 */ /* 0x000fec0003800000 */
.L_x_4843:
        /* <DEDUP_REMOVED lines=14> */
.L_x_4830:
        /* <DEDUP_REMOVED lines=16> */
.L_x_4852:
[----:B------:R-:W-:Y:S01]  /*b290*/  IMAD.MOV.U32 R0, RZ, RZ, RZ ;  /* 0x000000ffff007224 */ /* 0x000fe200078e00ff */
[----:B------:R-:W-:Y:S06]  /*b2a0*/  BRA `(.L_x_4831) ;  /* 0x0000000000147947 */ /* 0x000fec0003800000 */
.L_x_4851:
[----:B------:R-:W2:Y:S02]  /*b2b0*/  LDG.E.64 R2, desc[UR36][R2.64] ;  /* 0x0000002402027981 */ /* 0x000ea4000c1e1b00 */
[----:B--2---:R0:W1:Y:S02]  /*b2c0*/  I2F.U64 R0, R2 ;  /* 0x0000000200007312 */ /* 0x0040640000301000 */
[----:B01----:R-:W-:Y:S05]  /*b2d0*/  BRA `(.L_x_4831) ;  /* 0x0000000000087947 */ /* 0x003fea0003800000 */
.L_x_4850:
[----:B------:R-:W2:Y:S02]  /*b2e0*/  LDG.E R0, desc[UR36][R2.64] ;  /* 0x0000002402007981 */ /* 0x000ea4000c1e1900 */
[----:B--2---:R-:W-:-:S07]  /*b2f0*/  I2FP.F32.U32 R0, R0 ;  /* 0x0000000000007245 */ /* 0x004fce0000201000 */
.L_x_4831:
[----:B------:R-:W-:Y:S05]  /*b300*/  BSYNC.RECONVERGENT B6 ;  /* 0x0000000000067941 */ /* 0x000fea0003800200 */
.L_x_4825:
[----:B------:R-:W0:Y:S01]  /*b310*/  LDCU UR5, c[0x0][0x590] ;  /* 0x0000b200ff0577ac */ /* 0x000e220008000800 */
[----:B---345:R-:W-:Y:S01]  /*b320*/  FADD.FTZ R0, R0, 3 ;  /* 0x4040000000007421 */ /* 0x038fe20000010000 */
[----:B------:R-:W3:Y:S01]  /*b330*/  LDCU UR6, c[0x0][0x59c] ;  /* 0x0000b380ff0677ac */ /* 0x000ee20008000800 */
[----:B------:R-:W-:-:S04]  /*b340*/  UPRMT UR4, UR41, 0x9910, URZ ;  /* 0x0000991029047896 */ /* 0x000fc800080000ff */
[----:B------:R-:W-:Y:S01]  /*b350*/  UISETP.GT.AND UP0, UPT, UR4, 0x9, UPT ;  /* 0x000000090400788c */ /* 0x000fe2000bf04270 */
[----:B0-----:R-:W-:-:S04]  /*b360*/  FSETP.GEU.FTZ.AND P0, PT, R0, UR5, PT ;  /* 0x0000000500007c0b */ /* 0x001fc8000bf1e000 */
[----:B------:R-:W-:-:S04]  /*b370*/  FSEL R0, R0, UR5, P0 ;  /* 0x0000000500007c08 */ /* 0x000fc80008000000 */
[----:B---3--:R-:W-:-:S04]  /*b380*/  FSETP.GT.FTZ.AND P0, PT, R0, UR6, PT ;  /* 0x0000000600007c0b */ /* 0x008fc8000bf14000 */
[----:B-12---:R-:W-:-:S05]  /*b390*/  FSEL R2, R0, UR6, !P0 ;  /* 0x0000000600027c08 */ /* 0x006fca000c000000 */
        /* <DEDUP_REMOVED lines=13> */
.L_x_4856:
[----:B------:R-:W0:Y:S02]  /*b470*/  F2I.S64.TRUNC R2, R2 ;  /* 0x0000000200027311 */ /* 0x000e24000020d900 */
[----:B0-----:R-:W-:-:S05]  /*b480*/  MOV R5, R2 ;  /* 0x0000000200057202 */ /* 0x001fca0000000f00 */
[----:B------:R-:W-:Y:S01]  /*b490*/  STG.E.U8 desc[UR36][R16.64], R5 ;  /* 0x0000000510007986 */ /* 0x000fe2000c101124 */
[----:B------:R-:W-:Y:S05]  /*b4a0*/  EXIT ;  /* 0x000000000000794d */ /* 0x000fea0003800000 */
.L_x_4855:
        /* <DEDUP_REMOVED lines=9> */
.L_x_4859:
[----:B------:R-:W0:Y:S02]  /*b540*/  F2I.FTZ.TRUNC.NTZ R3, R2 ;  /* 0x0000000200037305 */ /* 0x000e24000021f100 */
[----:B0-----:R-:W-:Y:S01]  /*b550*/  STG.E desc[UR36][R16.64], R3 ;  /* 0x0000000310007986 */ /* 0x001fe2000c101924 */
[----:B------:R-:W-:Y:S05]  /*b560*/  EXIT ;  /* 0x000000000000794d */ /* 0x000fea0003800000 */
.L_x_4858:
[----:B------:R-:W0:Y:S02]  /*b570*/  F2I.FTZ.TRUNC.NTZ R3, R2 ;  /* 0x0000000200037305 */ /* 0x000e24000021f100 */
[----:B0-----:R-:W-:Y:S01]  /*b580*/  STG.E.U16 desc[UR36][R16.64], R3 ;  /* 0x0000000310007986 */ /* 0x001fe2000c101524 */
[----:B------:R-:W-:Y:S05]  /*b590*/  EXIT ;  /* 0x000000000000794d */ /* 0x000fea0003800000 */
.L_x_4854:
        /* <DEDUP_REMOVED lines=8> */
.L_x_4861:
[----:B------:R-:W-:-:S05]  /*b620*/  F2FP.F16.F32.PACK_AB R2, RZ, R2 ;  /* 0x00000002ff02723e */ /* 0x000fca00000000ff */
[----:B------:R-:W-:Y:S01]  /*b630*/  STG.E.U16 desc[UR36][R16.64], R2 ;  /* 0x0000000210007986 */ /* 0x000fe2000c101524 */
[----:B------:R-:W-:Y:S05]  /*b640*/  EXIT ;  /* 0x000000000000794d */ /* 0x000fea0003800000 */
.L_x_4860:
        /* <DEDUP_REMOVED lines=9> */
.L_x_4863:
[----:B------:R-:W-:-:S04]  /*b6e0*/  F2FP.F16.F32.PACK_AB R3, RZ, R2 ;  /* 0x00000002ff03723e */ /* 0x000fc800000000ff */
[----:B------:R-:W-:-:S05]  /*b6f0*/  PRMT R3, R3, 0x5410, RZ ;  /* 0x0000541003037816 */ /* 0x000fca00000000ff */
[----:B------:R-:W-:Y:S01]  /*b700*/  STG.E desc[UR36][R16.64], R3 ;  /* 0x0000000310007986 */ /* 0x000fe2000c101924 */
[----:B------:R-:W-:Y:S05]  /*b710*/  EXIT ;  /* 0x000000000000794d */ /* 0x000fea0003800000 */
.L_x_4862:
[----:B------:R-:W-:-:S06]  /*b720*/  FMUL.FTZ R2, R2, 1 ;  /* 0x3f80000002027820 */ /* 0x000fcc0000410000 */
[----:B------:R-:W0:Y:S02]  /*b730*/  F2F.F64.F32 R2, R2 ;  /* 0x0000000200027310 */ /* 0x000e240000201800 */
[----:B0-----:R-:W-:Y:S01]  /*b740*/  STG.E.64 desc[UR36][R16.64], R2 ;  /* 0x0000000210007986 */ /* 0x001fe2000c101b24 */
[----:B------:R-:W-:Y:S05]  /*b750*/  EXIT ;  /* 0x000000000000794d */ /* 0x000fea0003800000 */
.L_x_4853:
        /* <DEDUP_REMOVED lines=13> */
.L_x_4867:
        /* <DEDUP_REMOVED lines=16> */
.L_x_4870:
[----:B------:R-:W-:-:S04]  /*b930*/  SHF.R.U32.HI R2, RZ, 0x18, R2 ;  /* 0x00000018ff027819 */ /* 0x000fc80000011602 */
[----:B------:R-:W-:-:S04]  /*b940*/  LOP3.LUT R2, R3, 0x80, R2, 0xf8, !PT ;  /* 0x0000008003027812 */ /* 0x000fc800078ef802 */
[----:B------:R-:W-:-:S07]  /*b950*/  PRMT R8, R2, 0x7610, R8 ;  /* 0x0000761002087816 */ /* 0x000fce0000000008 */
.L_x_4869:
[----:B------:R-:W-:Y:S05]  /*b960*/  BSYNC.RECONVERGENT B0 ;  /* 0x0000000000007941 */ /* 0x000fea0003800200 */
.L_x_4868:
[----:B------:R-:W-:Y:S01]  /*b970*/  STG.E.U8 desc[UR36][R16.64], R8 ;  /* 0x0000000810007986 */ /* 0x000fe2000c101124 */
[----:B------:R-:W-:Y:S05]  /*b980*/  EXIT ;  /* 0x000000000000794d */ /* 0x000fea0003800000 */
.L_x_4866:
        /* <DEDUP_REMOVED lines=16> */
.L_x_4873:
[----:B------:R-:W-:-:S04]  /*ba90*/  SHF.R.U32.HI R2, RZ, 0x18, R2 ;  /* 0x00000018ff027819 */ /* 0x000fc80000011602 */
[----:B------:R-:W-:-:S04]  /*baa0*/  LOP3.LUT R3, R3, 0x80, R2, 0xf8, !PT ;  /* 0x0000008003037812 */ /* 0x000fc800078ef802 */
[----:B------:R-:W-:-:S07]  /*bab0*/  PRMT R8, R3, 0x7610, R8 ;  /* 0x0000761003087816 */ /* 0x000fce0000000008 */
.L_x_4872:
[----:B------:R-:W-:Y:S05]  /*bac0*/  BSYNC.RECONVERGENT B0 ;  /* 0x0000000000007941 */ /* 0x000fea0003800200 */
.L_x_4871:
[----:B------:R-:W-:Y:S01]  /*bad0*/  STG.E.U8 desc[UR36][R16.64], R8 ;  /* 0x0000000810007986 */ /* 0x000fe2000c101124 */
[----:B------:R-:W-:Y:S05]  /*bae0*/  EXIT ;  /* 0x000000000000794d */ /* 0x000fea0003800000 */
.L_x_4865:
        /* <DEDUP_REMOVED lines=21> */
.L_x_4875:
[----:B------:R-:W0:Y:S02]  /*bc40*/  F2I.U64.TRUNC R2, R2 ;  /* 0x0000000200027311 */ /* 0x000e24000020d800 */
[----:B0-----:R-:W-:Y:S01]  /*bc50*/  STG.E.64 desc[UR36][R16.64], R2 ;  /* 0x0000000210007986 */ /* 0x001fe2000c101b24 */
[----:B------:R-:W-:Y:S05]  /*bc60*/  EXIT ;  /* 0x000000000000794d */ /* 0x000fea0003800000 */
.L_x_4874:
[----:B------:R-:W0:Y:S02]  /*bc70*/  F2I.FTZ.U32.TRUNC.NTZ R3, R2 ;  /* 0x0000000200037305 */ /* 0x000e24000021f000 */
[----:B0-----:R-:W-:Y:S01]  /*bc80*/  STG.E desc[UR36][R16.64], R3 ;  /* 0x0000000310007986 */ /* 0x001fe2000c101924 */
[----:B------:R-:W-:Y:S05]  /*bc90*/  EXIT ;  /* 0x000000000000794d */ /* 0x000fea0003800000 */
.L_x_4864:
        /* <DEDUP_REMOVED lines=10> */
.L_x_4877:
[----:B------:R-:W-:Y:S01]  /*bd40*/  FMUL.FTZ R4, R2, 1 ;  /* 0x3f80000002047820 */ /* 0x000fe20000410000 */
[----:B------:R-:W-:-:S05]  /*bd50*/  CS2R R6, SRZ ;  /* 0x0000000000067805 */ /* 0x000fca000001ff00 */
[----:B------:R-:W0:Y:S02]  /*bd60*/  F2F.F64.F32 R4, R4 ;  /* 0x0000000400047310 */ /* 0x000e240000201800 */
[----:B0-----:R-:W-:Y:S01]  /*bd70*/  STG.E.128 desc[UR36][R16.64], R4 ;  /* 0x0000000410007986 */ /* 0x001fe2000c101d24 */
[----:B------:R-:W-:Y:S05]  /*bd80*/  EXIT ;  /* 0x000000000000794d */ /* 0x000fea0003800000 */
.L_x_4876:
[----:B------:R-:W-:-:S09]  /*bd90*/  UISETP.NE.AND UP0, UPT, UR4, 0xf, UPT ;  /* 0x0000000f0400788c */ /* 0x000fd2000bf05270 */
[----:B------:R-:W-:Y:S05]  /*bda0*/  BRA.U !UP0, `(.L_x_4878) ;  /* 0x0000000108e07547 */ /* 0x000fea000b800000 */
[----:B------:R-:W-:-:S09]  /*bdb0*/  UISETP.NE.AND UP0, UPT, UR4, 0x17, UPT ;  /* 0x000000170400788c */ /* 0x000fd2000bf05270 */
[----:B------:R-:W-:Y:S05]  /*bdc0*/  BRA.U !UP0, `(.L_x_4879) ;  /* 0x00000001088c7547 */ /* 0x000fea000b800000 */
[----:B------:R-:W-:-:S09]  /*bdd0*/  UISETP.NE.AND UP0, UPT, UR4, 0x18, UPT ;  /* 0x000000180400788c */ /* 0x000fd2000bf05270 */
[----:B------:R-:W-:Y:S05]  /*bde0*/  BRA.U !UP0, `(.L_x_4880) ;  /* 0x0000000108447547 */ /* 0x000fea000b800000 */
.L_x_4857:
[----:B------:R-:W-:Y:S01]  /*bdf0*/  MOV R0, 0x0 ;  /* 0x0000000000007802 */ /* 0x000fe20000000f00 */
[----:B------:R-:W0:Y:S01]  /*be00*/  LDCU.64 UR4, c[0x4][0x128] ;  /* 0x01002500ff0477ac */ /* 0x000e220008000a00 */
[----:B------:R-:W-:Y:S02]  /*be10*/  HFMA2 R8, -RZ, RZ, 0, 6.020069122314453125e-06 ;  /* 0x00000065ff087431 */ /* 0x000fe400000001ff */
        /* <DEDUP_REMOVED lines=13> */
.L_x_4881:
[----:B------:R-:W-:Y:S05]  /*bef0*/  EXIT ;  /* 0x000000000000794d */ /* 0x000fea0003800000 */
.L_x_4880:
        /* <DEDUP_REMOVED lines=12> */
.L_x_4883:
[----:B------:R-:W-:Y:S05]  /*bfc0*/  BSYNC.RECONVERGENT B0 ;  /* 0x0000000000007941 */ /* 0x000fea0003800200 */
.L_x_4882:
[----:B------:R-:W-:-:S05]  /*bfd0*/  LOP3.LUT R3, R0, 0x80, R5, 0xf8, !PT ;  /* 0x0000008000037812 */ /* 0x000fca00078ef805 */
[----:B------:R-:W-:Y:S01]  /*bfe0*/  STG.E.U8 desc[UR36][R16.64], R3 ;  /* 0x0000000310007986 */ /* 0x000fe2000c101124 */
[----:B------:R-:W-:Y:S05]  /*bff0*/  EXIT ;  /* 0x000000000000794d */ /* 0x000fea0003800000 */
.L_x_4879:
        /* <DEDUP_REMOVED lines=11> */
.L_x_4885:
[----:B------:R-:W-:Y:S01]  /*c0b0*/  HFMA2 R0, -RZ, RZ, 0, 7.569789886474609375e-06 ;  /* 0x0000007fff007431 */ /* 0x000fe200000001ff */
[----:B------:R-:W-:-:S04]  /*c0c0*/  ISETP.GT.U32.AND P0, PT, R4, 0x7f800000, PT ;  /* 0x7f8000000400780c */ /* 0x000fc80003f04070 */
[----:B------:R-:W-:-:S09]  /*c0d0*/  SEL R0, R0, 0x7c, P0 ;  /* 0x0000007c00007807 */ /* 0x000fd20000000000 */
.L_x_4886:
[----:B------:R-:W-:Y:S05]  /*c0e0*/  BSYNC.RECONVERGENT B0 ;  /* 0x0000000000007941 */ /* 0x000fea0003800200 */
.L_x_4884:
[----:B------:R-:W-:-:S04]  /*c0f0*/  SHF.R.U32.HI R3, RZ, 0x18, R2 ;  /* 0x00000018ff037819 */ /* 0x000fc80000011602 */
[----:B------:R-:W-:-:S05]  /*c100*/  LOP3.LUT R3, R0, 0x80, R3, 0xf8, !PT ;  /* 0x0000008000037812 */ /* 0x000fca00078ef803 */
[----:B------:R-:W-:Y:S01]  /*c110*/  STG.E.U8 desc[UR36][R16.64], R3 ;  /* 0x0000000310007986 */ /* 0x000fe2000c101124 */
[----:B------:R-:W-:Y:S05]  /*c120*/  EXIT ;  /* 0x000000000000794d */ /* 0x000fea0003800000 */
.L_x_4878:
[----:B------:R-:W-:-:S05]  /*c130*/  F2FP.BF16.F32.PACK_AB R2, RZ, R2 ;  /* 0x00000002ff02723e */ /* 0x000fca00000010ff */
[----:B------:R-:W-:Y:S01]  /*c140*/  STG.E.U16 desc[UR36][R16.64], R2 ;  /* 0x0000000210007986 */ /* 0x000fe2000c101524 */
[----:B------:R-:W-:Y:S05]  /*c150*/  EXIT ;  /* 0x000000000000794d */ /* 0x000fea0003800000 */
.L_x_4887:
        /* <DEDUP_REMOVED lines=10> */
.L_x_5832:


//--------------------- .text._ZN2at6native27unrolled_elementwise_kernelIZZZNS0_68_GLOBAL__N__08176361_30_ActivationHardsigmoidKernel_cu_1520ed90_309918hardsigmoid_kernelERNS_18TensorIteratorBaseEENKUlvE_clEvENKUlvE0_clEvEUlfE_St5arrayIPcLm2EELi4E23TrivialOffsetCalculatorILi1EjESC_NS0_6memory12LoadWithCastILi1EEENSD_13StoreWithCastILi1EEEEEviT_T0_T2_T3_T4_T5_ --------------------------
	.section	.text._ZN2at6native27unrolled_elementwise_kernelIZZZNS0_68_GLOBAL__N__08176361_30_ActivationHardsigmoidKernel_cu_1520ed90_309918hardsigmoid_kernelERNS_18TensorIteratorBaseEENKUlvE_clEvENKUlvE0_clEvEUlfE_St5arrayIPcLm2EELi4E23TrivialOffsetCalculatorILi1EjESC_NS0_6memory12LoadWithCastILi1EEENSD_13StoreWithCastILi1EEEEEviT_T0_T2_T3_T4_T5_,"ax",@progbits
	.align	128
        .global         _ZN2at6native27unrolled_elementwise_kernelIZZZNS0_68_GLOBAL__N__08176361_30_ActivationHardsigmoidKernel_cu_1520ed90_309918hardsigmoid_kernelERNS_18TensorIteratorBaseEENKUlvE_clEvENKUlvE0_clEvEUlfE_St5arrayIPcLm2EELi4E23TrivialOffsetCalculatorILi1EjESC_NS0_6memory12LoadWithCastILi1EEENSD_13StoreWithCastILi1EEEEEviT_T0_T2_T3_T4_T5_
        .type           _ZN2at6native27unrolled_elementwise_kernelIZZZNS0_68_GLOBAL__N__08176361_30_ActivationHardsigmoidKernel_cu_1520ed90_309918hardsigmoid_kernelERNS_18TensorIteratorBaseEENKUlvE_clEvENKUlvE0_clEvEUlfE_St5arrayIPcLm2EELi4E23TrivialOffsetCalculatorILi1EjESC_NS0_6memory12LoadWithCastILi1EEENSD_13StoreWithCastILi1EEEEEviT_T0_T2_T3_T4_T5_,@function
        .size           _ZN2at6native27unrolled_elementwise_kernelIZZZNS0_68_GLOBAL__N__08176361_30_ActivationHardsigmoidKernel_cu_1520ed90_309918hardsigmoid_kernelERNS_18TensorIteratorBaseEENKUlvE_clEvENKUlvE0_clEvEUlfE_St5arrayIPcLm2EELi4E23TrivialOffsetCalculatorILi1EjESC_NS0_6memory12LoadWithCastILi1EEENSD_13StoreWithCastILi1EEEEEviT_T0_T2_T3_T4_T5_,(.L_x_5833 - _ZN2at6native27unrolled_elementwise_kernelIZZZNS0_68_GLOBAL__N__08176361_30_ActivationHardsigmoidKernel_cu_1520ed90_309918hardsigmoid_kernelERNS_18TensorIteratorBaseEENKUlvE_clEvENKUlvE0_clEvEUlfE_St5arrayIPcLm2EELi4E23TrivialOffsetCalculatorILi1EjESC_NS0_6memory12LoadWithCastILi1EEENSD_13StoreWithCastILi1EEEEEviT_T0_T2_T3_T4_T5_)
        .other          _ZN2at6native27unrolled_elementwise_kernelIZZZNS0_68_GLOBAL__N__08176361_30_ActivationHardsigmoidKernel_cu_1520ed90_309918hardsigmoid_kernelERNS_18TensorIteratorBaseEENKUlvE_clEvENKUlvE0_clEvEUlfE_St5arrayIPcLm2EELi4E23TrivialOffsetCalculatorILi1EjESC_NS0_6memory12LoadWithCastILi1EEENSD_13StoreWithCastILi1EEEEEviT_T0_T2_T3_T4_T5_,@"STO_CUDA_ENTRY STV_DEFAULT"
_ZN2at6native27unrolled_elementwise_kernelIZZZNS0_68_GLOBAL__N__08176361_30_ActivationHardsigmoidKernel_cu_1520ed90_309918hardsigmoid_kernelERNS_18TensorIteratorBaseEENKUlvE_clEvENKUlvE0_clEvEUlfE_St5arrayIPcLm2EELi4E23TrivialOffsetCalculatorILi1EjESC_NS0_6memory12LoadWithCastILi1EEENSD_13StoreWithCastILi1EEEEEviT_T0_T2_T3_T4_T5_:
.text._ZN2at6native27unrolled_elementwise_kernelIZZZNS0_68_GLOBAL__N__08176361_30_ActivationHardsigmoidKernel_cu_1520ed90_309918hardsigmoid_kernelERNS_18TensorIteratorBaseEENKUlvE_clEvENKUlvE0_clEvEUlfE_St5arrayIPcLm2EELi4E23TrivialOffsetCalculatorILi1EjESC_NS0_6memory12LoadWithCastILi1EEENSD_13StoreWithCastILi1EEEEEviT_T0_T2_T3_T4_T5_:
[----:B------:R-:W0:Y:S01]  /*0000*/  LDC R1, c[0x0][0x37c] ;  /* 0x0000df00ff017b82 */ /* 0x000e220000000800 */
[----:B------:R-:W1:Y:S07]  /*0010*/  S2R R2, SR_CTAID.X ;  /* 0x0000000000027919 */ /* 0x000e6e0000002500 */
[----:B------:R-:W1:Y:S01]  /*0020*/  LDC R17, c[0x0][0x380] ;  /* 0x0000e000ff117b82 */ /* 0x000e620000000800 */
[----:B------:R-:W2:Y:S01]  /*0030*/  LDCU.64 UR36, c[0x0][0x358] ;  /* 0x00006b00ff2477ac */ /* 0x000ea20008000a00 */
[----:B------:R-:W-:Y:S01]  /*0040*/  BSSY.RECONVERGENT B7, `(.L_x_4888) ;  /* 0x00000f5000077945 */ /* 0x000fe20003800200 */
[----:B------:R-:W3:Y:S01]  /*0050*/  S2R R22, SR_TID.X ;  /* 0x0000000000167919 */ /* 0x000ee20000002100 */
[----:B------:R-:W-:Y:S01]  /*0060*/  IMAD.MOV.U32 R18, RZ, RZ, 0x40400000 ;  /* 0x40400000ff127424 */ /* 0x000fe200078e00ff */
        /* <DEDUP_REMOVED lines=26> */
.L_x_4894:
[----:B------:R-:W2:Y:S02]  /*0210*/  LDG.E.U8 R4, desc[UR36][R4.64] ;  /* 0x0000002404047981 */ /* 0x000ea4000c1e1100 */
[----:B--2---:R-:W-:Y:S01]  /*0220*/  I2FP.F32.U32 R18, R4 ;  /* 0x0000000400127245 */ /* 0x004fe20000201000 */
[----:B------:R-:W-:Y:S06]  /*0230*/  BRA `(.L_x_4896) ;  /* 0x0000000c00487947 */ /* 0x000fec0003800000 */
.L_x_4893:
        /* <DEDUP_REMOVED lines=9> */
.L_x_4898:
[----:B------:R-:W2:Y:S02]  /*02d0*/  LDG.E R4, desc[UR36][R4.64] ;  /* 0x0000002404047981 */ /* 0x000ea4000c1e1900 */
[----:B--2---:R-:W-:Y:S01]  /*02e0*/  I2FP.F32.S32 R18, R4 ;  /* 0x0000000400127245 */ /* 0x004fe20000201400 */
[----:B------:R-:W-:Y:S06]  /*02f0*/  BRA `(.L_x_4896) ;  /* 0x0000000c00187947 */ /* 0x000fec0003800000 */
.L_x_4897:
[----:B------:R-:W2:Y:S02]  /*0300*/  LDG.E.U16 R4, desc[UR36][R4.64] ;  /* 0x0000002404047981 */ /* 0x000ea4000c1e1500 */
[----:B--2---:R0:W1:Y:S01]  /*0310*/  I2F.S16 R18, R4 ;  /* 0x0000000400127306 */ /* 0x0040620000101400 */
[----:B------:R-:W-:Y:S05]  /*0320*/  BRA `(.L_x_4896) ;  /* 0x0000000c000c7947 */ /* 0x000fea0003800000 */
.L_x_4892:
        /* <DEDUP_REMOVED lines=8> */
.L_x_4900:
[----:B------:R-:W2:Y:S02]  /*03b0*/  LDG.E.U16 R4, desc[UR36][R4.64] ;  /* 0x0000002404047981 */ /* 0x000ea4000c1e1500 */
[----:B--2---:R-:W-:Y:S01]  /*03c0*/  HADD2.F32 R18, -RZ, R4.H0_H0 ;  /* 0x20000004ff127230 */ /* 0x004fe20000004100 */
[----:B------:R-:W-:Y:S06]  /*03d0*/  BRA `(.L_x_4896) ;  /* 0x0000000800e07947 */ /* 0x000fec0003800000 */
.L_x_4899:
        /* <DEDUP_REMOVED lines=8> */
.L_x_4902:
[----:B------:R-:W2:Y:S02]  /*0460*/  LDG.E.U16 R4, desc[UR36][R4.64] ;  /* 0x0000002404047981 */ /* 0x000ea4000c1e1500 */
[----:B--2---:R-:W-:Y:S01]  /*0470*/  HADD2.F32 R18, -RZ, R4.H0_H0 ;  /* 0x20000004ff127230 */ /* 0x004fe20000004100 */
[----:B------:R-:W-:Y:S06]  /*0480*/  BRA `(.L_x_4896) ;  /* 0x0000000800b47947 */ /* 0x000fec0003800000 */
.L_x_4901:
        /* <DEDUP_REMOVED lines=11> */
.L_x_4891:
        /* <DEDUP_REMOVED lines=12> */
.L_x_4905:
        /* <DEDUP_REMOVED lines=11> */
.L_x_4904:
        /* <DEDUP_REMOVED lines=25> */
.L_x_4907:
        /* <DEDUP_REMOVED lines=13> */
.L_x_4906:
[----:B------:R-:W2:Y:S02]  /*0910*/  LDG.E.U16 R4, desc[UR36][R4.64] ;  /* 0x0000002404047981 */ /* 0x000ea4000c1e1500 */
[----:B--2---:R-:W-:Y:S01]  /*0920*/  IMAD.U32 R18, R4, 0x10000, RZ ;  /* 0x0001000004127824 */ /* 0x004fe200078e00ff */
[----:B------:R-:W-:Y:S06]  /*0930*/  BRA `(.L_x_4896) ;  /* 0x0000000400887947 */ /* 0x000fec0003800000 */
.L_x_4903:
        /* <DEDUP_REMOVED lines=11> */
.L_x_4910:
        /* <DEDUP_REMOVED lines=20> */
.L_x_4912:
[----:B------:R-:W-:Y:S05]  /*0b30*/  BSYNC.RECONVERGENT B0 ;  /* 0x0000000000007941 */ /* 0x000fea0003800200 */
.L_x_4911:
[----:B------:R-:W-:Y:S01]  /*0b40*/  IMAD.SHL.U32 R0, R0, 0x100000, RZ ;  /* 0x0010000000007824 */ /* 0x000fe200078e00ff */
[----:B------:R-:W-:-:S04]  /*0b50*/  LEA R3, R3, 0x3b800000, 0x17 ;  /* 0x3b80000003037811 */ /* 0x000fc800078eb8ff */
[----:B------:R-:W-:Y:S01]  /*0b60*/  LOP3.LUT R18, R3, R0, R7, 0xfe, !PT ;  /* 0x0000000003127212 */ /* 0x000fe200078efe07 */
[----:B------:R-:W-:Y:S06]  /*0b70*/  BRA `(.L_x_4896) ;  /* 0x0000000000f87947 */ /* 0x000fec0003800000 */
.L_x_4909:
        /* <DEDUP_REMOVED lines=20> */
.L_x_4914:
[----:B------:R-:W-:Y:S05]  /*0cc0*/  BSYNC.RECONVERGENT B0 ;  /* 0x0000000000007941 */ /* 0x000fea0003800200 */
.L_x_4913:
[----:B------:R-:W-:Y:S01]  /*0cd0*/  IMAD.SHL.U32 R0, R0, 0x200000, RZ ;  /* 0x0020000000007824 */ /* 0x000fe200078e00ff */
[----:B------:R-:W-:-:S04]  /*0ce0*/  LEA R3, R3, 0x37800000, 0x17 ;  /* 0x3780000003037811 */ /* 0x000fc800078eb8ff */
[----:B------:R-:W-:Y:S01]  /*0cf0*/  LOP3.LUT R18, R3, R0, R7, 0xfe, !PT ;  /* 0x0000000003127212 */ /* 0x000fe200078efe07 */
[----:B------:R-:W-:Y:S06]  /*0d00*/  BRA `(.L_x_4896) ;  /* 0x0000000000947947 */ /* 0x000fec0003800000 */
.L_x_4908:
[----:B------:R-:W-:-:S09]  /*0d10*/  UISETP.NE.AND UP0, UPT, UR4, 0x1c, UPT ;  /* 0x0000001c0400788c */ /* 0x000fd2000bf05270 */
[----:B------:R-:W-:Y:S05]  /*0d20*/  BRA.U !UP0, `(.L_x_4915) ;  /* 0x0000000108847547 */ /* 0x000fea000b800000 */
[----:B------:R-:W-:-:S09]  /*0d30*/  UISETP.NE.AND UP0, UPT, UR4, 0x1d, UPT ;  /* 0x0000001d0400788c */ /* 0x000fd2000bf05270 */
[----:B------:R-:W-:Y:S05]  /*0d40*/  BRA.U !UP0, `(.L_x_4916) ;  /* 0x0000000108707547 */ /* 0x000fea000b800000 */
[----:B------:R-:W-:-:S09]  /*0d50*/  UISETP.NE.AND UP0, UPT, UR4, 0x2c, UPT ;  /* 0x0000002c0400788c */ /* 0x000fd2000bf05270 */
[----:B------:R-:W-:Y:S05]  /*0d60*/  BRA.U !UP0, `(.L_x_4917) ;  /* 0x0000000108487547 */ /* 0x000fea000b800000 */
.L_x_4895:
        /* <DEDUP_REMOVED lines=16> */
.L_x_4918:
[----:B------:R-:W-:Y:S01]  /*0e70*/  IMAD.MOV.U32 R18, RZ, RZ, RZ ;  /* 0x000000ffff127224 */ /* 0x000fe200078e00ff */
[----:B------:R-:W-:Y:S06]  /*0e80*/  BRA `(.L_x_4896) ;  /* 0x0000000000347947 */ /* 0x000fec0003800000 */
.L_x_4917:
        /* <DEDUP_REMOVED lines=8> */
.L_x_4916:
[----:B------:R-:W2:Y:S02]  /*0f10*/  LDG.E.64 R4, desc[UR36][R4.64] ;  /* 0x0000002404047981 */ /* 0x000ea4000c1e1b00 */
[----:B--2---:R0:W1:Y:S02]  /*0f20*/  I2F.U64 R18, R4 ;  /* 0x0000000400127312 */ /* 0x0040640000301000 */
[----:B01----:R-:W-:Y:S05]  /*0f30*/  BRA `(.L_x_4896) ;  /* 0x0000000000087947 */ /* 0x003fea0003800000 */
.L_x_4915:
[----:B------:R-:W2:Y:S02]  /*0f40*/  LDG.E R4, desc[UR36][R4.64] ;  /* 0x0000002404047981 */ /* 0x000ea4000c1e1900 */
[----:B--2---:R-:W-:-:S07]  /*0f50*/  I2FP.F32.U32 R18, R4 ;  /* 0x0000000400127245 */ /* 0x004fce0000201000 */
.L_x_4896:
[----:B------:R-:W-:Y:S05]  /*0f60*/  BSYNC.RECONVERGENT B6 ;  /* 0x0000000000067941 */ /* 0x000fea0003800200 */
.L_x_4890:
[----:B-1-3-5:R-:W-:Y:S01]  /*0f70*/  FADD.FTZ R18, R18, 3 ;  /* 0x4040000012127421 */ /* 0x02afe20000010000 */
[----:B------:R-:W-:-:S07]  /*0f80*/  VIADD R22, R25, 0x80 ;  /* 0x0000008019167836 */ /* 0x000fce0000000000 */
.L_x_4889:
[----:B------:R-:W-:Y:S05]  /*0f90*/  BSYNC.RECONVERGENT B7 ;  /* 0x0000000000077941 */ /* 0x000fea0003800200 */
.L_x_4888:
[----:B------:R-:W-:Y:S01]  /*0fa0*/  ISETP.GE.AND P0, PT, R22, R17, PT ;  /* 0x000000111600720c */ /* 0x000fe20003f06270 */
[----:B------:R-:W-:Y:S01]  /*0fb0*/  BSSY.RECONVERGENT B7, `(.L_x_4919) ;  /* 0x00000ef000077945 */ /* 0x000fe20003800200 */
[----:B------:R-:W-:-:S11]  /*0fc0*/  IMAD.MOV.U32 R19, RZ, RZ, 0x40400000 ;  /* 0x40400000ff137424 */ /* 0x000fd600078e00ff */
        /* <DEDUP_REMOVED lines=22> */
.L_x_4925:
[----:B------:R-:W2:Y:S02]  /*1130*/  LDG.E.U8 R4, desc[UR36][R4.64] ;  /* 0x0000002404047981 */ /* 0x000ea4000c1e1100 */
[----:B--2---:R-:W-:Y:S01]  /*1140*/  I2FP.F32.U32 R19, R4 ;  /* 0x0000000400137245 */ /* 0x004fe20000201000 */
[----:B------:R-:W-:Y:S06]  /*1150*/  BRA `(.L_x_4927) ;  /* 0x0000000c00447947 */ /* 0x000fec0003800000 */
.L_x_4924:
        /* <DEDUP_REMOVED lines=9> */
.L_x_4929:
[----:B------:R-:W2:Y:S02]  /*11f0*/  LDG.E R4, desc[UR36][R4.64] ;  /* 0x0000002404047981 */ /* 0x000ea4000c1e1900 */
[----:B--2---:R-:W-:Y:S01]  /*1200*/  I2FP.F32.S32 R19, R4 ;  /* 0x0000000400137245 */ /* 0x004fe20000201400 */
[----:B------:R-:W-:Y:S06]  /*1210*/  BRA `(.L_x_4927) ;  /* 0x0000000c00147947 */ /* 0x000fec0003800000 */
.L_x_4928:
[----:B------:R-:W2:Y:S02]  /*1220*/  LDG.E.U16 R4, desc[UR36][R4.64] ;  /* 0x0000002404047981 */ /* 0x000ea4000c1e1500 */
[----:B--2---:R4:W0:Y:S01]  /*1230*/  I2F.S16 R19, R4 ;  /* 0x0000000400137306 */ /* 0x0048220000101400 */
[----:B------:R-:W-:Y:S05]  /*1240*/  BRA `(.L_x_4927) ;  /* 0x0000000c00087947 */ /* 0x000fea0003800000 */
.L_x_4923:
        /* <DEDUP_REMOVED lines=8> */
.L_x_4931:
[----:B------:R-:W2:Y:S02]  /*12d0*/  LDG.E.U16 R4, desc[UR36][R4.64] ;  /* 0x0000002404047981 */ /* 0x000ea4000c1e1500 */
[----:B--2---:R-:W-:Y:S01]  /*12e0*/  HADD2.F32 R19, -RZ, R4.H0_H0 ;  /* 0x20000004ff137230 */ /* 0x004fe20000004100 */
[----:B------:R-:W-:Y:S06]  /*12f0*/  BRA `(.L_x_4927) ;  /* 0x0000000800dc7947 */ /* 0x000fec0003800000 */
.L_x_4930:
        /* <DEDUP_REMOVED lines=8> */
.L_x_4933:
[----:B------:R-:W2:Y:S02]  /*1380*/  LDG.E.U16 R4, desc[UR36][R4.64] ;  /* 0x0000002404047981 */ /* 0x000ea4000c1e1500 */
[----:B--2---:R-:W-:Y:S01]  /*1390*/  HADD2.F32 R19, -RZ, R4.H0_H0 ;  /* 0x20000004ff137230 */ /* 0x004fe20000004100 */
[----:B------:R-:W-:Y:S06]  /*13a0*/  BRA `(.L_x_4927) ;  /* 0x0000000800b07947 */ /* 0x000fec0003800000 */
.L_x_4932:
        /* <DEDUP_REMOVED lines=11> */
.L_x_4922:
        /* <DEDUP_REMOVED lines=12> */
.L_x_4936:
        /* <DEDUP_REMOVED lines=11> */
.L_x_4935:
        /* <DEDUP_REMOVED lines=25> */
.L_x_4938:
        /* <DEDUP_REMOVED lines=12> */
.L_x_4937:
[----:B------:R-:W2:Y:S02]  /*1820*/  LDG.E.U16 R4, desc[UR36][R4.64] ;  /* 0x0000002404047981 */ /* 0x000ea4000c1e1500 */
[----:B--2---:R-:W-:Y:S01]  /*1830*/  IMAD.U32 R19, R4, 0x10000, RZ ;  /* 0x0001000004137824 */ /* 0x004fe200078e00ff */
[----:B------:R-:W-:Y:S06]  /*1840*/  BRA `(.L_x_4927) ;  /* 0x0000000400887947 */ /* 0x000fec0003800000 */
.L_x_4934:
        /* <DEDUP_REMOVED lines=11> */
.L_x_4941:
        /* <DEDUP_REMOVED lines=20> */
.L_x_4943:
[----:B------:R-:W-:Y:S05]  /*1a40*/  BSYNC.RECONVERGENT B0 ;  /* 0x0000000000007941 */ /* 0x000fea0003800200 */
.L_x_4942:
[----:B------:R-:W-:Y:S01]  /*1a50*/  IMAD.SHL.U32 R0, R0, 0x100000, RZ ;  /* 0x0010000000007824 */ /* 0x000fe200078e00ff */
[----:B------:R-:W-:-:S04]  /*1a60*/  LEA R3, R3, 0x3b800000, 0x17 ;  /* 0x3b80000003037811 */ /* 0x000fc800078eb8ff */
[----:B------:R-:W-:Y:S01]  /*1a70*/  LOP3.LUT R19, R3, R0, R19, 0xfe, !PT ;  /* 0x0000000003137212 */ /* 0x000fe200078efe13 */
[----:B------:R-:W-:Y:S06]  /*1a80*/  BRA `(.L_x_4927) ;  /* 0x0000000000f87947 */ /* 0x000fec0003800000 */
.L_x_4940:
        /* <DEDUP_REMOVED lines=20> */
.L_x_4945:
[----:B------:R-:W-:Y:S05]  /*1bd0*/  BSYNC.RECONVERGENT B0 ;  /* 0x0000000000007941 */ /* 0x000fea0003800200 */
.L_x_4944:
[----:B------:R-:W-:Y:S01]  /*1be0*/  IMAD.SHL.U32 R0, R0, 0x200000, RZ ;  /* 0x0020000000007824 */ /* 0x000fe200078e00ff */
[----:B------:R-:W-:-:S04]  /*1bf0*/  LEA R3, R3, 0x37800000, 0x17 ;  /* 0x3780000003037811 */ /* 0x000fc800078eb8ff */
[----:B------:R-:W-:Y:S01]  /*1c00*/  LOP3.LUT R19, R3, R0, R19, 0xfe, !PT ;  /* 0x0000000003137212 */ /* 0x000fe200078efe13 */
[----:B------:R-:W-:Y:S06]  /*1c10*/  BRA `(.L_x_4927) ;  /* 0x0000000000947947 */ /* 0x000fec0003800000 */
.L_x_4939:
        /* <DEDUP_REMOVED lines=14> */
.L_x_4926:
        /* <DEDUP_REMOVED lines=16> */
.L_x_4948:
[----:B------:R-:W-:Y:S01]  /*1e00*/  IMAD.MOV.U32 R19, RZ, RZ, RZ ;  /* 0x000000ffff137224 */ /* 0x000fe200078e00ff */
[----:B------:R-:W-:Y:S06]  /*1e10*/  BRA `(.L_x_4927) ;  /* 0x0000000000147947 */ /* 0x000fec0003800000 */
.L_x_4947:
[----:B------:R-:W2:Y:S02]  /*1e20*/  LDG.E.64 R4, desc[UR36][R4.64] ;  /* 0x0000002404047981 */ /* 0x000ea4000c1e1b00 */
[----:B--2---:R0:W1:Y:S02]  /*1e30*/  I2F.U64 R19, R4 ;  /* 0x0000000400137312 */ /* 0x0040640000301000 */
[----:B01----:R-:W-:Y:S05]  /*1e40*/  BRA `(.L_x_4927) ;  /* 0x0000000000087947 */ /* 0x003fea0003800000 */
.L_x_4946:
[----:B------:R-:W2:Y:S02]  /*1e50*/  LDG.E R4, desc[UR36][R4.64] ;  /* 0x0000002404047981 */ /* 0x000ea4000c1e1900 */
[----:B--2---:R-:W-:-:S07]  /*1e60*/  I2FP.F32.U32 R19, R4 ;  /* 0x0000000400137245 */ /* 0x004fce0000201000 */
.L_x_4927:
[----:B------:R-:W-:Y:S05]  /*1e70*/  BSYNC.RECONVERGENT B6 ;  /* 0x0000000000067941 */ /* 0x000fea0003800200 */
.L_x_4921:
[----:B------:R-:W-:Y:S02]  /*1e80*/  VIADD R22, R22, 0x80 ;  /* 0x0000008016167836 */ /* 0x000fe40000000000 */
[----:B0--3-5:R-:W-:-:S07]  /*1e90*/  FADD.FTZ R19, R19, 3 ;  /* 0x4040000013137421 */ /* 0x029fce0000010000 */
.L_x_4920:
[----:B------:R-:W-:Y:S05]  /*1ea0*/  BSYNC.RECONVERGENT B7 ;  /* 0x0000000000077941 */ /* 0x000fea0003800200 */
.L_x_4919:
[----:B------:R-:W-:Y:S01]  /*1eb0*/  ISETP.GE.AND P0, PT, R22, R17, PT ;  /* 0x000000111600720c */ /* 0x000fe20003f06270 */
[----:B------:R-:W-:Y:S01]  /*1ec0*/  BSSY.RECONVERGENT B7, `(.L_x_4949) ;  /* 0x00000f0000077945 */ /* 0x000fe20003800200 */
[----:B------:R-:W-:-:S11]  /*1ed0*/  IMAD.MOV.U32 R16, RZ, RZ, 0x40400000 ;  /* 0x40400000ff107424 */ /* 0x000fd600078e00ff */
[----:B------:R-:W-:Y:S05]  /*1ee0*/  @P0 BRA `(.L_x_4950) ;  /* 0x0000000c00b40947 */ /* 0x000fea0003800000 */
[----:B012-4-:R-:W0:Y:S01]  /*1ef0*/  LDC.64 R4, c[0x0][0x3a8] ;  /* 0x0000ea00ff047b82 */ /* 0x017e220000000a00 */
        /* <DEDUP_REMOVED lines=20> */
.L_x_4955:
[----:B------:R-:W2:Y:S02]  /*2040*/  LDG.E.U8 R4, desc[UR36][R4.64] ;  /* 0x0000002404047981 */ /* 0x000ea4000c1e1100 */
[----:B--2---:R-:W-:Y:S01]  /*2050*/  I2FP.F32.U32 R16, R4 ;  /* 0x0000000400107245 */ /* 0x004fe20000201000 */
[----:B------:R-:W-:Y:S06]  /*2060*/  BRA `(.L_x_4957) ;  /* 0x0000000c00487947 */ /* 0x000fec0003800000 */
.L_x_4954:
        /* <DEDUP_REMOVED lines=9> */
.L_x_4959:
[----:B------:R-:W2:Y:S02]  /*2100*/  LDG.E R4, desc[UR36][R4.64] ;  /* 0x0000002404047981 */ /* 0x000ea4000c1e1900 */
[----:B--2---:R-:W-:Y:S01]  /*2110*/  I2FP.F32.S32 R16, R4 ;  /* 0x0000000400107245 */ /* 0x004fe20000201400 */
[----:B------:R-:W-:Y:S06]  /*2120*/  BRA `(.L_x_4957) ;  /* 0x0000000c00187947 */ /* 0x000fec0003800000 */
.L_x_4958:
[----:B------:R-:W2:Y:S02]  /*2130*/  LDG.E.U16 R4, desc[UR36][R4.64] ;  /* 0x0000002404047981 */ /* 0x000ea4000c1e1500 */
[----:B--2---:R0:W1:Y:S01]  /*2140*/  I2F.S16 R16, R4 ;  /* 0x0000000400107306 */ /* 0x0040620000101400 */
[----:B------:R-:W-:Y:S05]  /*2150*/  BRA `(.L_x_4957) ;  /* 0x0000000c000c7947 */ /* 0x000fea0003800000 */
.L_x_4953:
        /* <DEDUP_REMOVED lines=8> */
.L_x_4961:
[----:B------:R-:W2:Y:S02]  /*21e0*/  LDG.E.U16 R4, desc[UR36][R4.64] ;  /* 0x0000002404047981 */ /* 0x000ea4000c1e1500 */
[----:B--2---:R-:W-:Y:S01]  /*21f0*/  HADD2.F32 R16, -RZ, R4.H0_H0 ;  /* 0x20000004ff107230 */ /* 0x004fe20000004100 */
[----:B------:R-:W-:Y:S06]  /*2200*/  BRA `(.L_x_4957) ;  /* 0x0000000800e07947 */ /* 0x000fec0003800000 */
.L_x_4960:
        /* <DEDUP_REMOVED lines=8> */
.L_x_4963:
[----:B------:R-:W2:Y:S02]  /*2290*/  LDG.E.U16 R4, desc[UR36][R4.64] ;  /* 0x0000002404047981 */ /* 0x000ea4000c1e1500 */
[----:B--2---:R-:W-:Y:S01]  /*22a0*/  HADD2.F32 R16, -RZ, R4.H0_H0 ;  /* 0x20000004ff107230 */ /* 0x004fe20000004100 */
[----:B------:R-:W-:Y:S06]  /*22b0*/  BRA `(.L_x_4957) ;  /* 0x0000000800b47947 */ /* 0x000fec0003800000 */
.L_x_4962:
        /* <DEDUP_REMOVED lines=11> */
.L_x_4952:
        /* <DEDUP_REMOVED lines=12> */
.L_x_4966:
        /* <DEDUP_REMOVED lines=11> */
.L_x_4965:
        /* <DEDUP_REMOVED lines=25> */
.L_x_4968:
        /* <DEDUP_REMOVED lines=13> */
.L_x_4967:
[----:B------:R-:W2:Y:S02]  /*2740*/  LDG.E.U16 R4, desc[UR36][R4.64] ;  /* 0x0000002404047981 */ /* 0x000ea4000c1e1500 */
[----:B--2---:R-:W-:Y:S01]  /*2750*/  IMAD.U32 R16, R4, 0x10000, RZ ;  /* 0x0001000004107824 */ /* 0x004fe200078e00ff */
[----:B------:R-:W-:Y:S06]  /*2760*/  BRA `(.L_x_4957) ;  /* 0x0000000400887947 */ /* 0x000fec0003800000 */
.L_x_4964:
        /* <DEDUP_REMOVED lines=11> */
.L_x_4971:
        /* <DEDUP_REMOVED lines=20> */
.L_x_4973:
[----:B------:R-:W-:Y:S05]  /*2960*/  BSYNC.RECONVERGENT B0 ;  /* 0x0000000000007941 */ /* 0x000fea0003800200 */
.L_x_4972:
[----:B------:R-:W-:Y:S01]  /*2970*/  IMAD.SHL.U32 R0, R0, 0x100000, RZ ;  /* 0x0010000000007824 */ /* 0x000fe200078e00ff */
[----:B------:R-:W-:-:S04]  /*2980*/  LEA R3, R3, 0x3b800000, 0x17 ;  /* 0x3b80000003037811 */ /* 0x000fc800078eb8ff */
[----:B------:R-:W-:Y:S01]  /*2990*/  LOP3.LUT R16, R3, R0, R7, 0xfe, !PT ;  /* 0x0000000003107212 */ /* 0x000fe200078efe07 */
[----:B------:R-:W-:Y:S06]  /*29a0*/  BRA `(.L_x_4957) ;  /* 0x0000000000f87947 */ /* 0x000fec0003800000 */
.L_x_4970:
        /* <DEDUP_REMOVED lines=20> */
.L_x_4975:
[----:B------:R-:W-:Y:S05]  /*2af0*/  BSYNC.RECONVERGENT B0 ;  /* 0x0000000000007941 */ /* 0x000fea0003800200 */
.L_x_4974:
[----:B------:R-:W-:Y:S01]  /*2b00*/  IMAD.SHL.U32 R0, R0, 0x200000, RZ ;  /* 0x0020000000007824 */ /* 0x000fe200078e00ff */
[----:B------:R-:W-:-:S04]  /*2b10*/  LEA R3, R3, 0x37800000, 0x17 ;  /* 0x3780000003037811 */ /* 0x000fc800078eb8ff */
[----:B------:R-:W-:Y:S01]  /*2b20*/  LOP3.LUT R16, R3, R0, R7, 0xfe, !PT ;  /* 0x0000000003107212 */ /* 0x000fe200078efe07 */
[----:B------:R-:W-:Y:S06]  /*2b30*/  BRA `(.L_x_4957) ;  /* 0x0000000000947947 */ /* 0x000fec0003800000 */
.L_x_4969:
        /* <DEDUP_REMOVED lines=14> */
.L_x_4956:
        /* <DEDUP_REMOVED lines=16> */
.L_x_4978:
[----:B------:R-:W-:Y:S01]  /*2d20*/  IMAD.MOV.U32 R16, RZ, RZ, RZ ;  /* 0x000000ffff107224 */ /* 0x000fe200078e00ff */
[----:B------:R-:W-:Y:S06]  /*2d30*/  BRA `(.L_x_4957) ;  /* 0x0000000000147947 */ /* 0x000fec0003800000 */
.L_x_4977:
[----:B------:R-:W2:Y:S02]  /*2d40*/  LDG.E.64 R4, desc[UR36][R4.64] ;  /* 0x0000002404047981 */ /* 0x000ea4000c1e1b00 */
[----:B--2---:R0:W1:Y:S02]  /*2d50*/  I2F.U64 R16, R4 ;  /* 0x0000000400107312 */ /* 0x0040640000301000 */
[----:B01----:R-:W-:Y:S05]  /*2d60*/  BRA `(.L_x_4957) ;  /* 0x0000000000087947 */ /* 0x003fea0003800000 */
.L_x_4976:
[----:B------:R-:W2:Y:S02]  /*2d70*/  LDG.E R4, desc[UR36][R4.64] ;  /* 0x0000002404047981 */ /* 0x000ea4000c1e1900 */
[----:B--2---:R-:W-:-:S07]  /*2d80*/  I2FP.F32.U32 R16, R4 ;  /* 0x0000000400107245 */ /* 0x004fce0000201000 */
.L_x_4957:
[----:B------:R-:W-:Y:S05]  /*2d90*/  BSYNC.RECONVERGENT B6 ;  /* 0x0000000000067941 */ /* 0x000fea0003800200 */
.L_x_4951:
[----:B------:R-:W-:Y:S02]  /*2da0*/  VIADD R22, R22, 0x80 ;  /* 0x0000008016167836 */ /* 0x000fe40000000000 */
[----:B-1-3-5:R-:W-:-:S07]  /*2db0*/  FADD.FTZ R16, R16, 3 ;  /* 0x4040000010107421 */ /* 0x02afce0000010000 */
.L_x_4950:
[----:B------:R-:W-:Y:S05]  /*2dc0*/  BSYNC.RECONVERGENT B7 ;  /* 0x0000000000077941 */ /* 0x000fea0003800200 */
.L_x_4949:
        /* <DEDUP_REMOVED lines=25> */
.L_x_4985:
[----:B------:R-:W2:Y:S02]  /*2f60*/  LDG.E.U8 R0, desc[UR36][R4.64] ;  /* 0x0000002404007981 */ /* 0x000ea4000c1e1100 */
[----:B--2---:R-:W-:Y:S01]  /*2f70*/  I2FP.F32.U32 R0, R0 ;  /* 0x0000000000007245 */ /* 0x004fe20000201000 */
[----:B------:R-:W-:Y:S06]  /*2f80*/  BRA `(.L_x_4987) ;  /* 0x0000000c00487947 */ /* 0x000fec0003800000 */
.L_x_4984:
        /* <DEDUP_REMOVED lines=9> */
.L_x_4989:
[----:B------:R-:W2:Y:S02]  /*3020*/  LDG.E R0, desc[UR36][R4.64] ;  /* 0x0000002404007981 */ /* 0x000ea4000c1e1900 */
[----:B--2---:R-:W-:Y:S01]  /*3030*/  I2FP.F32.S32 R0, R0 ;  /* 0x0000000000007245 */ /* 0x004fe20000201400 */
[----:B------:R-:W-:Y:S06]  /*3040*/  BRA `(.L_x_4987) ;  /* 0x0000000c00187947 */ /* 0x000fec0003800000 */
.L_x_4988:
[----:B------:R-:W2:Y:S02]  /*3050*/  LDG.E.U16 R0, desc[UR36][R4.64] ;  /* 0x0000002404007981 */ /* 0x000ea4000c1e1500 */
[----:B--2---:R-:W4:Y:S01]  /*3060*/  I2F.S16 R0, R0 ;  /* 0x0000000000007306 */ /* 0x004f220000101400 */
[----:B------:R-:W-:Y:S05]  /*3070*/  BRA `(.L_x_4987) ;  /* 0x0000000c000c7947 */ /* 0x000fea0003800000 */
.L_x_4983:
        /* <DEDUP_REMOVED lines=8> */
.L_x_4991:
[----:B------:R-:W2:Y:S02]  /*3100*/  LDG.E.U16 R0, desc[UR36][R4.64] ;  /* 0x0000002404007981 */ /* 0x000ea4000c1e1500 */
[----:B--2---:R-:W-:Y:S01]  /*3110*/  HADD2.F32 R0, -RZ, R0.H0_H0 ;  /* 0x20000000ff007230 */ /* 0x004fe20000004100 */
[----:B------:R-:W-:Y:S06]  /*3120*/  BRA `(.L_x_4987) ;  /* 0x0000000800e07947 */ /* 0x000fec0003800000 */
.L_x_4990:
        /* <DEDUP_REMOVED lines=8> */
.L_x_4993:
[----:B------:R-:W2:Y:S02]  /*31b0*/  LDG.E.U16 R0, desc[UR36][R4.64] ;  /* 0x0000002404007981 */ /* 0x000ea4000c1e1500 */
[----:B--2---:R-:W-:Y:S01]  /*31c0*/  HADD2.F32 R0, -RZ, R0.H0_H0 ;  /* 0x20000000ff007230 */ /* 0x004fe20000004100 */
[----:B------:R-:W-:Y:S06]  /*31d0*/  BRA `(.L_x_4987) ;  /* 0x0000000800b47947 */ /* 0x000fec0003800000 */
.L_x_4992:
        /* <DEDUP_REMOVED lines=11> */
.L_x_4982:
        /* <DEDUP_REMOVED lines=12> */
.L_x_4996:
        /* <DEDUP_REMOVED lines=11> */
.L_x_4995:
        /* <DEDUP_REMOVED lines=25> */
.L_x_4998:
        /* <DEDUP_REMOVED lines=13> */
.L_x_4997:
[----:B------:R-:W2:Y:S02]  /*3660*/  LDG.E.U16 R0, desc[UR36][R4.64] ;  /* 0x0000002404007981 */ /* 0x000ea4000c1e1500 */
[----:B--2---:R-:W-:Y:S01]  /*3670*/  IMAD.U32 R0, R0, 0x10000, RZ ;  /* 0x0001000000007824 */ /* 0x004fe200078e00ff */
[----:B------:R-:W-:Y:S06]  /*3680*/  BRA `(.L_x_4987) ;  /* 0x0000000400887947 */ /* 0x000fec0003800000 */
.L_x_4994:
        /* <DEDUP_REMOVED lines=11> */
.L_x_5001:
        /* <DEDUP_REMOVED lines=20> */
.L_x_5003:
[----:B------:R-:W-:Y:S05]  /*3880*/  BSYNC.RECONVERGENT B0 ;  /* 0x0000000000007941 */ /* 0x000fea0003800200 */
.L_x_5002:
[----:B------:R-:W-:Y:S01]  /*3890*/  IMAD.SHL.U32 R0, R0, 0x100000, RZ ;  /* 0x0010000000007824 */ /* 0x000fe200078e00ff */
[----:B------:R-:W-:-:S04]  /*38a0*/  LEA R3, R3, 0x3b800000, 0x17 ;  /* 0x3b80000003037811 */ /* 0x000fc800078eb8ff */
[----:B------:R-:W-:Y:S01]  /*38b0*/  LOP3.LUT R0, R3, R0, R7, 0xfe, !PT ;  /* 0x0000000003007212 */ /* 0x000fe200078efe07 */
[----:B------:R-:W-:Y:S06]  /*38c0*/  BRA `(.L_x_4987) ;  /* 0x0000000000f87947 */ /* 0x000fec0003800000 */
.L_x_5000:
        /* <DEDUP_REMOVED lines=20> */
.L_x_5005:
[----:B------:R-:W-:Y:S05]  /*3a10*/  BSYNC.RECONVERGENT B0 ;  /* 0x0000000000007941 */ /* 0x000fea0003800200 */
.L_x_5004:
[----:B------:R-:W-:Y:S01]  /*3a20*/  IMAD.SHL.U32 R0, R0, 0x200000, RZ ;  /* 0x0020000000007824 */ /* 0x000fe200078e00ff */
[----:B------:R-:W-:-:S04]  /*3a30*/  LEA R3, R3, 0x37800000, 0x17 ;  /* 0x3780000003037811 */ /* 0x000fc800078eb8ff */
[----:B------:R-:W-:Y:S01]  /*3a40*/  LOP3.LUT R0, R3, R0, R7, 0xfe, !PT ;  /* 0x0000000003007212 */ /* 0x000fe200078efe07 */
[----:B------:R-:W-:Y:S06]  /*3a50*/  BRA `(.L_x_4987) ;  /* 0x0000000000947947 */ /* 0x000fec0003800000 */
.L_x_4999:
        /* <DEDUP_REMOVED lines=14> */
.L_x_4986:
        /* <DEDUP_REMOVED lines=16> */
.L_x_5008:
[----:B------:R-:W-:Y:S01]  /*3c40*/  IMAD.MOV.U32 R0, RZ, RZ, RZ ;  /* 0x000000ffff007224 */ /* 0x000fe200078e00ff */
[----:B------:R-:W-:Y:S06]  /*3c50*/  BRA `(.L_x_4987) ;  /* 0x0000000000147947 */ /* 0x000fec0003800000 */
.L_x_5007:
[----:B------:R-:W2:Y:S02]  /*3c60*/  LDG.E.64 R4, desc[UR36][R4.64] ;  /* 0x0000002404047981 */ /* 0x000ea4000c1e1b00 */
[----:B--2---:R0:W1:Y:S02]  /*3c70*/  I2F.U64 R0, R4 ;  /* 0x0000000400007312 */ /* 0x0040640000301000 */
[----:B01----:R-:W-:Y:S05]  /*3c80*/  BRA `(.L_x_4987) ;  /* 0x0000000000087947 */ /* 0x003fea0003800000 */
.L_x_5006:
[----:B------:R-:W2:Y:S02]  /*3c90*/  LDG.E R0, desc[UR36][R4.64] ;  /* 0x0000002404007981 */ /* 0x000ea4000c1e1900 */
[----:B--2---:R-:W-:-:S07]  /*3ca0*/  I2FP.F32.U32 R0, R0 ;  /* 0x0000000000007245 */ /* 0x004fce0000201000 */
.L_x_4987:
[----:B------:R-:W-:Y:S05]  /*3cb0*/  BSYNC.RECONVERGENT B6 ;  /* 0x0000000000067941 */ /* 0x000fea0003800200 */
.L_x_4981:
[----:B---345:R-:W-:-:S07]  /*3cc0*/  FADD.FTZ R0, R0, 3 ;  /* 0x4040000000007421 */ /* 0x038fce0000010000 */
.L_x_4980:
[----:B------:R-:W-:Y:S05]  /*3cd0*/  BSYNC.RECONVERGENT B7 ;  /* 0x0000000000077941 */ /* 0x000fea0003800200 */
.L_x_4979:
[C---:B------:R-:W-:Y:S01]  /*3ce0*/  VIADD R6, R25.reuse, 0x100 ;  /* 0x0000010019067836 */ /* 0x040fe20000000000 */
[CC--:B------:R-:W-:Y:S01]  /*3cf0*/  ISETP.GE.AND P0, PT, R25.reuse, R17.reuse, PT ;  /* 0x000000111900720c */ /* 0x0c0fe20003f06270 */
[C---:B------:R-:W-:Y:S01]  /*3d00*/  VIADD R8, R25.reuse, 0x180 ;  /* 0x0000018019087836 */ /* 0x040fe20000000000 */
[----:B------:R-:W-:Y:S01]  /*3d10*/  BSSY.RECONVERGENT B6, `(.L_x_5009) ;  /* 0x000011d000067945 */ /* 0x000fe20003800200 */
[----:B------:R-:W-:Y:S01]  /*3d20*/  VIADD R26, R25, 0x80 ;  /* 0x00000080191a7836 */ /* 0x000fe20000000000 */
[-C--:B------:R-:W-:Y:S02]  /*3d30*/  ISETP.GE.AND P3, PT, R6, R17.reuse, PT ;  /* 0x000000110600720c */ /* 0x080fe40003f66270 */
[-C--:B------:R-:W-:Y:S02]  /*3d40*/  ISETP.GE.AND P2, PT, R8, R17.reuse, PT ;  /* 0x000000110800720c */ /* 0x080fe40003f46270 */
[----:B------:R-:W-:-:S05]  /*3d50*/  ISETP.GE.AND P1, PT, R26, R17, PT ;  /* 0x000000111a00720c */ /* 0x000fca0003f26270 */
[----:B------:R-:W3:Y:S08]  /*3d60*/  @!P0 LDC R7, c[0x0][0x388] ;  /* 0x0000e200ff078b82 */ /* 0x000ef00000000800 */
[----:B------:R-:W5:Y:S08]  /*3d70*/  @!P3 LDC R3, c[0x0][0x388] ;  /* 0x0000e200ff03bb82 */ /* 0x000f700000000800 */
[----:B01--4-:R-:W0:Y:S08]  /*3d80*/  @!P2 LDC R5, c[0x0][0x388] ;  /* 0x0000e200ff05ab82 */ /* 0x013e300000000800 */
[----:B------:R-:W1:Y:S08]  /*3d90*/  @!P1 LDC R6, c[0x0][0x388] ;  /* 0x0000e200ff069b82 */ /* 0x000e700000000800 */
[----:B------:R-:W4:Y:S01]  /*3da0*/  @!P3 LDC R10, c[0x0][0x394] ;  /* 0x0000e500ff0abb82 */ /* 0x000f220000000800 */
[----:B-----5:R-:W-:-:S04]  /*3db0*/  @!P3 FSETP.GEU.FTZ.AND P4, PT, R16, R3, PT ;  /* 0x000000031000b20b */ /* 0x020fc80003f9e000 */
[----:B------:R-:W-:-:S03]  /*3dc0*/  @!P3 FSEL R3, R16, R3, P4 ;  /* 0x000000031003b208 */ /* 0x000fc60002000000 */
[----:B------:R-:W5:Y:S01]  /*3dd0*/  @!P2 LDC R12, c[0x0][0x394] ;  /* 0x0000e500ff0cab82 */ /* 0x000f620000000800 */
[----:B0-----:R-:W-:-:S04]  /*3de0*/  @!P2 FSETP.GEU.FTZ.AND P5, PT, R0, R5, PT ;  /* 0x000000050000a20b */ /* 0x001fc80003fbe000 */
[----:B------:R-:W-:Y:S02]  /*3df0*/  @!P2 FSEL R5, R0, R5, P5 ;  /* 0x000000050005a208 */ /* 0x000fe40002800000 */
[CC--:B---3--:R-:W-:Y:S01]  /*3e00*/  @!P0 FSETP.GEU.FTZ.AND P5, PT, R18.reuse, R7.reuse, PT ;  /* 0x000000071200820b */ /* 0x0c8fe20003fbe000 */
[----:B------:R-:W0:Y:S01]  /*3e10*/  @!P1 LDC R8, c[0x0][0x394] ;  /* 0x0000e500ff089b82 */ /* 0x000e220000000800 */
[CC--:B-1----:R-:W-:Y:S02]  /*3e20*/  @!P1 FSETP.GEU.FTZ.AND P6, PT, R19.reuse, R6.reuse, PT ;  /* 0x000000061300920b */ /* 0x0c2fe40003fde000 */
[----:B------:R-:W-:Y:S02]  /*3e30*/  @!P0 FSEL R0, R18, R7, P5 ;  /* 0x0000000712008208 */ /* 0x000fe40002800000 */
[----:B------:R-:W-:-:S03]  /*3e40*/  @!P1 FSEL R19, R19, R6, P6 ;  /* 0x0000000613139208 */ /* 0x000fc60003000000 */
[----:B------:R-:W1:Y:S01]  /*3e50*/  @!P0 LDC R9, c[0x0][0x394] ;  /* 0x0000e500ff098b82 */ /* 0x000e620000000800 */
[----:B----4-:R-:W-:-:S04]  /*3e60*/  @!P3 FSETP.GT.FTZ.AND P4, PT, R3, R10, PT ;  /* 0x0000000a0300b20b */ /* 0x010fc80003f94000 */
[----:B------:R-:W-:-:S03]  /*3e70*/  @!P3 FSEL R3, R3, R10, !P4 ;  /* 0x0000000a0303b208 */ /* 0x000fc60006000000 */
[----:B------:R-:W3:Y:S01]  /*3e80*/  LDC.U8 R16, c[0x0][0x3bc] ;  /* 0x0000ef00ff107b82 */ /* 0x000ee20000000000 */
[----:B-----5:R-:W-:Y:S01]  /*3e90*/  @!P2 FSETP.GT.FTZ.AND P6, PT, R5, R12, PT ;  /* 0x0000000c0500a20b */ /* 0x020fe20003fd4000 */
[----:B------:R-:W-:-:S03]  /*3ea0*/  @!P3 FMUL.FTZ R22, R3, 0.16666667163372039795 ;  /* 0x3e2aaaab0316b820 */ /* 0x000fc60000410000 */
[----:B------:R-:W-:Y:S02]  /*3eb0*/  @!P2 FSEL R5, R5, R12, !P6 ;  /* 0x0000000c0505a208 */ /* 0x000fe40007000000 */
[----:B0-----:R-:W-:-:S03]  /*3ec0*/  @!P1 FSETP.GT.FTZ.AND P5, PT, R19, R8, PT ;  /* 0x000000081300920b */ /* 0x001fc60003fb4000 */
[----:B------:R-:W-:Y:S01]  /*3ed0*/  @!P2 FMUL.FTZ R24, R5, 0.16666667163372039795 ;  /* 0x3e2aaaab0518a820 */ /* 0x000fe20000410000 */
[----:B------:R-:W-:Y:S02]  /*3ee0*/  @!P1 FSEL R19, R19, R8, !P5 ;  /* 0x0000000813139208 */ /* 0x000fe40006800000 */
[----:B-1----:R-:W-:-:S03]  /*3ef0*/  @!P0 FSETP.GT.FTZ.AND P4, PT, R0, R9, PT ;  /* 0x000000090000820b */ /* 0x002fc60003f94000 */
[----:B------:R-:W-:Y:S01]  /*3f00*/  @!P1 FMUL.FTZ R18, R19, 0.16666667163372039795 ;  /* 0x3e2aaaab13129820 */ /* 0x000fe20000410000 */
[----:B------:R-:W-:-:S05]  /*3f10*/  @!P0 FSEL R0, R0, R9, !P4 ;  /* 0x0000000900008208 */ /* 0x000fca0006000000 */
[----:B--2---:R-:W-:Y:S01]  /*3f20*/  @!P0 FMUL.FTZ R4, R0, 0.16666667163372039795 ;  /* 0x3e2aaaab00048820 */ /* 0x004fe20000410000 */
[----:B---3--:R-:W-:Y:S06]  /*3f30*/  @P0 BRA `(.L_x_5010) ;  /* 0x0000000c00e80947 */ /* 0x008fec0003800000 */
[----:B------:R-:W0:Y:S01]  /*3f40*/  LDCU UR4, c[0x0][0x3c0] ;  /* 0x00007800ff0477ac */ /* 0x000e220008000800 */
[----:B------:R-:W1:Y:S01]  /*3f50*/  LDC.64 R8, c[0x0][0x3a0] ;  /* 0x0000e800ff087b82 */ /* 0x000e620000000a00 */
[----:B------:R-:W-:Y:S01]  /*3f60*/  IMAD R0, R2, 0x200, R25 ;  /* 0x0000020002007824 */ /* 0x000fe200078e0219 */
[----:B------:R-:W-:-:S03]  /*3f70*/  PRMT R5, R16, 0x9910, RZ ;  /* 0x0000991010057816 */ /* 0x000fc600000000ff */
        /* <DEDUP_REMOVED lines=14> */
[----:B------:R-:W0:Y:S01]  /*4060*/  F2I.FTZ.TRUNC.NTZ R3, R4 ;  /* 0x0000000400037305 */ /* 0x000e22000021f100 */
[----:B------:R-:W-:Y:S01]  /*4070*/  IMAD.MOV.U32 R25, RZ, RZ, R26 ;  /* 0x000000ffff197224 */ /* 0x000fe200078e001a */
[----:B0-----:R0:W-:Y:S01]  /*4080*/  STG.E.U8 desc[UR36][R8.64], R3 ;  /* 0x0000000308007986 */ /* 0x0011e2000c101124 */
[----:B------:R-:W-:Y:S05]  /*4090*/  BRA `(.L_x_5010) ;  /* 0x0000000c00907947 */ /* 0x000fea0003800000 */
.L_x_5014:
[----:B------:R-:W0:Y:S01]  /*40a0*/  F2I.S64.TRUNC R4, R4 ;  /* 0x0000000400047311 */ /* 0x000e22000020d900 */
[----:B------:R-:W-:Y:S02]  /*40b0*/  IMAD.MOV.U32 R25, RZ, RZ, R26 ;  /* 0x000000ffff197224 */ /* 0x000fe400078e001a */
[----:B0-----:R-:W-:-:S05]  /*40c0*/  IMAD.MOV.U32 R3, RZ, RZ, R4 ;  /* 0x000000ffff037224 */ /* 0x001fca00078e0004 */
[----:B------:R0:W-:Y:S01]  /*40d0*/  STG.E.U8 desc[UR36][R8.64], R3 ;  /* 0x0000000308007986 */ /* 0x0001e2000c101124 */
[----:B------:R-:W-:Y:S05]  /*40e0*/  BRA `(.L_x_5010) ;  /* 0x0000000c007c7947 */ /* 0x000fea0003800000 */
.L_x_5013:
[----:B------:R-:W-:-:S13]  /*40f0*/  ISETP.NE.AND P0, PT, R0, 0x2, PT ;  /* 0x000000020000780c */ /* 0x000fda0003f05270 */
[----:B------:R-:W-:Y:S05]  /*4100*/  @!P0 BRA `(.L_x_5016) ;  /* 0x0000000000308947 */ /* 0x000fea0003800000 */
[----:B------:R-:W-:-:S13]  /*4110*/  ISETP.NE.AND P0, PT, R0, 0x3, PT ;  /* 0x000000030000780c */ /* 0x000fda0003f05270 */
[----:B------:R-:W-:Y:S05]  /*4120*/  @!P0 BRA `(.L_x_5017) ;  /* 0x0000000000188947 */ /* 0x000fea0003800000 */
[----:B------:R-:W-:-:S13]  /*4130*/  ISETP.NE.AND P0, PT, R0, 0x4, PT ;  /* 0x000000040000780c */ /* 0x000fda0003f05270 */
[----:B------:R-:W-:Y:S05]  /*4140*/  @P0 BRA `(.L_x_5015) ;  /* 0x0000000800c00947 */ /* 0x000fea0003800000 */
[----:B------:R-:W0:Y:S01]  /*4150*/  F2I.S64.TRUNC R4, R4 ;  /* 0x0000000400047311 */ /* 0x000e22000020d900 */
[----:B------:R-:W-:Y:S01]  /*4160*/  IMAD.MOV.U32 R25, RZ, RZ, R26 ;  /* 0x000000ffff197224 */ /* 0x000fe200078e001a */
[----:B0-----:R0:W-:Y:S01]  /*4170*/  STG.E.64 desc[UR36][R8.64], R4 ;  /* 0x0000000408007986 */ /* 0x0011e2000c101b24 */
[----:B------:R-:W-:Y:S05]  /*4180*/  BRA `(.L_x_5010) ;  /* 0x0000000c00547947 */ /* 0x000fea0003800000 */
.L_x_5017:
[----:B------:R-:W0:Y:S01]  /*4190*/  F2I.FTZ.TRUNC.NTZ R3, R4 ;  /* 0x0000000400037305 */ /* 0x000e22000021f100 */
[----:B------:R-:W-:Y:S01]  /*41a0*/  IMAD.MOV.U32 R25, RZ, RZ, R26 ;  /* 0x000000ffff197224 */ /* 0x000fe200078e001a */
[----:B0-----:R0:W-:Y:S01]  /*41b0*/  STG.E desc[UR36][R8.64], R3 ;  /* 0x0000000308007986 */ /* 0x0011e2000c101924 */
[----:B------:R-:W-:Y:S05]  /*41c0*/  BRA `(.L_x_5010) ;  /* 0x0000000c00447947 */ /* 0x000fea0003800000 */
.L_x_5016:
[----:B------:R-:W0:Y:S01]  /*41d0*/  F2I.FTZ.TRUNC.NTZ R3, R4 ;  /* 0x0000000400037305 */ /* 0x000e22000021f100 */
[----:B------:R-:W-:Y:S01]  /*41e0*/  IMAD.MOV.U32 R25, RZ, RZ, R26 ;  /* 0x000000ffff197224 */ /* 0x000fe200078e001a */
[----:B0-----:R0:W-:Y:S01]  /*41f0*/  STG.E.U16 desc[UR36][R8.64], R3 ;  /* 0x0000000308007986 */ /* 0x0011e2000c101524 */
[----:B------:R-:W-:Y:S05]  /*4200*/  BRA `(.L_x_5010) ;  /* 0x0000000c00347947 */ /* 0x000fea0003800000 */
.L_x_5012:
[----:B------:R-:W-:-:S13]  /*4210*/  ISETP.GT.AND P0, PT, R0, 0x6, PT ;  /* 0x000000060000780c */ /* 0x000fda0003f04270 */
[----:B------:R-:W-:Y:S05]  /*4220*/  @P0 BRA `(.L_x_5018) ;  /* 0x00000000002c0947 */ /* 0x000fea0003800000 */
[----:B------:R-:W-:-:S13]  /*4230*/  ISETP.NE.AND P0, PT, R0, 0x5, PT ;  /* 0x000000050000780c */ /* 0x000fda0003f05270 */
[----:B------:R-:W-:Y:S05]  /*4240*/  @!P0 BRA `(.L_x_5019) ;  /* 0x0000000000148947 */ /* 0x000fea0003800000 */
[----:B------:R-:W-:-:S13]  /*4250*/  ISETP.NE.AND P0, PT, R0, 0x6, PT ;  /* 0x000000060000780c */ /* 0x000fda0003f05270 */
[----:B------:R-:W-:Y:S05]  /*4260*/  @P0 BRA `(.L_x_5015) ;  /* 0x0000000800780947 */ /* 0x000fea0003800000 */
[----:B------:R0:W-:Y:S01]  /*4270*/  STG.E desc[UR36][R8.64], R4 ;  /* 0x0000000408007986 */ /* 0x0001e2000c101924 */
[----:B------:R-:W-:Y:S01]  /*4280*/  IMAD.MOV.U32 R25, RZ, RZ, R26 ;  /* 0x000000ffff197224 */ /* 0x000fe200078e001a */
[----:B------:R-:W-:Y:S06]  /*4290*/  BRA `(.L_x_5010) ;  /* 0x0000000c00107947 */ /* 0x000fec0003800000 */
.L_x_5019:
[----:B------:R-:W-:Y:S01]  /*42a0*/  F2FP.F16.F32.PACK_AB R4, RZ, R4 ;  /* 0x00000004ff04723e */ /* 0x000fe200000000ff */
[----:B------:R-:W-:-:S04]  /*42b0*/  IMAD.MOV.U32 R25, RZ, RZ, R26 ;  /* 0x000000ffff197224 */ /* 0x000fc800078e001a */
[----:B------:R0:W-:Y:S01]  /*42c0*/  STG.E.U16 desc[UR36][R8.64], R4 ;  /* 0x0000000408007986 */ /* 0x0001e2000c101524 */
[----:B------:R-:W-:Y:S05]  /*42d0*/  BRA `(.L_x_5010) ;  /* 0x0000000c00007947 */ /* 0x000fea0003800000 */
.L_x_5018:
[----:B------:R-:W-:-:S13]  /*42e0*/  ISETP.NE.AND P0, PT, R0, 0x7, PT ;  /* 0x000000070000780c */ /* 0x000fda0003f05270 */
[----:B------:R-:W-:Y:S05]  /*42f0*/  @!P0 BRA `(.L_x_5020) ;  /* 0x0000000000348947 */ /* 0x000fea0003800000 */
[----:B------:R-:W-:-:S13]  /*4300*/  ISETP.NE.AND P0, PT, R0, 0x8, PT ;  /* 0x000000080000780c */ /* 0x000fda0003f05270 */
[----:B------:R-:W-:Y:S05]  /*4310*/  @!P0 BRA `(.L_x_5021) ;  /* 0x0000000000188947 */ /* 0x000fea0003800000 */
[----:B------:R-:W-:-:S13]  /*4320*/  ISETP.NE.AND P0, PT, R0, 0x9, PT ;  /* 0x000000090000780c */ /* 0x000fda0003f05270 */
[----:B------:R-:W-:Y:S05]  /*4330*/  @P0 BRA `(.L_x_5015) ;  /* 0x0000000800440947 */ /* 0x000fea0003800000 */
[----:B------:R-:W-:Y:S02]  /*4340*/  IMAD.MOV.U32 R5, RZ, RZ, RZ ;  /* 0x000000ffff057224 */ /* 0x000fe400078e00ff */
[----:B------:R-:W-:-:S03]  /*4350*/  IMAD.MOV.U32 R25, RZ, RZ, R26 ;  /* 0x000000ffff197224 */ /* 0x000fc600078e001a */
[----:B------:R0:W-:Y:S01]  /*4360*/  STG.E.64 desc[UR36][R8.64], R4 ;  /* 0x0000000408007986 */ /* 0x0001e2000c101b24 */
[----:B------:R-:W-:Y:S05]  /*4370*/  BRA `(.L_x_5010) ;  /* 0x0000000800d87947 */ /* 0x000fea0003800000 */
.L_x_5021:
[----:B------:R-:W-:Y:S01]  /*4380*/  F2FP.F16.F32.PACK_AB R3, RZ, R4 ;  /* 0x00000004ff03723e */ /* 0x000fe200000000ff */
[----:B------:R-:W-:-:S03]  /*4390*/  IMAD.MOV.U32 R25, RZ, RZ, R26 ;  /* 0x000000ffff197224 */ /* 0x000fc600078e001a */
[----:B------:R-:W-:-:S05]  /*43a0*/  PRMT R3, R3, 0x5410, RZ ;  /* 0x0000541003037816 */ /* 0x000fca00000000ff */
[----:B------:R0:W-:Y:S01]  /*43b0*/  STG.E desc[UR36][R8.64], R3 ;  /* 0x0000000308007986 */ /* 0x0001e2000c101924 */
[----:B------:R-:W-:Y:S05]  /*43c0*/  BRA `(.L_x_5010) ;  /* 0x0000000800c47947 */ /* 0x000fea0003800000 */
.L_x_5020:
[----:B------:R-:W-:Y:S01]  /*43d0*/  FMUL.FTZ R4, R4, 1 ;  /* 0x3f80000004047820 */ /* 0x000fe20000410000 */
[----:B------:R-:W-:-:S05]  /*43e0*/  IMAD.MOV.U32 R25, RZ, RZ, R26 ;  /* 0x000000ffff197224 */ /* 0x000fca00078e001a */
[----:B------:R-:W0:Y:S02]  /*43f0*/  F2F.F64.F32 R4, R4 ;  /* 0x0000000400047310 */ /* 0x000e240000201800 */
[----:B0-----:R0:W-:Y:S01]  /*4400*/  STG.E.64 desc[UR36][R8.64], R4 ;  /* 0x0000000408007986 */ /* 0x0011e2000c101b24 */
[----:B------:R-:W-:Y:S05]  /*4410*/  BRA `(.L_x_5010) ;  /* 0x0000000800b07947 */ /* 0x000fea0003800000 */
.L_x_5011:
        /* <DEDUP_REMOVED lines=8> */
[----:B------:R-:W-:Y:S01]  /*44a0*/  FSETP.NEU.FTZ.AND P0, PT, R4, RZ, PT ;  /* 0x000000ff0400720b */ /* 0x000fe20003f1d000 */
[----:B------:R-:W-:-:S03]  /*44b0*/  IMAD.MOV.U32 R25, RZ, RZ, R26 ;  /* 0x000000ffff197224 */ /* 0x000fc600078e001a */
[----:B------:R-:W-:-:S05]  /*44c0*/  SEL R3, RZ, 0x1, !P0 ;  /* 0x00000001ff037807 */ /* 0x000fca0004000000 */
[----:B------:R3:W-:Y:S01]  /*44d0*/  STG.E.U8 desc[UR36][R8.64], R3 ;  /* 0x0000000308007986 */ /* 0x0007e2000c101124 */
[----:B------:R-:W-:Y:S05]  /*44e0*/  BRA `(.L_x_5010) ;  /* 0x00000008007c7947 */ /* 0x000fea0003800000 */
.L_x_5024:
[----:B------:R-:W-:Y:S01]  /*44f0*/  FMUL.FTZ R4, R4, 1 ;  /* 0x3f80000004047820 */ /* 0x000fe20000410000 */
[----:B------:R-:W-:Y:S01]  /*4500*/  CS2R R6, SRZ ;  /* 0x0000000000067805 */ /* 0x000fe2000001ff00 */
[----:B------:R-:W-:-:S04]  /*4510*/  IMAD.MOV.U32 R25, RZ, RZ, R26 ;  /* 0x000000ffff197224 */ /* 0x000fc800078e001a */
[----:B------:R-:W0:Y:S02]  /*4520*/  F2F.F64.F32 R4, R4 ;  /* 0x0000000400047310 */ /* 0x000e240000201800 */
[----:B0-----:R4:W-:Y:S01]  /*4530*/  STG.E.128 desc[UR36][R8.64], R4 ;  /* 0x0000000408007986 */ /* 0x0019e2000c101d24 */
[----:B------:R-:W-:Y:S05]  /*4540*/  BRA `(.L_x_5010) ;  /* 0x0000000800647947 */ /* 0x000fea0003800000 */
.L_x_5023:
        /* <DEDUP_REMOVED lines=18> */
.L_x_5028:
[----:B------:R-:W-:Y:S05]  /*4670*/  BSYNC.RECONVERGENT B0 ;  /* 0x0000000000007941 */ /* 0x000fea0003800200 */
.L_x_5027:
[----:B------:R-:W-:Y:S01]  /*4680*/  LOP3.LUT R5, R0, 0x80, R5, 0xf8, !PT ;  /* 0x0000008000057812 */ /* 0x000fe200078ef805 */
[----:B------:R-:W-:-:S04]  /*4690*/  IMAD.MOV.U32 R25, RZ, RZ, R26 ;  /* 0x000000ffff197224 */ /* 0x000fc800078e001a */
[----:B------:R1:W-:Y:S01]  /*46a0*/  STG.E.U8 desc[UR36][R8.64], R5 ;  /* 0x0000000508007986 */ /* 0x0003e2000c101124 */
[----:B------:R-:W-:Y:S05]  /*46b0*/  BRA `(.L_x_5010) ;  /* 0x0000000800087947 */ /* 0x000fea0003800000 */
.L_x_5026:
        /* <DEDUP_REMOVED lines=14> */
.L_x_5030:
[----:B------:R-:W-:Y:S05]  /*47a0*/  BSYNC.RECONVERGENT B0 ;  /* 0x0000000000007941 */ /* 0x000fea0003800200 */
.L_x_5029:
[----:B------:R-:W-:Y:S01]  /*47b0*/  LOP3.LUT R3, R0, 0x80, R7, 0xf8, !PT ;  /* 0x0000008000037812 */ /* 0x000fe200078ef807 */
[----:B------:R-:W-:-:S04]  /*47c0*/  IMAD.MOV.U32 R25, RZ, RZ, R26 ;  /* 0x000000ffff197224 */ /* 0x000fc800078e001a */
[----:B------:R2:W-:Y:S01]  /*47d0*/  STG.E.U8 desc[UR36][R8.64], R3 ;  /* 0x0000000308007986 */ /* 0x0005e2000c101124 */
[----:B------:R-:W-:Y:S05]  /*47e0*/  BRA `(.L_x_5010) ;  /* 0x0000000400bc7947 */ /* 0x000fea0003800000 */
.L_x_5025:
[----:B------:R-:W-:Y:S01]  /*47f0*/  F2FP.BF16.F32.PACK_AB R4, RZ, R4 ;  /* 0x00000004ff04723e */ /* 0x000fe200000010ff */
[----:B------:R-:W-:-:S04]  /*4800*/  IMAD.MOV.U32 R25, RZ, RZ, R26 ;  /* 0x000000ffff197224 */ /* 0x000fc800078e001a */
[----:B------:R0:W-:Y:S01]  /*4810*/  STG.E.U16 desc[UR36][R8.64], R4 ;  /* 0x0000000408007986 */ /* 0x0001e2000c101524 */
[----:B------:R-:W-:Y:S05]  /*4820*/  BRA `(.L_x_5010) ;  /* 0x0000000400ac7947 */ /* 0x000fea0003800000 */
.L_x_5022:
        /* <DEDUP_REMOVED lines=8> */
[----:B------:R-:W0:Y:S01]  /*48b0*/  F2I.FTZ.U32.TRUNC.NTZ R3, R4 ;  /* 0x0000000400037305 */ /* 0x000e22000021f000 */
[----:B------:R-:W-:Y:S01]  /*48c0*/  IMAD.MOV.U32 R25, RZ, RZ, R26 ;  /* 0x000000ffff197224 */ /* 0x000fe200078e001a */
[----:B0-----:R0:W-:Y:S01]  /*48d0*/  STG.E.U16 desc[UR36][R8.64], R3 ;  /* 0x0000000308007986 */ /* 0x0011e2000c101524 */
[----:B------:R-:W-:Y:S05]  /*48e0*/  BRA `(.L_x_5010) ;  /* 0x00000004007c7947 */ /* 0x000fea0003800000 */
.L_x_5033:
        /* <DEDUP_REMOVED lines=12> */
.L_x_5036:
[----:B------:R-:W-:-:S04]  /*49b0*/  SHF.R.U32.HI R0, RZ, 0x14, R4 ;  /* 0x00000014ff007819 */ /* 0x000fc80000011604 */
[----:B------:R-:W-:-:S04]  /*49c0*/  LOP3.LUT R3, R0, 0x1, RZ, 0xc0, !PT ;  /* 0x0000000100037812 */ /* 0x000fc800078ec0ff */
[----:B------:R-:W-:-:S04]  /*49d0*/  IADD3 R0, PT, PT, R4, 0x487ffff, R3 ;  /* 0x0487ffff04007810 */ /* 0x000fc80007ffe003 */
[----:B------:R-:W-:-:S04]  /*49e0*/  SHF.R.U32.HI R0, RZ, 0x14, R0 ;  /* 0x00000014ff007819 */ /* 0x000fc80000011600 */
[----:B------:R-:W-:-:S07]  /*49f0*/  LOP3.LUT R3, R0, 0xff, RZ, 0xc0, !PT ;  /* 0x000000ff00037812 */ /* 0x000fce00078ec0ff */
.L_x_5037:
[----:B------:R-:W-:-:S04]  /*4a00*/  SHF.R.U32.HI R4, RZ, 0x18, R4 ;  /* 0x00000018ff047819 */ /* 0x000fc80000011604 */
[----:B------:R-:W-:-:S04]  /*4a10*/  LOP3.LUT R3, R3, 0x80, R4, 0xf8, !PT ;  /* 0x0000008003037812 */ /* 0x000fc800078ef804 */
[----:B------:R-:W-:-:S07]  /*4a20*/  PRMT R0, R3, 0x7610, R0 ;  /* 0x0000761003007816 */ /* 0x000fce0000000000 */
.L_x_5035:
[----:B------:R-:W-:Y:S05]  /*4a30*/  BSYNC.RECONVERGENT B0 ;  /* 0x0000000000007941 */ /* 0x000fea0003800200 */
.L_x_5034:
[----:B------:R0:W-:Y:S01]  /*4a40*/  STG.E.U8 desc[UR36][R8.64], R0 ;  /* 0x0000000008007986 */ /* 0x0001e2000c101124 */
[----:B------:R-:W-:Y:S01]  /*4a50*/  IMAD.MOV.U32 R25, RZ, RZ, R26 ;  /* 0x000000ffff197224 */ /* 0x000fe200078e001a */
[----:B------:R-:W-:Y:S06]  /*4a60*/  BRA `(.L_x_5010) ;  /* 0x00000004001c7947 */ /* 0x000fec0003800000 */
.L_x_5032:
        /* <DEDUP_REMOVED lines=12> */
.L_x_5040:
[----:B------:R-:W-:-:S04]  /*4b30*/  SHF.R.U32.HI R0, RZ, 0x15, R4 ;  /* 0x00000015ff007819 */ /* 0x000fc80000011604 */
[----:B------:R-:W-:-:S04]  /*4b40*/  LOP3.LUT R3, R0, 0x1, RZ, 0xc0, !PT ;  /* 0x0000000100037812 */ /* 0x000fc800078ec0ff */
[----:B------:R-:W-:-:S04]  /*4b50*/  IADD3 R0, PT, PT, R4, 0x88fffff, R3 ;  /* 0x088fffff04007810 */ /* 0x000fc80007ffe003 */
[----:B------:R-:W-:-:S04]  /*4b60*/  SHF.R.U32.HI R0, RZ, 0x15, R0 ;  /* 0x00000015ff007819 */ /* 0x000fc80000011600 */
[----:B------:R-:W-:-:S07]  /*4b70*/  LOP3.LUT R3, R0, 0xff, RZ, 0xc0, !PT ;  /* 0x000000ff00037812 */ /* 0x000fce00078ec0ff */
.L_x_5041:
[----:B------:R-:W-:-:S04]  /*4b80*/  SHF.R.U32.HI R4, RZ, 0x18, R4 ;  /* 0x00000018ff047819 */ /* 0x000fc80000011604 */
[----:B------:R-:W-:-:S04]  /*4b90*/  LOP3.LUT R3, R3, 0x80, R4, 0xf8, !PT ;  /* 0x0000008003037812 */ /* 0x000fc800078ef804 */
[----:B------:R-:W-:-:S07]  /*4ba0*/  PRMT R0, R3, 0x7610, R0 ;  /* 0x0000761003007816 */ /* 0x000fce0000000000 */
.L_x_5039:
[----:B------:R-:W-:Y:S05]  /*4bb0*/  BSYNC.RECONVERGENT B0 ;  /* 0x0000000000007941 */ /* 0x000fea0003800200 */
.L_x_5038:
[----:B------:R0:W-:Y:S01]  /*4bc0*/  STG.E.U8 desc[UR36][R8.64], R0 ;  /* 0x0000000008007986 */ /* 0x0001e2000c101124 */
[----:B------:R-:W-:Y:S01]  /*4bd0*/  IMAD.MOV.U32 R25, RZ, RZ, R26 ;  /* 0x000000ffff197224 */ /* 0x000fe200078e001a */
[----:B------:R-:W-:Y:S06]  /*4be0*/  BRA `(.L_x_5010) ;  /* 0x0000000000bc7947 */ /* 0x000fec0003800000 */
.L_x_5031:
[----:B------:R-:W-:-:S13]  /*4bf0*/  ISETP.NE.AND P0, PT, R0, 0x1c, PT ;  /* 0x0000001c0000780c */ /* 0x000fda0003f05270 */
[----:B------:R-:W-:Y:S05]  /*4c00*/  @!P0 BRA `(.L_x_5042) ;  /* 0x0000000000a88947 */ /* 0x000fea0003800000 */
[----:B------:R-:W-:-:S13]  /*4c10*/  ISETP.NE.AND P0, PT, R0, 0x1d, PT ;  /* 0x0000001d0000780c */ /* 0x000fda0003f05270 */
[----:B------:R-:W-:Y:S05]  /*4c20*/  @!P0 BRA `(.L_x_5043) ;  /* 0x0000000000908947 */ /* 0x000fea0003800000 */
[----:B------:R-:W-:-:S13]  /*4c30*/  ISETP.NE.AND P0, PT, R0, 0x2c, PT ;  /* 0x0000002c0000780c */ /* 0x000fda0003f05270 */
[----:B------:R-:W-:Y:S05]  /*4c40*/  @!P0 BRA `(.L_x_5044) ;  /* 0x0000000000488947 */ /* 0x000fea0003800000 */
.L_x_5015:
        /* <DEDUP_REMOVED lines=16> */
.L_x_5045:
[----:B------:R-:W-:Y:S01]  /*4d50*/  IMAD.MOV.U32 R25, RZ, RZ, R26 ;  /* 0x000000ffff197224 */ /* 0x000fe200078e001a */
[----:B------:R-:W-:Y:S06]  /*4d60*/  BRA `(.L_x_5010) ;  /* 0x00000000005c7947 */ /* 0x000fec0003800000 */
.L_x_5044:
[----:B------:R-:W-:Y:S01]  /*4d70*/  SHF.R.U32.HI R5, RZ, 0x17, R4 ;  /* 0x00000017ff057819 */ /* 0x000fe20000011604 */
[----:B------:R-:W-:-:S03]  /*4d80*/  IMAD.MOV.U32 R25, RZ, RZ, R26 ;  /* 0x000000ffff197224 */ /* 0x000fc600078e001a */
        /* <DEDUP_REMOVED lines=14> */
.L_x_5043:
[----:B------:R-:W0:Y:S01]  /*4e70*/  F2I.U64.TRUNC R4, R4 ;  /* 0x0000000400047311 */ /* 0x000e22000020d800 */
[----:B------:R-:W-:Y:S01]  /*4e80*/  IMAD.MOV.U32 R25, RZ, RZ, R26 ;  /* 0x000000ffff197224 */ /* 0x000fe200078e001a */
[----:B0-----:R0:W-:Y:S01]  /*4e90*/  STG.E.64 desc[UR36][R8.64], R4 ;  /* 0x0000000408007986 */ /* 0x0011e2000c101b24 */
[----:B------:R-:W-:Y:S05]  /*4ea0*/  BRA `(.L_x_5010) ;  /* 0x00000000000c7947 */ /* 0x000fea0003800000 */
.L_x_5042:
[----:B------:R-:W0:Y:S01]  /*4eb0*/  F2I.FTZ.U32.TRUNC.NTZ R3, R4 ;  /* 0x0000000400037305 */ /* 0x000e22000021f000 */
[----:B------:R-:W-:Y:S01]  /*4ec0*/  IMAD.MOV.U32 R25, RZ, RZ, R26 ;  /* 0x000000ffff197224 */ /* 0x000fe200078e001a */
[----:B0-----:R0:W-:Y:S06]  /*4ed0*/  STG.E desc[UR36][R8.64], R3 ;  /* 0x0000000308007986 */ /* 0x0011ec000c101924 */
.L_x_5010:
[----:B------:R-:W-:Y:S05]  /*4ee0*/  BSYNC.RECONVERGENT B6 ;  /* 0x0000000000067941 */ /* 0x000fea0003800200 */
.L_x_5009:
        /* <DEDUP_REMOVED lines=24> */
.L_x_5051:
[----:B------:R-:W0:Y:S02]  /*5070*/  F2I.S64.TRUNC R18, R18 ;  /* 0x0000001200127311 */ /* 0x000e24000020d900 */
[----:B0-----:R-:W-:-:S05]  /*5080*/  IMAD.MOV.U32 R3, RZ, RZ, R18 ;  /* 0x000000ffff037224 */ /* 0x001fca00078e0012 */
[----:B------:R0:W-:Y:S01]  /*5090*/  STG.E.U8 desc[UR36][R8.64], R3 ;  /* 0x0000000308007986 */ /* 0x0001e2000c101124 */
[----:B------:R-:W-:Y:S05]  /*50a0*/  BRA `(.L_x_5053) ;  /* 0x0000000c00287947 */ /* 0x000fea0003800000 */
.L_x_5050:
        /* <DEDUP_REMOVED lines=9> */
.L_x_5055:
[----:B------:R-:W0:Y:S02]  /*5140*/  F2I.FTZ.TRUNC.NTZ R3, R18 ;  /* 0x0000001200037305 */ /* 0x000e24000021f100 */
[----:B0-----:R0:W-:Y:S01]  /*5150*/  STG.E desc[UR36][R8.64], R3 ;  /* 0x0000000308007986 */ /* 0x0011e2000c101924 */
[----:B------:R-:W-:Y:S05]  /*5160*/  BRA `(.L_x_5053) ;  /* 0x0000000800f87947 */ /* 0x000fea0003800000 */
.L_x_5054:
[----:B------:R-:W0:Y:S02]  /*5170*/  F2I.FTZ.TRUNC.NTZ R3, R18 ;  /* 0x0000001200037305 */ /* 0x000e24000021f100 */
[----:B0-----:R0:W-:Y:S01]  /*5180*/  STG.E.U16 desc[UR36][R8.64], R3 ;  /* 0x0000000308007986 */ /* 0x0011e2000c101524 */
[----:B------:R-:W-:Y:S05]  /*5190*/  BRA `(.L_x_5053) ;  /* 0x0000000800ec7947 */ /* 0x000fea0003800000 */
.L_x_5049:
        /* <DEDUP_REMOVED lines=8> */
.L_x_5057:
[----:B------:R-:W-:-:S05]  /*5220*/  F2FP.F16.F32.PACK_AB R18, RZ, R18 ;  /* 0x00000012ff12723e */ /* 0x000fca00000000ff */
[----:B------:R0:W-:Y:S01]  /*5230*/  STG.E.U16 desc[UR36][R8.64], R18 ;  /* 0x0000001208007986 */ /* 0x0001e2000c101524 */
[----:B------:R-:W-:Y:S05]  /*5240*/  BRA `(.L_x_5053) ;  /* 0x0000000800c07947 */ /* 0x000fea0003800000 */
.L_x_5056:
        /* <DEDUP_REMOVED lines=9> */
.L_x_5059:
[----:B------:R-:W-:-:S04]  /*52e0*/  F2FP.F16.F32.PACK_AB R3, RZ, R18 ;  /* 0x00000012ff03723e */ /* 0x000fc800000000ff */
[----:B------:R-:W-:-:S05]  /*52f0*/  PRMT R3, R3, 0x5410, RZ ;  /* 0x0000541003037816 */ /* 0x000fca00000000ff */
[----:B------:R0:W-:Y:S01]  /*5300*/  STG.E desc[UR36][R8.64], R3 ;  /* 0x0000000308007986 */ /* 0x0001e2000c101924 */
[----:B------:R-:W-:Y:S05]  /*5310*/  BRA `(.L_x_5053) ;  /* 0x00000008008c7947 */ /* 0x000fea0003800000 */
.L_x_5058:
[----:B------:R-:W-:-:S06]  /*5320*/  FMUL.FTZ R4, R18, 1 ;  /* 0x3f80000012047820 */ /* 0x000fcc0000410000 */
[----:B------:R-:W0:Y:S02]  /*5330*/  F2F.F64.F32 R4, R4 ;  /* 0x0000000400047310 */ /* 0x000e240000201800 */
[----:B0-----:R0:W-:Y:S01]  /*5340*/  STG.E.64 desc[UR36][R8.64], R4 ;  /* 0x0000000408007986 */ /* 0x0011e2000c101b24 */
[----:B------:R-:W-:Y:S05]  /*5350*/  BRA `(.L_x_5053) ;  /* 0x00000008007c7947 */ /* 0x000fea0003800000 */
.L_x_5048:
        /* <DEDUP_REMOVED lines=13> */
.L_x_5063:
        /* <DEDUP_REMOVED lines=16> */
.L_x_5066:
[----:B------:R-:W-:-:S04]  /*5530*/  SHF.R.U32.HI R18, RZ, 0x18, R18 ;  /* 0x00000018ff127819 */ /* 0x000fc80000011612 */
[----:B------:R-:W-:-:S04]  /*5540*/  LOP3.LUT R3, R3, 0x80, R18, 0xf8, !PT ;  /* 0x0000008003037812 */ /* 0x000fc800078ef812 */
[----:B------:R-:W-:-:S07]  /*5550*/  PRMT R4, R3, 0x7610, R4 ;  /* 0x0000761003047816 */ /* 0x000fce0000000004 */
.L_x_5065:
[----:B------:R-:W-:Y:S05]  /*5560*/  BSYNC.RECONVERGENT B0 ;  /* 0x0000000000007941 */ /* 0x000fea0003800200 */
.L_x_5064:
[----:B------:R0:W-:Y:S01]  /*5570*/  STG.E.U8 desc[UR36][R8.64], R4 ;  /* 0x0000000408007986 */ /* 0x0001e2000c101124 */
[----:B------:R-:W-:Y:S05]  /*5580*/  BRA `(.L_x_5053) ;  /* 0x0000000400f07947 */ /* 0x000fea0003800000 */
.L_x_5062:
        /* <DEDUP_REMOVED lines=16> */
.L_x_5069:
[----:B------:R-:W-:-:S04]  /*5690*/  SHF.R.U32.HI R18, RZ, 0x18, R18 ;  /* 0x00000018ff127819 */ /* 0x000fc80000011612 */
[----:B------:R-:W-:-:S04]  /*56a0*/  LOP3.LUT R3, R3, 0x80, R18, 0xf8, !PT ;  /* 0x0000008003037812 */ /* 0x000fc800078ef812 */
[----:B------:R-:W-:-:S07]  /*56b0*/  PRMT R4, R3, 0x7610, R4 ;  /* 0x0000761003047816 */ /* 0x000fce0000000004 */
.L_x_5068:
[----:B------:R-:W-:Y:S05]  /*56c0*/  BSYNC.RECONVERGENT B0 ;  /* 0x0000000000007941 */ /* 0x000fea0003800200 */
.L_x_5067:
[----:B------:R0:W-:Y:S01]  /*56d0*/  STG.E.U8 desc[UR36][R8.64], R4 ;  /* 0x0000000408007986 */ /* 0x0001e2000c101124 */
[----:B------:R-:W-:Y:S05]  /*56e0*/  BRA `(.L_x_5053) ;  /* 0x0000000400987947 */ /* 0x000fea0003800000 */
.L_x_5061:
        /* <DEDUP_REMOVED lines=21> */
.L_x_5071:
[----:B------:R-:W0:Y:S02]  /*5840*/  F2I.U64.TRUNC R18, R18 ;  /* 0x0000001200127311 */ /* 0x000e24000020d800 */
[----:B0-----:R0:W-:Y:S01]  /*5850*/  STG.E.64 desc[UR36][R8.64], R18 ;  /* 0x0000001208007986 */ /* 0x0011e2000c101b24 */
[----:B------:R-:W-:Y:S05]  /*5860*/  BRA `(.L_x_5053) ;  /* 0x0000000400387947 */ /* 0x000fea0003800000 */
.L_x_5070:
[----:B------:R-:W0:Y:S02]  /*5870*/  F2I.FTZ.U32.TRUNC.NTZ R3, R18 ;  /* 0x0000001200037305 */ /* 0x000e24000021f000 */
[----:B0-----:R0:W-:Y:S01]  /*5880*/  STG.E desc[UR36][R8.64], R3 ;  /* 0x0000000308007986 */ /* 0x0011e2000c101924 */
[----:B------:R-:W-:Y:S05]  /*5890*/  BRA `(.L_x_5053) ;  /* 0x00000004002c7947 */ /* 0x000fea0003800000 */
.L_x_5060:
        /* <DEDUP_REMOVED lines=10> */
.L_x_5073:
[----:B------:R-:W-:Y:S01]  /*5940*/  FMUL.FTZ R4, R18, 1 ;  /* 0x3f80000012047820 */ /* 0x000fe20000410000 */
[----:B------:R-:W-:-:S05]  /*5950*/  CS2R R6, SRZ ;  /* 0x0000000000067805 */ /* 0x000fca000001ff00 */
[----:B------:R-:W0:Y:S02]  /*5960*/  F2F.F64.F32 R4, R4 ;  /* 0x0000000400047310 */ /* 0x000e240000201800 */
[----:B0-----:R3:W-:Y:S01]  /*5970*/  STG.E.128 desc[UR36][R8.64], R4 ;  /* 0x0000000408007986 */ /* 0x0017e2000c101d24 */
[----:B------:R-:W-:Y:S05]  /*5980*/  BRA `(.L_x_5053) ;  /* 0x0000000000f07947 */ /* 0x000fea0003800000 */
.L_x_5072:
[----:B------:R-:W-:-:S13]  /*5990*/  ISETP.NE.AND P0, PT, R0, 0xf, PT ;  /* 0x0000000f0000780c */ /* 0x000fda0003f05270 */
[----:B------:R-:W-:Y:S05]  /*59a0*/  @!P0 BRA `(.L_x_5074) ;  /* 0x0000000000e08947 */ /* 0x000fea0003800000 */
[----:B------:R-:W-:-:S13]  /*59b0*/  ISETP.NE.AND P0, PT, R0, 0x17, PT ;  /* 0x000000170000780c */ /* 0x000fda0003f05270 */
[----:B------:R-:W-:Y:S05]  /*59c0*/  @!P0 BRA `(.L_x_5075) ;  /* 0x00000000008c8947 */ /* 0x000fea0003800000 */
[----:B------:R-:W-:-:S13]  /*59d0*/  ISETP.NE.AND P0, PT, R0, 0x18, PT ;  /* 0x000000180000780c */ /* 0x000fda0003f05270 */
[----:B------:R-:W-:Y:S05]  /*59e0*/  @!P0 BRA `(.L_x_5076) ;  /* 0x0000000000448947 */ /* 0x000fea0003800000 */
.L_x_5052:
        /* <DEDUP_REMOVED lines=16> */
.L_x_5077:
[----:B------:R-:W-:Y:S05]  /*5af0*/  BRA `(.L_x_5053) ;  /* 0x0000000000947947 */ /* 0x000fea0003800000 */
.L_x_5076:
        /* <DEDUP_REMOVED lines=12> */
.L_x_5079:
[----:B------:R-:W-:Y:S05]  /*5bc0*/  BSYNC.RECONVERGENT B0 ;  /* 0x0000000000007941 */ /* 0x000fea0003800200 */
.L_x_5078:
[----:B------:R-:W-:-:S05]  /*5bd0*/  LOP3.LUT R3, R0, 0x80, R5, 0xf8, !PT ;  /* 0x0000008000037812 */ /* 0x000fca00078ef805 */
[----:B------:R2:W-:Y:S01]  /*5be0*/  STG.E.U8 desc[UR36][R8.64], R3 ;  /* 0x0000000308007986 */ /* 0x0005e2000c101124 */
[----:B------:R-:W-:Y:S05]  /*5bf0*/  BRA `(.L_x_5053) ;  /* 0x0000000000547947 */ /* 0x000fea0003800000 */
.L_x_5075:
        /* <DEDUP_REMOVED lines=11> */
.L_x_5081:
[----:B------:R-:W-:Y:S01]  /*5cb0*/  IMAD.MOV.U32 R0, RZ, RZ, 0x7f ;  /* 0x0000007fff007424 */ /* 0x000fe200078e00ff */
[----:B------:R-:W-:-:S04]  /*5cc0*/  ISETP.GT.U32.AND P0, PT, R4, 0x7f800000, PT ;  /* 0x7f8000000400780c */ /* 0x000fc80003f04070 */
[----:B------:R-:W-:-:S09]  /*5cd0*/  SEL R0, R0, 0x7c, P0 ;  /* 0x0000007c00007807 */ /* 0x000fd20000000000 */
.L_x_5082:
[----:B------:R-:W-:Y:S05]  /*5ce0*/  BSYNC.RECONVERGENT B0 ;  /* 0x0000000000007941 */ /* 0x000fea0003800200 */
.L_x_5080:
[----:B------:R-:W-:-:S04]  /*5cf0*/  SHF.R.U32.HI R3, RZ, 0x18, R18 ;  /* 0x00000018ff037819 */ /* 0x000fc80000011612 */
[----:B------:R-:W-:-:S05]  /*5d00*/  LOP3.LUT R3, R0, 0x80, R3, 0xf8, !PT ;  /* 0x0000008000037812 */ /* 0x000fca00078ef803 */
[----:B------:R1:W-:Y:S01]  /*5d10*/  STG.E.U8 desc[UR36][R8.64], R3 ;  /* 0x0000000308007986 */ /* 0x0003e2000c101124 */
[----:B------:R-:W-:Y:S05]  /*5d20*/  BRA `(.L_x_5053) ;  /* 0x0000000000087947 */ /* 0x000fea0003800000 */
.L_x_5074:
[----:B------:R-:W-:-:S05]  /*5d30*/  F2FP.BF16.F32.PACK_AB R18, RZ, R18 ;  /* 0x00000012ff12723e */ /* 0x000fca00000010ff */
[----:B------:R0:W-:Y:S02]  /*5d40*/  STG.E.U16 desc[UR36][R8.64], R18 ;  /* 0x0000001208007986 */ /* 0x0001e4000c101524 */
.L_x_5053:
        /* <DEDUP_REMOVED lines=24> */
.L_x_5086:
[----:B------:R-:W0:Y:S02]  /*5ed0*/  F2I.S64.TRUNC R22, R22 ;  /* 0x0000001600167311 */ /* 0x000e24000020d900 */
[----:B0-----:R-:W-:-:S05]  /*5ee0*/  IMAD.MOV.U32 R3, RZ, RZ, R22 ;  /* 0x000000ffff037224 */ /* 0x001fca00078e0016 */
[----:B------:R3:W-:Y:S01]  /*5ef0*/  STG.E.U8 desc[UR36][R8.64], R3 ;  /* 0x0000000308007986 */ /* 0x0007e2000c101124 */
[----:B------:R-:W-:Y:S05]  /*5f00*/  BRA `(.L_x_5088) ;  /* 0x0000000c00287947 */ /* 0x000fea0003800000 */
.L_x_5085:
        /* <DEDUP_REMOVED lines=9> */
.L_x_5090:
[----:B------:R-:W0:Y:S02]  /*5fa0*/  F2I.FTZ.TRUNC.NTZ R3, R22 ;  /* 0x0000001600037305 */ /* 0x000e24000021f100 */
[----:B0-----:R2:W-:Y:S01]  /*5fb0*/  STG.E desc[UR36][R8.64], R3 ;  /* 0x0000000308007986 */ /* 0x0015e2000c101924 */
[----:B------:R-:W-:Y:S05]  /*5fc0*/  BRA `(.L_x_5088) ;  /* 0x0000000800f87947 */ /* 0x000fea0003800000 */
.L_x_5089:
[----:B------:R-:W0:Y:S02]  /*5fd0*/  F2I.FTZ.TRUNC.NTZ R3, R22 ;  /* 0x0000001600037305 */ /* 0x000e24000021f100 */
[----:B0-----:R0:W-:Y:S01]  /*5fe0*/  STG.E.U16 desc[UR36][R8.64], R3 ;  /* 0x0000000308007986 */ /* 0x0011e2000c101524 */
[----:B------:R-:W-:Y:S05]  /*5ff0*/  BRA `(.L_x_5088) ;  /* 0x0000000800ec7947 */ /* 0x000fea0003800000 */
.L_x_5084:
        /* <DEDUP_REMOVED lines=8> */
.L_x_5092:
[----:B------:R-:W-:-:S05]  /*6080*/  F2FP.F16.F32.PACK_AB R22, RZ, R22 ;  /* 0x00000016ff16723e */ /* 0x000fca00000000ff */
[----:B------:R0:W-:Y:S01]  /*6090*/  STG.E.U16 desc[UR36][R8.64], R22 ;  /* 0x0000001608007986 */ /* 0x0001e2000c101524 */
[----:B------:R-:W-:Y:S05]  /*60a0*/  BRA `(.L_x_5088) ;  /* 0x0000000800c07947 */ /* 0x000fea0003800000 */
.L_x_5091:
        /* <DEDUP_REMOVED lines=9> */
.L_x_5094:
[----:B------:R-:W-:-:S04]  /*6140*/  F2FP.F16.F32.PACK_AB R3, RZ, R22 ;  /* 0x00000016ff03723e */ /* 0x000fc800000000ff */
[----:B------:R-:W-:-:S05]  /*6150*/  PRMT R3, R3, 0x5410, RZ ;  /* 0x0000541003037816 */ /* 0x000fca00000000ff */
[----:B------:R0:W-:Y:S01]  /*6160*/  STG.E desc[UR36][R8.64], R3 ;  /* 0x0000000308007986 */ /* 0x0001e2000c101924 */
[----:B------:R-:W-:Y:S05]  /*6170*/  BRA `(.L_x_5088) ;  /* 0x00000008008c7947 */ /* 0x000fea0003800000 */
.L_x_5093:
[----:B------:R-:W-:-:S06]  /*6180*/  FMUL.FTZ R4, R22, 1 ;  /* 0x3f80000016047820 */ /* 0x000fcc0000410000 */
[----:B------:R-:W0:Y:S02]  /*6190*/  F2F.F64.F32 R4, R4 ;  /* 0x0000000400047310 */ /* 0x000e240000201800 */
[----:B0-----:R0:W-:Y:S01]  /*61a0*/  STG.E.64 desc[UR36][R8.64], R4 ;  /* 0x0000000408007986 */ /* 0x0011e2000c101b24 */
[----:B------:R-:W-:Y:S05]  /*61b0*/  BRA `(.L_x_5088) ;  /* 0x00000008007c7947 */ /* 0x000fea0003800000 */
.L_x_5083:
        /* <DEDUP_REMOVED lines=13> */
.L_x_5098:
        /* <DEDUP_REMOVED lines=16> */
.L_x_5101:
[----:B------:R-:W-:-:S04]  /*6390*/  SHF.R.U32.HI R22, RZ, 0x18, R22 ;  /* 0x00000018ff167819 */ /* 0x000fc80000011616 */
[----:B------:R-:W-:-:S04]  /*63a0*/  LOP3.LUT R3, R3, 0x80, R22, 0xf8, !PT ;  /* 0x0000008003037812 */ /* 0x000fc800078ef816 */
[----:B------:R-:W-:-:S07]  /*63b0*/  PRMT R4, R3, 0x7610, R4 ;  /* 0x0000761003047816 */ /* 0x000fce0000000004 */
.L_x_5100:
[----:B------:R-:W-:Y:S05]  /*63c0*/  BSYNC.RECONVERGENT B0 ;  /* 0x0000000000007941 */ /* 0x000fea0003800200 */
.L_x_5099:
[----:B------:R0:W-:Y:S01]  /*63d0*/  STG.E.U8 desc[UR36][R8.64], R4 ;  /* 0x0000000408007986 */ /* 0x0001e2000c101124 */
[----:B------:R-:W-:Y:S05]  /*63e0*/  BRA `(.L_x_5088) ;  /* 0x0000000400f07947 */ /* 0x000fea0003800000 */
.L_x_5097:
        /* <DEDUP_REMOVED lines=16> */
.L_x_5104:
[----:B------:R-:W-:-:S04]  /*64f0*/  SHF.R.U32.HI R22, RZ, 0x18, R22 ;  /* 0x00000018ff167819 */ /* 0x000fc80000011616 */
[----:B------:R-:W-:-:S04]  /*6500*/  LOP3.LUT R3, R3, 0x80, R22, 0xf8, !PT ;  /* 0x0000008003037812 */ /* 0x000fc800078ef816 */
[----:B------:R-:W-:-:S07]  /*6510*/  PRMT R4, R3, 0x7610, R4 ;  /* 0x0000761003047816 */ /* 0x000fce0000000004 */
.L_x_5103:
[----:B------:R-:W-:Y:S05]  /*6520*/  BSYNC.RECONVERGENT B0 ;  /* 0x0000000000007941 */ /* 0x000fea0003800200 */
.L_x_5102:
[----:B------:R0:W-:Y:S01]  /*6530*/  STG.E.U8 desc[UR36][R8.64], R4 ;  /* 0x0000000408007986 */ /* 0x0001e2000c101124 */
[----:B------:R-:W-:Y:S05]  /*6540*/  BRA `(.L_x_5088) ;  /* 0x0000000400987947 */ /* 0x000fea0003800000 */
.L_x_5096:
        /* <DEDUP_REMOVED lines=21> */
.L_x_5106:
[----:B------:R-:W0:Y:S02]  /*66a0*/  F2I.U64.TRUNC R22, R22 ;  /* 0x0000001600167311 */ /* 0x000e24000020d800 */
[----:B0-----:R0:W-:Y:S01]  /*66b0*/  STG.E.64 desc[UR36][R8.64], R22 ;  /* 0x0000001608007986 */ /* 0x0011e2000c101b24 */
[----:B------:R-:W-:Y:S05]  /*66c0*/  BRA `(.L_x_5088) ;  /* 0x0000000400387947 */ /* 0x000fea0003800000 */
.L_x_5105:
[----:B------:R-:W0:Y:S02]  /*66d0*/  F2I.FTZ.U32.TRUNC.NTZ R3, R22 ;  /* 0x0000001600037305 */ /* 0x000e24000021f000 */
[----:B0-----:R0:W-:Y:S01]  /*66e0*/  STG.E desc[UR36][R8.64], R3 ;  /* 0x0000000308007986 */ /* 0x0011e2000c101924 */
[----:B------:R-:W-:Y:S05]  /*66f0*/  BRA `(.L_x_5088) ;  /* 0x00000004002c7947 */ /* 0x000fea0003800000 */
.L_x_5095:
        /* <DEDUP_REMOVED lines=10> */
.L_x_5108:
[----:B------:R-:W-:Y:S01]  /*67a0*/  FMUL.FTZ R4, R22, 1 ;  /* 0x3f80000016047820 */ /* 0x000fe20000410000 */
[----:B------:R-:W-:-:S05]  /*67b0*/  CS2R R6, SRZ ;  /* 0x0000000000067805 */ /* 0x000fca000001ff00 */
[----:B------:R-:W0:Y:S02]  /*67c0*/  F2F.F64.F32 R4, R4 ;  /* 0x0000000400047310 */ /* 0x000e240000201800 */
[----:B0-----:R0:W-:Y:S01]  /*67d0*/  STG.E.128 desc[UR36][R8.64], R4 ;  /* 0x0000000408007986 */ /* 0x0011e2000c101d24 */
[----:B------:R-:W-:Y:S05]  /*67e0*/  BRA `(.L_x_5088) ;  /* 0x0000000000f07947 */ /* 0x000fea0003800000 */
.L_x_5107:
[----:B------:R-:W-:-:S13]  /*67f0*/  ISETP.NE.AND P0, PT, R0, 0xf, PT ;  /* 0x0000000f0000780c */ /* 0x000fda0003f05270 */
[----:B------:R-:W-:Y:S05]  /*6800*/  @!P0 BRA `(.L_x_5109) ;  /* 0x0000000000e08947 */ /* 0x000fea0003800000 */
[----:B------:R-:W-:-:S13]  /*6810*/  ISETP.NE.AND P0, PT, R0, 0x17, PT ;  /* 0x000000170000780c */ /* 0x000fda0003f05270 */
[----:B------:R-:W-:Y:S05]  /*6820*/  @!P0 BRA `(.L_x_5110) ;  /* 0x00000000008c8947 */ /* 0x000fea0003800000 */
[----:B------:R-:W-:-:S13]  /*6830*/  ISETP.NE.AND P0, PT, R0, 0x18, PT ;  /* 0x000000180000780c */ /* 0x000fda0003f05270 */
[----:B------:R-:W-:Y:S05]  /*6840*/  @!P0 BRA `(.L_x_5111) ;  /* 0x0000000000448947 */ /* 0x000fea0003800000 */
.L_x_5087:
        /* <DEDUP_REMOVED lines=16> */
.L_x_5112:
[----:B------:R-:W-:Y:S05]  /*6950*/  BRA `(.L_x_5088) ;  /* 0x0000000000947947 */ /* 0x000fea0003800000 */
.L_x_5111:
        /* <DEDUP_REMOVED lines=12> */
.L_x_5114:
[----:B------:R-:W-:Y:S05]  /*6a20*/  BSYNC.RECONVERGENT B0 ;  /* 0x0000000000007941 */ /* 0x000fea0003800200 */
.L_x_5113:
[----:B------:R-:W-:-:S05]  /*6a30*/  LOP3.LUT R3, R0, 0x80, R5, 0xf8, !PT ;  /* 0x0000008000037812 */ /* 0x000fca00078ef805 */
[----:B------:R0:W-:Y:S01]  /*6a40*/  STG.E.U8 desc[UR36][R8.64], R3 ;  /* 0x0000000308007986 */ /* 0x0001e2000c101124 */
[----:B------:R-:W-:Y:S05]  /*6a50*/  BRA `(.L_x_5088) ;  /* 0x0000000000547947 */ /* 0x000fea0003800000 */
.L_x_5110:
        /* <DEDUP_REMOVED lines=11> */
.L_x_5116:
[----:B------:R-:W-:Y:S01]  /*6b10*/  IMAD.MOV.U32 R0, RZ, RZ, 0x7f ;  /* 0x0000007fff007424 */ /* 0x000fe200078e00ff */
[----:B------:R-:W-:-:S04]  /*6b20*/  ISETP.GT.U32.AND P0, PT, R4, 0x7f800000, PT ;  /* 0x7f8000000400780c */ /* 0x000fc80003f04070 */
[----:B------:R-:W-:-:S09]  /*6b30*/  SEL R0, R0, 0x7c, P0 ;  /* 0x0000007c00007807 */ /* 0x000fd20000000000 */
.L_x_5117:
[----:B------:R-:W-:Y:S05]  /*6b40*/  BSYNC.RECONVERGENT B0 ;  /* 0x0000000000007941 */ /* 0x000fea0003800200 */
.L_x_5115:
[----:B------:R-:W-:-:S04]  /*6b50*/  SHF.R.U32.HI R3, RZ, 0x18, R22 ;  /* 0x00000018ff037819 */ /* 0x000fc80000011616 */
[----:B------:R-:W-:-:S05]  /*6b60*/  LOP3.LUT R3, R0, 0x80, R3, 0xf8, !PT ;  /* 0x0000008000037812 */ /* 0x000fca00078ef803 */
[----:B------:R0:W-:Y:S01]  /*6b70*/  STG.E.U8 desc[UR36][R8.64], R3 ;  /* 0x0000000308007986 */ /* 0x0001e2000c101124 */
[----:B------:R-:W-:Y:S05]  /*6b80*/  BRA `(.L_x_5088) ;  /* 0x0000000000087947 */ /* 0x000fea0003800000 */
.L_x_5109:
[----:B------:R-:W-:-:S05]  /*6b90*/  F2FP.BF16.F32.PACK_AB R22, RZ, R22 ;  /* 0x00000016ff16723e */ /* 0x000fca00000010ff */
[----:B------:R0:W-:Y:S02]  /*6ba0*/  STG.E.U16 desc[UR36][R8.64], R22 ;  /* 0x0000001608007986 */ /* 0x0001e4000c101524 */
.L_x_5088:
[----:B------:R-:W-:-:S07]  /*6bb0*/  VIADD R25, R25, 0x80 ;  /* 0x0000008019197836 */ /* 0x000fce0000000000 */
.L_x_5047:
[----:B------:R-:W-:Y:S05]  /*6bc0*/  BSYNC.RECONVERGENT B6 ;  /* 0x0000000000067941 */ /* 0x000fea0003800200 */
.L_x_5046:
[----:B------:R-:W-:-:S13]  /*6bd0*/  ISETP.GE.AND P0, PT, R25, R17, PT ;  /* 0x000000111900720c */ /* 0x000fda0003f06270 */
[----:B------:R-:W-:Y:S05]  /*6be0*/  @P0 EXIT ;  /* 0x000000000000094d */ /* 0x000fea0003800000 */
[----:B01-34-:R-:W0:Y:S01]  /*6bf0*/  LDC.64 R4, c[0x0][0x3a0] ;  /* 0x0000e800ff047b82 */ /* 0x01be220000000a00 */
[----:B------:R-:W2:Y:S01]  /*6c00*/  LDCU UR4, c[0x0][0x3c0] ;  /* 0x00007800ff0477ac */ /* 0x000ea20008000800 */
[----:B------:R-:W-:Y:S01]  /*6c10*/  PRMT R0, R16, 0x9910, RZ ;  /* 0x0000991010007816 */ /* 0x000fe200000000ff */
[----:B------:R-:W-:-:S03]  /*6c20*/  IMAD R2, R2, 0x200, R25 ;  /* 0x0000020002027824 */ /* 0x000fc600078e0219 */
[----:B------:R-:W-:Y:S01]  /*6c30*/  ISETP.GT.AND P1, PT, R0, 0x9, PT ;  /* 0x000000090000780c */ /* 0x000fe20003f24270 */
[----:B--2---:R-:W-:-:S05]  /*6c40*/  IMAD R3, R2, UR4, RZ ;  /* 0x0000000402037c24 */ /* 0x004fca000f8e02ff */
        /* <DEDUP_REMOVED lines=14> */
.L_x_5121:
[----:B------:R-:W0:Y:S02]  /*6d30*/  F2I.S64.TRUNC R24, R24 ;  /* 0x0000001800187311 */ /* 0x000e24000020d900 */
[----:B0-----:R-:W-:-:S05]  /*6d40*/  IMAD.MOV.U32 R5, RZ, RZ, R24 ;  /* 0x000000ffff057224 */ /* 0x001fca00078e0018 */
[----:B------:R-:W-:Y:S01]  /*6d50*/  STG.E.U8 desc[UR36][R2.64], R5 ;  /* 0x0000000502007986 */ /* 0x000fe2000c101124 */
[----:B------:R-:W-:Y:S05]  /*6d60*/  EXIT ;  /* 0x000000000000794d */ /* 0x000fea0003800000 */
.L_x_5120:
        /* <DEDUP_REMOVED lines=9> */
.L_x_5124:
[----:B------:R-:W0:Y:S02]  /*6e00*/  F2I.FTZ.TRUNC.NTZ R5, R24 ;  /* 0x0000001800057305 */ /* 0x000e24000021f100 */
[----:B0-----:R-:W-:Y:S01]  /*6e10*/  STG.E desc[UR36][R2.64], R5 ;  /* 0x0000000502007986 */ /* 0x001fe2000c101924 */
[----:B------:R-:W-:Y:S05]  /*6e20*/  EXIT ;  /* 0x000000000000794d */ /* 0x000fea0003800000 */
.L_x_5123:
[----:B------:R-:W0:Y:S02]  /*6e30*/  F2I.FTZ.TRUNC.NTZ R5, R24 ;  /* 0x0000001800057305 */ /* 0x000e24000021f100 */
[----:B0-----:R-:W-:Y:S01]  /*6e40*/  STG.E.U16 desc[UR36][R2.64], R5 ;  /* 0x0000000502007986 */ /* 0x001fe2000c101524 */
[----:B------:R-:W-:Y:S05]  /*6e50*/  EXIT ;  /* 0x000000000000794d */ /* 0x000fea0003800000 */
.L_x_5119:
        /* <DEDUP_REMOVED lines=8> */
.L_x_5126:
[----:B------:R-:W-:-:S05]  /*6ee0*/  F2FP.F16.F32.PACK_AB R24, RZ, R24 ;  /* 0x00000018ff18723e */ /* 0x000fca00000000ff */
[----:B------:R-:W-:Y:S01]  /*6ef0*/  STG.E.U16 desc[UR36][R2.64], R24 ;  /* 0x0000001802007986 */ /* 0x000fe2000c101524 */
[----:B------:R-:W-:Y:S05]  /*6f00*/  EXIT ;  /* 0x000000000000794d */ /* 0x000fea0003800000 */
.L_x_5125:
        /* <DEDUP_REMOVED lines=9> */
.L_x_5128:
[----:B------:R-:W-:-:S04]  /*6fa0*/  F2FP.F16.F32.PACK_AB R5, RZ, R24 ;  /* 0x00000018ff05723e */ /* 0x000fc800000000ff */
[----:B------:R-:W-:-:S05]  /*6fb0*/  PRMT R5, R5, 0x5410, RZ ;  /* 0x0000541005057816 */ /* 0x000fca00000000ff */
[----:B------:R-:W-:Y:S01]  /*6fc0*/  STG.E desc[UR36][R2.64], R5 ;  /* 0x0000000502007986 */ /* 0x000fe2000c101924 */
[----:B------:R-:W-:Y:S05]  /*6fd0*/  EXIT ;  /* 0x000000000000794d */ /* 0x000fea0003800000 */
.L_x_5127:
[----:B------:R-:W-:-:S06]  /*6fe0*/  FMUL.FTZ R4, R24, 1 ;  /* 0x3f80000018047820 */ /* 0x000fcc0000410000 */
[----:B------:R-:W0:Y:S02]  /*6ff0*/  F2F.F64.F32 R4, R4 ;  /* 0x0000000400047310 */ /* 0x000e240000201800 */
[----:B0-----:R-:W-:Y:S01]  /*7000*/  STG.E.64 desc[UR36][R2.64], R4 ;  /* 0x0000000402007986 */ /* 0x001fe2000c101b24 */
[----:B------:R-:W-:Y:S05]  /*7010*/  EXIT ;  /* 0x000000000000794d */ /* 0x000fea0003800000 */
.L_x_5118:
        /* <DEDUP_REMOVED lines=13> */
.L_x_5132:
        /* <DEDUP_REMOVED lines=16> */
.L_x_5135:
[----:B------:R-:W-:-:S04]  /*71f0*/  SHF.R.U32.HI R24, RZ, 0x18, R24 ;  /* 0x00000018ff187819 */ /* 0x000fc80000011618 */
[----:B------:R-:W-:-:S04]  /*7200*/  LOP3.LUT R5, R5, 0x80, R24, 0xf8, !PT ;  /* 0x0000008005057812 */ /* 0x000fc800078ef818 */
[----:B------:R-:W-:-:S07]  /*7210*/  PRMT R0, R5, 0x7610, R0 ;  /* 0x0000761005007816 */ /* 0x000fce0000000000 */
.L_x_5134:
[----:B------:R-:W-:Y:S05]  /*7220*/  BSYNC.RECONVERGENT B0 ;  /* 0x0000000000007941 */ /* 0x000fea0003800200 */
.L_x_5133:
[----:B------:R-:W-:Y:S01]  /*7230*/  STG.E.U8 desc[UR36][R2.64], R0 ;  /* 0x0000000002007986 */ /* 0x000fe2000c101124 */
[----:B------:R-:W-:Y:S05]  /*7240*/  EXIT ;  /* 0x000000000000794d */ /* 0x000fea0003800000 */
.L_x_5131:
        /* <DEDUP_REMOVED lines=16> */
.L_x_5138:
[----:B------:R-:W-:-:S04]  /*7350*/  SHF.R.U32.HI R24, RZ, 0x18, R24 ;  /* 0x00000018ff187819 */ /* 0x000fc80000011618 */
[----:B------:R-:W-:-:S04]  /*7360*/  LOP3.LUT R5, R5, 0x80, R24, 0xf8, !PT ;  /* 0x0000008005057812 */ /* 0x000fc800078ef818 */
[----:B------:R-:W-:-:S07]  /*7370*/  PRMT R0, R5, 0x7610, R0 ;  /* 0x0000761005007816 */ /* 0x000fce0000000000 */
.L_x_5137:
[----:B------:R-:W-:Y:S05]  /*7380*/  BSYNC.RECONVERGENT B0 ;  /* 0x0000000000007941 */ /* 0x000fea0003800200 */
.L_x_5136:
[----:B------:R-:W-:Y:S01]  /*7390*/  STG.E.U8 desc[UR36][R2.64], R0 ;  /* 0x0000000002007986 */ /* 0x000fe2000c101124 */
[----:B------:R-:W-:Y:S05]  /*73a0*/  EXIT ;  /* 0x000000000000794d */ /* 0x000fea0003800000 */
.L_x_5130:
        /* <DEDUP_REMOVED lines=21> */
.L_x_5140:
[----:B------:R-:W0:Y:S02]  /*7500*/  F2I.U64.TRUNC R24, R24 ;  /* 0x0000001800187311 */ /* 0x000e24000020d800 */
[----:B0-----:R-:W-:Y:S01]  /*7510*/  STG.E.64 desc[UR36][R2.64], R24 ;  /* 0x0000001802007986 */ /* 0x001fe2000c101b24 */
[----:B------:R-:W-:Y:S05]  /*7520*/  EXIT ;  /* 0x000000000000794d */ /* 0x000fea0003800000 */
.L_x_5139:
[----:B------:R-:W0:Y:S02]  /*7530*/  F2I.FTZ.U32.TRUNC.NTZ R5, R24 ;  /* 0x0000001800057305 */ /* 0x000e24000021f000 */
[----:B0-----:R-:W-:Y:S01]  /*7540*/  STG.E desc[UR36][R2.64], R5 ;  /* 0x0000000502007986 */ /* 0x001fe2000c101924 */
[----:B------:R-:W-:Y:S05]  /*7550*/  EXIT ;  /* 0x000000000000794d */ /* 0x000fea0003800000 */
.L_x_5129:
        /* <DEDUP_REMOVED lines=10> */
.L_x_5142:
[----:B------:R-:W-:Y:S01]  /*7600*/  FMUL.FTZ R4, R24, 1 ;  /* 0x3f80000018047820 */ /* 0x000fe20000410000 */
[----:B------:R-:W-:-:S05]  /*7610*/  CS2R R6, SRZ ;  /* 0x0000000000067805 */ /* 0x000fca000001ff00 */
[----:B------:R-:W0:Y:S02]  /*7620*/  F2F.F64.F32 R4, R4 ;  /* 0x0000000400047310 */ /* 0x000e240000201800 */
[----:B0-----:R-:W-:Y:S01]  /*7630*/  STG.E.128 desc[UR36][R2.64], R4 ;  /* 0x0000000402007986 */ /* 0x001fe2000c101d24 */
[----:B------:R-:W-:Y:S05]  /*7640*/  EXIT ;  /* 0x000000000000794d */ /* 0x000fea0003800000 */
.L_x_5141:
[----:B------:R-:W-:-:S13]  /*7650*/  ISETP.NE.AND P0, PT, R0, 0xf, PT ;  /* 0x0000000f0000780c */ /* 0x000fda0003f05270 */
[----:B------:R-:W-:Y:S05]  /*7660*/  @!P0 BRA `(.L_x_5143) ;  /* 0x0000000000e08947 */ /* 0x000fea0003800000 */
[----:B------:R-:W-:-:S13]  /*7670*/  ISETP.NE.AND P0, PT, R0, 0x17, PT ;  /* 0x000000170000780c */ /* 0x000fda0003f05270 */
[----:B------:R-:W-:Y:S05]  /*7680*/  @!P0 BRA `(.L_x_5144) ;  /* 0x00000000008c8947 */ /* 0x000fea0003800000 */
[----:B------:R-:W-:-:S13]  /*7690*/  ISETP.NE.AND P0, PT, R0, 0x18, PT ;  /* 0x000000180000780c */ /* 0x000fda0003f05270 */
[----:B------:R-:W-:Y:S05]  /*76a0*/  @!P0 BRA `(.L_x_5145) ;  /* 0x0000000000448947 */ /* 0x000fea0003800000 */
.L_x_5122:
        /* <DEDUP_REMOVED lines=16> */
.L_x_5146:
[----:B------:R-:W-:Y:S05]  /*77b0*/  EXIT ;  /* 0x000000000000794d */ /* 0x000fea0003800000 */
.L_x_5145:
        /* <DEDUP_REMOVED lines=12> */
.L_x_5148:
[----:B------:R-:W-:Y:S05]  /*7880*/  BSYNC.RECONVERGENT B0 ;  /* 0x0000000000007941 */ /* 0x000fea0003800200 */
.L_x_5147:
[----:B------:R-:W-:-:S05]  /*7890*/  LOP3.LUT R5, R0, 0x80, R7, 0xf8, !PT ;  /* 0x0000008000057812 */ /* 0x000fca00078ef807 */
[----:B------:R-:W-:Y:S01]  /*78a0*/  STG.E.U8 desc[UR36][R2.64], R5 ;  /* 0x0000000502007986 */ /* 0x000fe2000c101124 */
[----:B------:R-:W-:Y:S05]  /*78b0*/  EXIT ;  /* 0x000000000000794d */ /* 0x000fea0003800000 */
.L_x_5144:
        /* <DEDUP_REMOVED lines=11> */
.L_x_5150:
[----:B------:R-:W-:Y:S01]  /*7970*/  IMAD.MOV.U32 R0, RZ, RZ, 0x7f ;  /* 0x0000007fff007424 */ /* 0x000fe200078e00ff */
[----:B------:R-:W-:-:S04]  /*7980*/  ISETP.GT.U32.AND P0, PT, R4, 0x7f800000, PT ;  /* 0x7f8000000400780c */ /* 0x000fc80003f04070 */
[----:B------:R-:W-:-:S09]  /*7990*/  SEL R0, R0, 0x7c, P0 ;  /* 0x0000007c00007807 */ /* 0x000fd20000000000 */
.L_x_5151:
[----:B------:R-:W-:Y:S05]  /*79a0*/  BSYNC.RECONVERGENT B0 ;  /* 0x0000000000007941 */ /* 0x000fea0003800200 */
.L_x_5149:
[----:B------:R-:W-:-:S04]  /*79b0*/  SHF.R.U32.HI R5, RZ, 0x18, R24 ;  /* 0x00000018ff057819 */ /* 0x000fc80000011618 */
[----:B------:R-:W-:-:S05]  /*79c0*/  LOP3.LUT R5, R0, 0x80, R5, 0xf8, !PT ;  /* 0x0000008000057812 */ /* 0x000fca00078ef805 */
[----:B------:R-:W-:Y:S01]  /*79d0*/  STG.E.U8 desc[UR36][R2.64], R5 ;  /* 0x0000000502007986 */ /* 0x000fe2000c101124 */
[----:B------:R-:W-:Y:S05]  /*79e0*/  EXIT ;  /* 0x000000000000794d */ /* 0x000fea0003800000 */
.L_x_5143:
[----:B------:R-:W-:-:S05]  /*79f0*/  F2FP.BF16.F32.PACK_AB R24, RZ, R24 ;  /* 0x00000018ff18723e */ /* 0x000fca00000010ff */
[----:B------:R-:W-:Y:S01]  /*7a00*/  STG.E.U16 desc[UR36][R2.64], R24 ;  /* 0x0000001802007986 */ /* 0x000fe2000c101524 */
[----:B------:R-:W-:Y:S05]  /*7a10*/  EXIT ;  /* 0x000000000000794d */ /* 0x000fea0003800000 */
.L_x_5152:
        /* <DEDUP_REMOVED lines=14> */
.L_x_5833:


//--------------------- .text._ZN2at6native18elementwise_kernelILi128ELi2EZNS0_22gpu_kernel_impl_nocastIZZZNS0_68_GLOBAL__N__08176361_30_ActivationHardsigmoidKernel_cu_1520ed90_309918hardsigmoid_kernelERNS_18TensorIteratorBaseEENKUlvE_clEvENKUlvE0_clEvEUlfE_EEvS5_RKT_EUliE_EEviT1_ --------------------------
	.section	.text._ZN2at6native18elementwise_kernelILi128ELi2EZNS0_22gpu_kernel_impl_nocastIZZZNS0_68_GLOBAL__N__08176361_30_ActivationHardsigmoidKernel_cu_1520ed90_309918hardsigmoid_kernelERNS_18TensorIteratorBaseEENKUlvE_clEvENKUlvE0_clEvEUlfE_EEvS5_RKT_EUliE_EEviT1_,"ax",@progbits
	.align	128
        .global         _ZN2at6native18elementwise_kernelILi128ELi2EZNS0_22gpu_kernel_impl_nocastIZZZNS0_68_GLOBAL__N__08176361_30_ActivationHardsigmoidKernel_cu_1520ed90_309918hardsigmoid_kernelERNS_18TensorIteratorBaseEENKUlvE_clEvENKUlvE0_clEvEUlfE_EEvS5_RKT_EUliE_EEviT1_
        .type           _ZN2at6native18elementwise_kernelILi128ELi2EZNS0_22gpu_kernel_impl_nocastIZZZNS0_68_GLOBAL__N__08176361_30_ActivationHardsigmoidKernel_cu_1520ed90_309918hardsigmoid_kernelERNS_18TensorIteratorBaseEENKUlvE_clEvENKUlvE0_clEvEUlfE_EEvS5_RKT_EUliE_EEviT1_,@function
        .size           _ZN2at6native18elementwise_kernelILi128ELi2EZNS0_22gpu_kernel_impl_nocastIZZZNS0_68_GLOBAL__N__08176361_30_ActivationHardsigmoidKernel_cu_1520ed90_309918hardsigmoid_kernelERNS_18TensorIteratorBaseEENKUlvE_clEvENKUlvE0_clEvEUlfE_EEvS5_RKT_EUliE_EEviT1_,(.L_x_5834 - _ZN2at6native18elementwise_kernelILi128ELi2EZNS0_22gpu_kernel_impl_nocastIZZZNS0_68_GLOBAL__N__08176361_30_ActivationHardsigmoidKernel_cu_1520ed90_309918hardsigmoid_kernelERNS_18TensorIteratorBaseEENKUlvE_clEvENKUlvE0_clEvEUlfE_EEvS5_RKT_EUliE_EEviT1_)
        .other          _ZN2at6native18elementwise_kernelILi128ELi2EZNS0_22gpu_kernel_impl_nocastIZZZNS0_68_GLOBAL__N__08176361_30_ActivationHardsigmoidKernel_cu_1520ed90_309918hardsigmoid_kernelERNS_18TensorIteratorBaseEENKUlvE_clEvENKUlvE0_clEvEUlfE_EEvS5_RKT_EUliE_EEviT1_,@"STO_CUDA_ENTRY STV_DEFAULT"
_ZN2at6native18elementwise_kernelILi128ELi2EZNS0_22gpu_kernel_impl_nocastIZZZNS0_68_GLOBAL__N__08176361_30_ActivationHardsigmoidKernel_cu_1520ed90_309918hardsigmoid_kernelERNS_18TensorIteratorBaseEENKUlvE_clEvENKUlvE0_clEvEUlfE_EEvS5_RKT_EUliE_EEviT1_:
.text._ZN2at6native18elementwise_kernelILi128ELi2EZNS0_22gpu_kernel_impl_nocastIZZZNS0_68_GLOBAL__N__08176361_30_ActivationHardsigmoidKernel_cu_1520ed90_309918hardsigmoid_kernelERNS_18TensorIteratorBaseEENKUlvE_clEvENKUlvE0_clEvEUlfE_EEvS5_RKT_EUliE_EEviT1_:
        /* <DEDUP_REMOVED lines=13> */
[----:B------:R-:W0:Y:S01]  /*00d0*/  LDC.64 R4, c[0x0][0x588] ;  /* 0x00016200ff047b82 */ /* 0x000e220000000a00 */
[----:B------:R-:W1:Y:S01]  /*00e0*/  LDCU UR5, c[0x0][0x590] ;  /* 0x0000b200ff0577ac */ /* 0x000e620008000800 */
[----:B------:R-:W2:Y:S01]  /*00f0*/  LDCU UR8, c[0x0][0x59c] ;  /* 0x0000b380ff0877ac */ /* 0x000ea20008000800 */
[----:B0-----:R-:W3:Y:S05]  /*0100*/  LDG.E R4, desc[UR6][R4.64] ;  /* 0x0000000604047981 */ /* 0x001eea000c1e1900 */
[----:B------:R-:W0:Y:S01]  /*0110*/  LDC.64 R6, c[0x0][0x580] ;  /* 0x00016000ff067b82 */ /* 0x000e220000000a00 */
[----:B------:R-:W-:Y:S01]  /*0120*/  IADD3 R3, PT, PT, R3, 0x80, RZ ;  /* 0x0000008003037810 */ /* 0x000fe20007ffe0ff */
[----:B---3--:R-:W-:-:S05]  /*0130*/  FADD.FTZ R0, R4, 3 ;  /* 0x4040000004007421 */ /* 0x008fca0000010000 */
[----:B-1----:R-:W-:-:S04]  /*0140*/  FSETP.GEU.FTZ.AND P0, PT, R0, UR5, PT ;  /* 0x0000000500007c0b */ /* 0x002fc8000bf1e000 */
[----:B------:R-:W-:-:S04]  /*0150*/  FSEL R0, R0, UR5, P0 ;  /* 0x0000000500007c08 */ /* 0x000fc80008000000 */
[----:B--2---:R-:W-:-:S04]  /*0160*/  FSETP.GT.FTZ.AND P0, PT, R0, UR8, PT ;  /* 0x0000000800007c0b */ /* 0x004fc8000bf14000 */
[----:B------:R-:W-:-:S05]  /*0170*/  FSEL R0, R0, UR8, !P0 ;  /* 0x0000000800007c08 */ /* 0x000fca000c000000 */
[----:B------:R-:W-:-:S05]  /*0180*/  FMUL.FTZ R9, R0, 0.16666667163372039795 ;  /* 0x3e2aaaab00097820 */ /* 0x000fca0000410000 */
[----:B0-----:R0:W-:Y:S02]  /*0190*/  STG.E desc[UR6][R6.64], R9 ;  /* 0x0000000906007986 */ /* 0x0011e4000c101906 */
.L_x_5155:
[----:B------:R-:W-:Y:S05]  /*01a0*/  BSYNC.RECONVERGENT B0 ;  /* 0x0000000000007941 */ /* 0x000fea0003800200 */
.L_x_5154:
[----:B------:R-:W-:-:S13]  /*01b0*/  ISETP.GE.AND P0, PT, R3, UR4, PT ;  /* 0x0000000403007c0c */ /* 0x000fda000bf06270 */
[----:B------:R-:W-:Y:S05]  /*01c0*/  @P0 EXIT ;  /* 0x000000000000094d */ /* 0x000fea0003800000 */
[----:B------:R-:W1:Y:S01]  /*01d0*/  LDC.64 R2, c[0x0][0x588] ;  /* 0x00016200ff027b82 */ /* 0x000e620000000a00 */
[----:B------:R-:W2:Y:S01]  /*01e0*/  LDCU UR4, c[0x0][0x590] ;  /* 0x0000b200ff0477ac */ /* 0x000ea20008000800 */
[----:B------:R-:W3:Y:S01]  /*01f0*/  LDCU UR5, c[0x0][0x59c] ;  /* 0x0000b380ff0577ac */ /* 0x000ee20008000800 */
[----:B-1----:R-:W4:Y:S05]  /*0200*/  LDG.E R2, desc[UR6][R2.64] ;  /* 0x0000000602027981 */ /* 0x002f2a000c1e1900 */
[----:B------:R-:W1:Y:S01]  /*0210*/  LDC.64 R4, c[0x0][0x580] ;  /* 0x00016000ff047b82 */ /* 0x000e620000000a00 */
[----:B----4-:R-:W-:-:S05]  /*0220*/  FADD.FTZ R0, R2, 3 ;  /* 0x4040000002007421 */ /* 0x010fca0000010000 */
[----:B--2---:R-:W-:-:S04]  /*0230*/  FSETP.GEU.FTZ.AND P0, PT, R0, UR4, PT ;  /* 0x0000000400007c0b */ /* 0x004fc8000bf1e000 */
[----:B------:R-:W-:-:S04]  /*0240*/  FSEL R0, R0, UR4, P0 ;  /* 0x0000000400007c08 */ /* 0x000fc80008000000 */
[----:B---3--:R-:W-:-:S04]  /*0250*/  FSETP.GT.FTZ.AND P0, PT, R0, UR5, PT ;  /* 0x0000000500007c0b */ /* 0x008fc8000bf14000 */
[----:B------:R-:W-:-:S05]  /*0260*/  FSEL R0, R0, UR5, !P0 ;  /* 0x0000000500007c08 */ /* 0x000fca000c000000 */
[----:B0-----:R-:W-:-:S05]  /*0270*/  FMUL.FTZ R7, R0, 0.16666667163372039795 ;  /* 0x3e2aaaab00077820 */ /* 0x001fca0000410000 */
[----:B-1----:R-:W-:Y:S01]  /*0280*/  STG.E desc[UR6][R4.64], R7 ;  /* 0x0000000704007986 */ /* 0x002fe2000c101906 */
[----:B------:R-:W-:Y:S05]  /*0290*/  EXIT ;  /* 0x000000000000794d */ /* 0x000fea0003800000 */
.L_x_5153:
        /* <DEDUP_REMOVED lines=14> */
[----:B------:R-:W-:-:S04]  /*0380*/  SHF.R.U32.HI R7, RZ, UR9, R6 ;  /* 0x00000009ff077c19 */ /* 0x000fc80008011606 */
[----:B------:R-:W-:-:S05]  /*0390*/  IADD3 R4, PT, PT, -R7, RZ, RZ ;  /* 0x000000ff07047210 */ /* 0x000fca0007ffe1ff */
        /* <DEDUP_REMOVED lines=289> */
.L_x_5158:
[----:B------:R-:W0:Y:S01]  /*15b0*/  LDCU.128 UR8, c[0x0][0x580] ;  /* 0x0000b000ff0877ac */ /* 0x000e220008000c00 */
[----:B------:R-:W1:Y:S01]  /*15c0*/  LDCU UR5, c[0x0][0x590] ;  /* 0x0000b200ff0577ac */ /* 0x000e620008000800 */
[----:B0-----:R-:W-:Y:S01]  /*15d0*/  IADD3 R6, P0, PT, R4, UR10, RZ ;  /* 0x0000000a04067c10 */ /* 0x001fe2000ff1e0ff */
[----:B------:R-:W0:Y:S04]  /*15e0*/  LDCU UR10, c[0x0][0x59c] ;  /* 0x0000b380ff0a77ac */ /* 0x000e280008000800 */
[----:B------:R-:W-:-:S05]  /*15f0*/  IMAD.X R7, RZ, RZ, UR11, P0 ;  /* 0x0000000bff077e24 */ /* 0x000fca00080e06ff */
[----:B------:R-:W2:Y:S01]  /*1600*/  LDG.E R6, desc[UR6][R6.64] ;  /* 0x0000000606067981 */ /* 0x000ea2000c1e1900 */
[----:B------:R-:W-:Y:S01]  /*1610*/  IADD3 R3, PT, PT, R3, 0x80, RZ ;  /* 0x0000008003037810 */ /* 0x000fe20007ffe0ff */
[----:B--2---:R-:W-:-:S05]  /*1620*/  FADD.FTZ R4, R6, 3 ;  /* 0x4040000006047421 */ /* 0x004fca0000010000 */
[----:B-1----:R-:W-:-:S04]  /*1630*/  FSETP.GEU.FTZ.AND P0, PT, R4, UR5, PT ;  /* 0x0000000504007c0b */ /* 0x002fc8000bf1e000 */
[----:B------:R-:W-:Y:S02]  /*1640*/  FSEL R8, R4, UR5, P0 ;  /* 0x0000000504087c08 */ /* 0x000fe40008000000 */
[----:B------:R-:W-:Y:S02]  /*1650*/  IADD3 R4, P1, PT, R5, UR8, RZ ;  /* 0x0000000805047c10 */ /* 0x000fe4000ff3e0ff */
[C---:B0-----:R-:W-:Y:S02]  /*1660*/  FSETP.GT.FTZ.AND P0, PT, R8.reuse, UR10, PT ;  /* 0x0000000a08007c0b */ /* 0x041fe4000bf14000 */
[----:B------:R-:W-:Y:S02]  /*1670*/  IADD3.X R5, PT, PT, RZ, UR9, RZ, P1, !PT ;  /* 0x00000009ff057c10 */ /* 0x000fe40008ffe4ff */
[----:B------:R-:W-:-:S05]  /*1680*/  FSEL R8, R8, UR10, !P0 ;  /* 0x0000000a08087c08 */ /* 0x000fca000c000000 */
[----:B------:R-:W-:-:S05]  /*1690*/  FMUL.FTZ R9, R8, 0.16666667163372039795 ;  /* 0x3e2aaaab08097820 */ /* 0x000fca0000410000 */
[----:B------:R0:W-:Y:S02]  /*16a0*/  STG.E desc[UR6][R4.64], R9 ;  /* 0x0000000904007986 */ /* 0x0001e4000c101906 */
.L_x_5157:
[----:B------:R-:W-:Y:S05]  /*16b0*/  BSYNC.RECONVERGENT B0 ;  /* 0x0000000000007941 */ /* 0x000fea0003800200 */
.L_x_5156:
        /* <DEDUP_REMOVED lines=300> */
.L_x_5159:
[----:B------:R-:W0:Y:S01]  /*2980*/  LDCU.128 UR8, c[0x0][0x580] ;  /* 0x0000b000ff0877ac */ /* 0x000e220008000c00 */
[----:B------:R-:W1:Y:S01]  /*2990*/  LDCU UR4, c[0x0][0x590] ;  /* 0x0000b200ff0477ac */ /* 0x000e620008000800 */
[----:B------:R-:W2:Y:S01]  /*29a0*/  LDCU UR5, c[0x0][0x59c] ;  /* 0x0000b380ff0577ac */ /* 0x000ea20008000800 */
[----:B0-----:R-:W-:-:S04]  /*29b0*/  IADD3 R4, P0, PT, R2, UR10, RZ ;  /* 0x0000000a02047c10 */ /* 0x001fc8000ff1e0ff */
[----:B------:R-:W-:-:S05]  /*29c0*/  IADD3.X R5, PT, PT, RZ, UR11, RZ, P0, !PT ;  /* 0x0000000bff057c10 */ /* 0x000fca00087fe4ff */
[----:B------:R-:W3:Y:S01]  /*29d0*/  LDG.E R4, desc[UR6][R4.64] ;  /* 0x0000000604047981 */ /* 0x000ee2000c1e1900 */
[----:B------:R-:W-:-:S04]  /*29e0*/  IADD3 R2, P1, PT, R3, UR8, RZ ;  /* 0x0000000803027c10 */ /* 0x000fc8000ff3e0ff */
[----:B------:R-:W-:Y:S01]  /*29f0*/  IADD3.X R3, PT, PT, RZ, UR9, RZ, P1, !PT ;  /* 0x00000009ff037c10 */ /* 0x000fe20008ffe4ff */
[----:B---3--:R-:W-:-:S05]  /*2a00*/  FADD.FTZ R0, R4, 3 ;  /* 0x4040000004007421 */ /* 0x008fca0000010000 */
[----:B-1----:R-:W-:-:S04]  /*2a10*/  FSETP.GEU.FTZ.AND P0, PT, R0, UR4, PT ;  /* 0x0000000400007c0b */ /* 0x002fc8000bf1e000 */
[----:B------:R-:W-:-:S04]  /*2a20*/  FSEL R0, R0, UR4, P0 ;  /* 0x0000000400007c08 */ /* 0x000fc80008000000 */
[----:B--2---:R-:W-:-:S04]  /*2a30*/  FSETP.GT.FTZ.AND P0, PT, R0, UR5, PT ;  /* 0x0000000500007c0b */ /* 0x004fc8000bf14000 */
[----:B------:R-:W-:-:S05]  /*2a40*/  FSEL R0, R0, UR5, !P0 ;  /* 0x0000000500007c08 */ /* 0x000fca000c000000 */
[----:B------:R-:W-:-:S05]  /*2a50*/  FMUL.FTZ R7, R0, 0.16666667163372039795 ;  /* 0x3e2aaaab00077820 */ /* 0x000fca0000410000 */
[----:B------:R-:W-:Y:S01]  /*2a60*/  STG.E desc[UR6][R2.64], R7 ;  /* 0x0000000702007986 */ /* 0x000fe2000c101906 */
[----:B------:R-:W-:Y:S05]  /*2a70*/  EXIT ;  /* 0x000000000000794d */ /* 0x000fea0003800000 */
.L_x_5160:
        /* <DEDUP_REMOVED lines=16> */
.L_x_5834:


//--------------------- .text._ZN2at6native27unrolled_elementwise_kernelIZZZNS0_68_GLOBAL__N__08176361_30_ActivationHardsigmoidKernel_cu_1520ed90_309918hardsigmoid_kernelERNS_18TensorIteratorBaseEENKUlvE_clEvENKUlvE0_clEvEUlfE_St5arrayIPcLm2EELi4E23TrivialOffsetCalculatorILi1EjESC_NS0_6memory15LoadWithoutCastENSD_16StoreWithoutCastEEEviT_T0_T2_T3_T4_T5_ --------------------------
	.section	.text._ZN2at6native27unrolled_elementwise_kernelIZZZNS0_68_GLOBAL__N__08176361_30_ActivationHardsigmoidKernel_cu_1520ed90_309918hardsigmoid_kernelERNS_18TensorIteratorBaseEENKUlvE_clEvENKUlvE0_clEvEUlfE_St5arrayIPcLm2EELi4E23TrivialOffsetCalculatorILi1EjESC_NS0_6memory15LoadWithoutCastENSD_16StoreWithoutCastEEEviT_T0_T2_T3_T4_T5_,"ax",@progbits
	.align	128
        .global         _ZN2at6native27unrolled_elementwise_kernelIZZZNS0_68_GLOBAL__N__08176361_30_ActivationHardsigmoidKernel_cu_1520ed90_309918hardsigmoid_kernelERNS_18TensorIteratorBaseEENKUlvE_clEvENKUlvE0_clEvEUlfE_St5arrayIPcLm2EELi4E23TrivialOffsetCalculatorILi1EjESC_NS0_6memory15LoadWithoutCastENSD_16StoreWithoutCastEEEviT_T0_T2_T3_T4_T5_
        .type           _ZN2at6native27unrolled_elementwise_kernelIZZZNS0_68_GLOBAL__N__08176361_30_ActivationHardsigmoidKernel_cu_1520ed90_309918hardsigmoid_kernelERNS_18TensorIteratorBaseEENKUlvE_clEvENKUlvE0_clEvEUlfE_St5arrayIPcLm2EELi4E23TrivialOffsetCalculatorILi1EjESC_NS0_6memory15LoadWithoutCastENSD_16StoreWithoutCastEEEviT_T0_T2_T3_T4_T5_,@function
        .size           _ZN2at6native27unrolled_elementwise_kernelIZZZNS0_68_GLOBAL__N__08176361_30_ActivationHardsigmoidKernel_cu_1520ed90_309918hardsigmoid_kernelERNS_18TensorIteratorBaseEENKUlvE_clEvENKUlvE0_clEvEUlfE_St5arrayIPcLm2EELi4E23TrivialOffsetCalculatorILi1EjESC_NS0_6memory15LoadWithoutCastENSD_16StoreWithoutCastEEEviT_T0_T2_T3_T4_T5_,(.L_x_5835 - _ZN2at6native27unrolled_elementwise_kernelIZZZNS0_68_GLOBAL__N__08176361_30_ActivationHardsigmoidKernel_cu_1520ed90_309918hardsigmoid_kernelERNS_18TensorIteratorBaseEENKUlvE_clEvENKUlvE0_clEvEUlfE_St5arrayIPcLm2EELi4E23TrivialOffsetCalculatorILi1EjESC_NS0_6memory15LoadWithoutCastENSD_16StoreWithoutCastEEEviT_T0_T2_T3_T4_T5_)
        .other          _ZN2at6native27unrolled_elementwise_kernelIZZZNS0_68_GLOBAL__N__08176361_30_ActivationHardsigmoidKernel_cu_1520ed90_309918hardsigmoid_kernelERNS_18TensorIteratorBaseEENKUlvE_clEvENKUlvE0_clEvEUlfE_St5arrayIPcLm2EELi4E23TrivialOffsetCalculatorILi1EjESC_NS0_6memory15LoadWithoutCastENSD_16StoreWithoutCastEEEviT_T0_T2_T3_T4_T5_,@"STO_CUDA_ENTRY STV_DEFAULT"
_ZN2at6native27unrolled_elementwise_kernelIZZZNS0_68_GLOBAL__N__08176361_30_ActivationHardsigmoidKernel_cu_1520ed90_309918hardsigmoid_kernelERNS_18TensorIteratorBaseEENKUlvE_clEvENKUlvE0_clEvEUlfE_St5arrayIPcLm2EELi4E23TrivialOffsetCalculatorILi1EjESC_NS0_6memory15LoadWithoutCastENSD_16StoreWithoutCastEEEviT_T0_T2_T3_T4_T5_:
.text._ZN2at6native27unrolled_elementwise_kernelIZZZNS0_68_GLOBAL__N__08176361_30_ActivationHardsigmoidKernel_cu_1520ed90_309918hardsigmoid_kernelERNS_18TensorIteratorBaseEENKUlvE_clEvENKUlvE0_clEvEUlfE_St5arrayIPcLm2EELi4E23TrivialOffsetCalculatorILi1EjESC_NS0_6memory15LoadWithoutCastENSD_16StoreWithoutCastEEEviT_T0_T2_T3_T4_T5_:
        /* <DEDUP_REMOVED lines=10> */
[----:B------:R-:W-:-:S03]  /*00a0*/  @!P1 IMAD R15, R0, 0x200, R3 ;  /* 0x00000200000f9824 */ /* 0x000fc600078e0203 */
[----:B------:R-:W-:-:S13]  /*00b0*/  ISETP.GE.AND P5, PT, R7, R2, PT ;  /* 0x000000020700720c */ /* 0x000fda0003fa6270 */
[----:B------:R-:W-:Y:S01]  /*00c0*/  @!P5 IMAD R17, R0, 0x200, R7 ;  /* 0x000002000011d824 */ /* 0x000fe200078e0207 */
[----:B------:R-:W-:Y:S01]  /*00d0*/  @!P5 IADD3 R7, PT, PT, R7, 0x80, RZ ;  /* 0x000000800707d810 */ /* 0x000fe20007ffe0ff */
[----:B------:R-:W2:Y:S03]  /*00e0*/  @!P5 LDC.64 R8, c[0x0][0x3a8] ;  /* 0x0000ea00ff08db82 */ /* 0x000ea60000000a00 */
[----:B------:R-:W-:Y:S01]  /*00f0*/  ISETP.GE.AND P6, PT, R7, R2, PT ;  /* 0x000000020700720c */ /* 0x000fe20003fc6270 */
[----:B0-----:R-:W-:-:S12]  /*0100*/  @!P1 IMAD.WIDE.U32 R12, R15, 0x4, R12 ;  /* 0x000000040f0c9825 */ /* 0x001fd800078e000c */
[----:B------:R-:W0:Y:S01]  /*0110*/  @!P6 LDC.64 R10, c[0x0][0x3a8] ;  /* 0x0000ea00ff0aeb82 */ /* 0x000e220000000a00 */
[----:B------:R-:W-:Y:S02]  /*0120*/  @!P6 IMAD R19, R0, 0x200, R7 ;  /* 0x000002000013e824 */ /* 0x000fe400078e0207 */
[----:B--2---:R-:W-:-:S04]  /*0130*/  @!P5 IMAD.WIDE.U32 R14, R17, 0x4, R8 ;  /* 0x00000004110ed825 */ /* 0x004fc800078e0008 */
[----:B0-----:R-:W-:Y:S02]  /*0140*/  @!P6 IMAD.WIDE.U32 R18, R19, 0x4, R10 ;  /* 0x000000041312e825 */ /* 0x001fe400078e000a */
[----:B-1----:R-:W2:Y:S04]  /*0150*/  @!P1 LDG.E R10, desc[UR4][R12.64] ;  /* 0x000000040c0a9981 */ /* 0x002ea8000c1e1900 */
[----:B------:R0:W3:Y:S04]  /*0160*/  @!P6 LDG.E R8, desc[UR4][R18.64] ;  /* 0x000000041208e981 */ /* 0x0000e8000c1e1900 */
[----:B------:R1:W4:Y:S01]  /*0170*/  @!P5 LDG.E R11, desc[UR4][R14.64] ;  /* 0x000000040e0bd981 */ /* 0x000322000c1e1900 */
[----:B------:R-:W-:-:S02]  /*0180*/  @!P6 IADD3 R7, PT, PT, R7, 0x80, RZ ;  /* 0x000000800707e810 */ /* 0x000fc40007ffe0ff */
[-C--:B------:R-:W-:Y:S02]  /*0190*/  ISETP.GE.AND P4, PT, R3, R2.reuse, PT ;  /* 0x000000020300720c */ /* 0x080fe40003f86270 */
[----:B------:R-:W-:Y:S01]  /*01a0*/  ISETP.GE.AND P0, PT, R7, R2, PT ;  /* 0x000000020700720c */ /* 0x000fe20003f06270 */
[C---:B------:R-:W-:Y:S01]  /*01b0*/  VIADD R9, R3.reuse, 0x100 ;  /* 0x0000010003097836 */ /* 0x040fe20000000000 */
[----:B0-----:R-:W-:-:S04]  /*01c0*/  IADD3 R19, PT, PT, R3, 0x80, RZ ;  /* 0x0000008003137810 */ /* 0x001fc80007ffe0ff */
[----:B------:R-:W-:-:S05]  /*01d0*/  ISETP.GE.AND P2, PT, R9, R2, PT ;  /* 0x000000020900720c */ /* 0x000fca0003f46270 */
[----:B------:R-:W0:Y:S01]  /*01e0*/  @!P4 LDC R18, c[0x0][0x388] ;  /* 0x0000e200ff12cb82 */ /* 0x000e220000000800 */
[----:B------:R-:W-:Y:S02]  /*01f0*/  IMAD.MOV.U32 R13, RZ, RZ, 0x40400000 ;  /* 0x40400000ff0d7424 */ /* 0x000fe400078e00ff */
[----:B-1----:R-:W-:Y:S02]  /*0200*/  IMAD.MOV.U32 R15, RZ, RZ, 0x40400000 ;  /* 0x40400000ff0f7424 */ /* 0x002fe400078e00ff */
[----:B------:R-:W-:-:S03]  /*0210*/  @!P0 IMAD R7, R0, 0x200, R7 ;  /* 0x0000020000078824 */ /* 0x000fc600078e0207 */
[----:B------:R-:W1:Y:S01]  /*0220*/  @!P0 LDC.64 R16, c[0x0][0x3a8] ;  /* 0x0000ea00ff108b82 */ /* 0x000e620000000a00 */
[----:B------:R-:W-:Y:S02]  /*0230*/  ISETP.GE.AND P3, PT, R19, R2, PT ;  /* 0x000000021300720c */ /* 0x000fe40003f66270 */
[----:B------:R-:W-:-:S05]  /*0240*/  IADD3 R9, PT, PT, R3, 0x180, RZ ;  /* 0x0000018003097810 */ /* 0x000fca0007ffe0ff */
[----:B------:R-:W0:Y:S01]  /*0250*/  @!P4 LDC R20, c[0x0][0x394] ;  /* 0x0000e500ff14cb82 */ /* 0x000e220000000800 */
[----:B------:R-:W-:-:S07]  /*0260*/  IMAD.MOV.U32 R14, RZ, RZ, 0x40400000 ;  /* 0x40400000ff0e7424 */ /* 0x000fce00078e00ff */
[----:B------:R-:W0:Y:S01]  /*0270*/  @!P2 LDC R22, c[0x0][0x388] ;  /* 0x0000e200ff16ab82 */ /* 0x000e220000000800 */
[----:B-1----:R-:W-:-:S07]  /*0280*/  @!P0 IMAD.WIDE.U32 R16, R7, 0x4, R16 ;  /* 0x0000000407108825 */ /* 0x002fce00078e0010 */
[----:B------:R-:W1:Y:S01]  /*0290*/  @!P3 LDC R21, c[0x0][0x388] ;  /* 0x0000e200ff15bb82 */ /* 0x000e620000000800 */
[----:B------:R0:W5:Y:S01]  /*02a0*/  @!P0 LDG.E R7, desc[UR4][R16.64] ;  /* 0x0000000410078981 */ /* 0x000162000c1e1900 */
[----:B------:R-:W-:Y:S06]  /*02b0*/  BSSY.RECONVERGENT B0, `(.L_x_5161) ;  /* 0x0000028000007945 */ /* 0x000fec0003800200 */
[----:B------:R-:W1:Y:S01]  /*02c0*/  @!P3 LDC R12, c[0x0][0x394] ;  /* 0x0000e500ff0cbb82 */ /* 0x000e620000000800 */
[----:B0-----:R-:W-:Y:S01]  /*02d0*/  @!P4 IMAD R17, R0, 0x200, R3 ;  /* 0x000002000011c824 */ /* 0x001fe200078e0203 */
[----:B------:R-:W-:-:S06]  /*02e0*/  @!P4 MOV R3, R19 ;  /* 0x000000130003c202 */ /* 0x000fcc0000000f00 */
[----:B------:R-:W0:Y:S01]  /*02f0*/  @!P2 LDC R16, c[0x0][0x394] ;  /* 0x0000e500ff10ab82 */ /* 0x000e220000000800 */
[----:B--2---:R-:W-:Y:S01]  /*0300*/  @!P1 FADD.FTZ R13, R10, 3 ;  /* 0x404000000a0d9421 */ /* 0x004fe20000010000 */
[----:B------:R-:W-:Y:S01]  /*0310*/  ISETP.GE.AND P1, PT, R9, R2, PT ;  /* 0x000000020900720c */ /* 0x000fe20003f26270 */
[----:B---3--:R-:W-:-:S05]  /*0320*/  @!P6 FADD.FTZ R15, R8, 3 ;  /* 0x40400000080fe421 */ /* 0x008fca0000010000 */
[----:B------:R-:W2:Y:S01]  /*0330*/  @!P4 LDC.64 R8, c[0x0][0x3a0] ;  /* 0x0000e800ff08cb82 */ /* 0x000ea20000000a00 */
[----:B----4-:R-:W-:Y:S01]  /*0340*/  @!P5 FADD.FTZ R14, R11, 3 ;  /* 0x404000000b0ed421 */ /* 0x010fe20000010000 */
[----:B------:R-:W-:Y:S02]  /*0350*/  @!P4 FSETP.GEU.FTZ.AND P5, PT, R13, R18, PT ;  /* 0x000000120d00c20b */ /* 0x000fe40003fbe000 */
[----:B------:R-:W-:Y:S02]  /*0360*/  @!P2 FSETP.GEU.FTZ.AND P6, PT, R15, R22, PT ;  /* 0x000000160f00a20b */ /* 0x000fe40003fde000 */
[----:B------:R-:W-:Y:S02]  /*0370*/  @!P4 FSEL R13, R13, R18, P5 ;  /* 0x000000120d0dc208 */ /* 0x000fe40002800000 */
[----:B------:R-:W3:Y:S01]  /*0380*/  @!P1 LDC R10, c[0x0][0x388] ;  /* 0x0000e200ff0a9b82 */ /* 0x000ee20000000800 */
[----:B------:R-:W-:Y:S02]  /*0390*/  @!P2 FSEL R15, R15, R22, P6 ;  /* 0x000000160f0fa208 */ /* 0x000fe40003000000 */
[----:B------:R-:W-:-:S02]  /*03a0*/  @!P4 FSETP.GT.FTZ.AND P5, PT, R13, R20, PT ;  /* 0x000000140d00c20b */ /* 0x000fc40003fb4000 */
[CC--:B-1----:R-:W-:Y:S02]  /*03b0*/  @!P3 FSETP.GEU.FTZ.AND P6, PT, R14.reuse, R21.reuse, PT ;  /* 0x000000150e00b20b */ /* 0x0c2fe40003fde000 */
[----:B------:R-:W-:Y:S02]  /*03c0*/  @!P4 FSEL R13, R13, R20, !P5 ;  /* 0x000000140d0dc208 */ /* 0x000fe40006800000 */
[----:B------:R-:W-:Y:S02]  /*03d0*/  @!P3 FSEL R11, R14, R21, P6 ;  /* 0x000000150e0bb208 */ /* 0x000fe40003000000 */
[----:B------:R-:W-:Y:S01]  /*03e0*/  ISETP.GE.AND P6, PT, R3, R2, PT ;  /* 0x000000020300720c */ /* 0x000fe20003fc6270 */
[----:B------:R-:W-:Y:S01]  /*03f0*/  @!P4 FMUL.FTZ R6, R13, 0.16666667163372039795 ;  /* 0x3e2aaaab0d06c820 */ /* 0x000fe20000410000 */
[----:B0-----:R-:W-:Y:S01]  /*0400*/  @!P2 FSETP.GT.FTZ.AND P5, PT, R15, R16, PT ;  /* 0x000000100f00a20b */ /* 0x001fe20003fb4000 */
[----:B--2---:R-:W-:-:S03]  /*0410*/  @!P4 IMAD.WIDE.U32 R8, R17, 0x4, R8 ;  /* 0x000000041108c825 */ /* 0x004fc600078e0008 */
[----:B------:R-:W-:Y:S02]  /*0420*/  @!P2 FSEL R15, R15, R16, !P5 ;  /* 0x000000100f0fa208 */ /* 0x000fe40006800000 */
[-C--:B------:R-:W-:Y:S01]  /*0430*/  @!P3 FSETP.GT.FTZ.AND P5, PT, R11, R12.reuse, PT ;  /* 0x0000000c0b00b20b */ /* 0x080fe20003fb4000 */
[----:B------:R0:W-:Y:S02]  /*0440*/  @!P4 STG.E desc[UR4][R8.64], R6 ;  /* 0x000000060800c986 */ /* 0x0001e4000c101904 */
[----:B------:R-:W-:Y:S01]  /*0450*/  @!P2 FMUL.FTZ R4, R15, 0.16666667163372039795 ;  /* 0x3e2aaaab0f04a820 */ /* 0x000fe20000410000 */
[----:B------:R-:W-:-:S05]  /*0460*/  @!P3 FSEL R11, R11, R12, !P5 ;  /* 0x0000000c0b0bb208 */ /* 0x000fca0006800000 */
[----:B------:R-:W-:Y:S01]  /*0470*/  @!P3 FMUL.FTZ R5, R11, 0.16666667163372039795 ;  /* 0x3e2aaaab0b05b820 */ /* 0x000fe20000410000 */
[----:B---3--:R-:W-:Y:S06]  /*0480*/  @P6 BRA `(.L_x_5162) ;  /* 0x0000000000286947 */ /* 0x008fec0003800000 */
        /* <DEDUP_REMOVED lines=8> */
[----:B------:R1:W-:Y:S04]  /*0510*/  STG.E desc[UR4][R12.64], R5 ;  /* 0x000000050c007986 */ /* 0x0003e8000c101904 */
[----:B------:R1:W-:Y:S02]  /*0520*/  @!P2 STG.E desc[UR4][R8.64], R4 ;  /* 0x000000040800a986 */ /* 0x0003e4000c101904 */
.L_x_5162:
[----:B------:R-:W-:Y:S05]  /*0530*/  BSYNC.RECONVERGENT B0 ;  /* 0x0000000000007941 */ /* 0x000fea0003800200 */
.L_x_5161:
[----:B------:R-:W-:Y:S01]  /*0540*/  ISETP.GE.AND P2, PT, R3, R2, PT ;  /* 0x000000020300720c */ /* 0x000fe20003f46270 */
[----:B01----:R-:W-:Y:S01]  /*0550*/  IMAD.MOV.U32 R9, RZ, RZ, 0x40400000 ;  /* 0x40400000ff097424 */ /* 0x003fe200078e00ff */
[----:B------:R-:W0:Y:S11]  /*0560*/  @!P1 LDC R2, c[0x0][0x394] ;  /* 0x0000e500ff029b82 */ /* 0x000e360000000800 */
[----:B------:R-:W-:Y:S05]  /*0570*/  @P2 EXIT ;  /* 0x000000000000294d */ /* 0x000fea0003800000 */
[----:B------:R-:W1:Y:S01]  /*0580*/  LDC.64 R4, c[0x0][0x3a0] ;  /* 0x0000e800ff047b82 */ /* 0x000e620000000a00 */
[----:B-----5:R-:W-:Y:S01]  /*0590*/  @!P0 FADD.FTZ R9, R7, 3 ;  /* 0x4040000007098421 */ /* 0x020fe20000010000 */
[----:B------:R-:W-:-:S04]  /*05a0*/  LEA R3, R0, R3, 0x9 ;  /* 0x0000000300037211 */ /* 0x000fc800078e48ff */
[----:B------:R-:W-:-:S04]  /*05b0*/  @!P1 FSETP.GEU.FTZ.AND P0, PT, R9, R10, PT ;  /* 0x0000000a0900920b */ /* 0x000fc80003f1e000 */
[----:B------:R-:W-:-:S04]  /*05c0*/  @!P1 FSEL R9, R9, R10, P0 ;  /* 0x0000000a09099208 */ /* 0x000fc80000000000 */
[----:B0-----:R-:W-:-:S04]  /*05d0*/  @!P1 FSETP.GT.FTZ.AND P0, PT, R9, R2, PT ;  /* 0x000000020900920b */ /* 0x001fc80003f14000 */
[----:B------:R-:W-:-:S05]  /*05e0*/  @!P1 FSEL R9, R9, R2, !P0 ;  /* 0x0000000209099208 */ /* 0x000fca0004000000 */
[----:B------:R-:W-:Y:S01]  /*05f0*/  @!P1 FMUL.FTZ R7, R9, 0.16666667163372039795 ;  /* 0x3e2aaaab09079820 */ /* 0x000fe20000410000 */
[----:B-1----:R-:W-:-:S05]  /*0600*/  IMAD.WIDE.U32 R2, R3, 0x4, R4 ;  /* 0x0000000403027825 */ /* 0x002fca00078e0004 */
[----:B------:R-:W-:Y:S01]  /*0610*/  STG.E desc[UR4][R2.64], R7 ;  /* 0x0000000702007986 */ /* 0x000fe2000c101904 */
[----:B------:R-:W-:Y:S05]  /*0620*/  EXIT ;  /* 0x000000000000794d */ /* 0x000fea0003800000 */
.L_x_5163:
        /* <DEDUP_REMOVED lines=13> */
.L_x_5835:


//--------------------- .text._ZN2at6native29vectorized_elementwise_kernelILi2EZZZNS0_68_GLOBAL__N__08176361_30_ActivationHardsigmoidKernel_cu_1520ed90_309918hardsigmoid_kernelERNS_18TensorIteratorBaseEENKUlvE_clEvENKUlvE0_clEvEUlfE_St5arrayIPcLm2EEEEviT0_T1_ --------------------------
	.section	.text._ZN2at6native29vectorized_elementwise_kernelILi2EZZZNS0_68_GLOBAL__N__08176361_30_ActivationHardsigmoidKernel_cu_1520ed90_309918hardsigmoid_kernelERNS_18TensorIteratorBaseEENKUlvE_clEvENKUlvE0_clEvEUlfE_St5arrayIPcLm2EEEEviT0_T1_,"ax",@progbits
	.align	128
        .global         _ZN2at6native29vectorized_elementwise_kernelILi2EZZZNS0_68_GLOBAL__N__08176361_30_ActivationHardsigmoidKernel_cu_1520ed90_309918hardsigmoid_kernelERNS_18TensorIteratorBaseEENKUlvE_clEvENKUlvE0_clEvEUlfE_St5arrayIPcLm2EEEEviT0_T1_
        .type           _ZN2at6native29vectorized_elementwise_kernelILi2EZZZNS0_68_GLOBAL__N__08176361_30_ActivationHardsigmoidKernel_cu_1520ed90_309918hardsigmoid_kernelERNS_18TensorIteratorBaseEENKUlvE_clEvENKUlvE0_clEvEUlfE_St5arrayIPcLm2EEEEviT0_T1_,@function
        .size           _ZN2at6native29vectorized_elementwise_kernelILi2EZZZNS0_68_GLOBAL__N__08176361_30_ActivationHardsigmoidKernel_cu_1520ed90_309918hardsigmoid_kernelERNS_18TensorIteratorBaseEENKUlvE_clEvENKUlvE0_clEvEUlfE_St5arrayIPcLm2EEEEviT0_T1_,(.L_x_5836 - _ZN2at6native29vectorized_elementwise_kernelILi2EZZZNS0_68_GLOBAL__N__08176361_30_ActivationHardsigmoidKernel_cu_1520ed90_309918hardsigmoid_kernelERNS_18TensorIteratorBaseEENKUlvE_clEvENKUlvE0_clEvEUlfE_St5arrayIPcLm2EEEEviT0_T1_)
        .other          _ZN2at6native29vectorized_elementwise_kernelILi2EZZZNS0_68_GLOBAL__N__08176361_30_ActivationHardsigmoidKernel_cu_1520ed90_309918hardsigmoid_kernelERNS_18TensorIteratorBaseEENKUlvE_clEvENKUlvE0_clEvEUlfE_St5arrayIPcLm2EEEEviT0_T1_,@"STO_CUDA_ENTRY STV_DEFAULT"
_ZN2at6native29vectorized_elementwise_kernelILi2EZZZNS0_68_GLOBAL__N__08176361_30_ActivationHardsigmoidKernel_cu_1520ed90_309918hardsigmoid_kernelERNS_18TensorIteratorBaseEENKUlvE_clEvENKUlvE0_clEvEUlfE_St5arrayIPcLm2EEEEviT0_T1_:
.text._ZN2at6native29vectorized_elementwise_kernelILi2EZZZNS0_68_GLOBAL__N__08176361_30_ActivationHardsigmoidKernel_cu_1520ed90_309918hardsigmoid_kernelERNS_18TensorIteratorBaseEENKUlvE_clEvENKUlvE0_clEvEUlfE_St5arrayIPcLm2EEEEviT0_T1_:
        /* <DEDUP_REMOVED lines=11> */
[----:B------:R-:W0:Y:S01]  /*00b0*/  @!P3 LDC.64 R12, c[0x0][0x3a8] ;  /* 0x0000ea00ff0cbb82 */ /* 0x000e220000000a00 */
[----:B------:R-:W-:-:S04]  /*00c0*/  @!P3 IMAD.IADD R15, R3, 0x1, R2 ;  /* 0x00000001030fb824 */ /* 0x000fc800078e0202 */
[----:B0-----:R-:W-:-:S06]  /*00d0*/  @!P3 IMAD.WIDE.U32 R12, R15, 0x4, R12 ;  /* 0x000000040f0cb825 */ /* 0x001fcc00078e000c */
[----:B------:R-:W2:Y:S01]  /*00e0*/  @!P3 LDG.E R12, desc[UR4][R12.64] ;  /* 0x000000040c0cb981 */ /* 0x000ea2000c1e1900 */
[----:B------:R-:W-:-:S05]  /*00f0*/  @!P3 VIADD R0, R2, 0x80 ;  /* 0x000000800200b836 */ /* 0x000fca0000000000 */
[----:B------:R-:W-:-:S13]  /*0100*/  ISETP.GE.U32.AND P5, PT, R0, R5, PT ;  /* 0x000000050000720c */ /* 0x000fda0003fa6070 */
[----:B------:R-:W-:Y:S01]  /*0110*/  @!P5 IMAD.IADD R15, R3, 0x1, R0 ;  /* 0x00000001030fd824 */ /* 0x000fe200078e0200 */
[----:B------:R-:W0:Y:S01]  /*0120*/  @!P5 LDC.64 R22, c[0x0][0x3a8] ;  /* 0x0000ea00ff16db82 */ /* 0x000e220000000a00 */
[----:B------:R-:W-:-:S05]  /*0130*/  @!P5 VIADD R0, R0, 0x80 ;  /* 0x000000800000d836 */ /* 0x000fca0000000000 */
[----:B------:R-:W-:-:S13]  /*0140*/  ISETP.GE.U32.AND P4, PT, R0, R5, PT ;  /* 0x000000050000720c */ /* 0x000fda0003f86070 */
[----:B------:R-:W-:Y:S01]  /*0150*/  @!P4 IMAD.IADD R17, R3, 0x1, R0 ;  /* 0x000000010311c824 */ /* 0x000fe200078e0200 */
[----:B------:R-:W-:-:S04]  /*0160*/  @!P4 IADD3 R0, PT, PT, R0, 0x80, RZ ;  /* 0x000000800000c810 */ /* 0x000fc80007ffe0ff */
[C---:B------:R-:W-:Y:S01]  /*0170*/  ISETP.GE.U32.AND P6, PT, R0.reuse, R5, PT ;  /* 0x000000050000720c */ /* 0x040fe20003fc6070 */
[----:B0-----:R-:W-:Y:S02]  /*0180*/  @!P5 IMAD.WIDE.U32 R22, R15, 0x4, R22 ;  /* 0x000000040f16d825 */ /* 0x001fe400078e0016 */
[----:B------:R-:W0:Y:S04]  /*0190*/  @!P4 LDC.64 R14, c[0x0][0x3a8] ;  /* 0x0000ea00ff0ecb82 */ /* 0x000e280000000a00 */
[----:B------:R1:W3:Y:S06]  /*01a0*/  @!P5 LDG.E R22, desc[UR4][R22.64] ;  /* 0x000000041616d981 */ /* 0x0002ec000c1e1900 */
[----:B------:R-:W-:Y:S01]  /*01b0*/  @!P6 IMAD.IADD R18, R3, 0x1, R0 ;  /* 0x000000010312e824 */ /* 0x000fe200078e0200 */
[----:B------:R-:W4:Y:S01]  /*01c0*/  @!P6 LDC.64 R28, c[0x0][0x3a8] ;  /* 0x0000ea00ff1ceb82 */ /* 0x000f220000000a00 */
[----:B------:R-:W-:-:S05]  /*01d0*/  @!P6 VIADD R0, R0, 0x80 ;  /* 0x000000800000e836 */ /* 0x000fca0000000000 */
[----:B------:R-:W-:-:S13]  /*01e0*/  ISETP.GE.U32.AND P0, PT, R0, R5, PT ;  /* 0x000000050000720c */ /* 0x000fda0003f06070 */
[----:B------:R-:W-:Y:S02]  /*01f0*/  @!P0 IMAD.IADD R19, R3, 0x1, R0 ;  /* 0x0000000103138824 */ /* 0x000fe400078e0200 */
[----:B------:R-:W-:-:S05]  /*0200*/  @!P0 VIADD R0, R0, 0x80 ;  /* 0x0000008000008836 */ /* 0x000fca0000000000 */
[----:B------:R-:W-:Y:S01]  /*0210*/  ISETP.GE.U32.AND P1, PT, R0, R5, PT ;  /* 0x000000050000720c */ /* 0x000fe20003f26070 */
[----:B0-----:R-:W-:Y:S02]  /*0220*/  @!P4 IMAD.WIDE.U32 R14, R17, 0x4, R14 ;  /* 0x00000004110ec825 */ /* 0x001fe400078e000e */
[----:B------:R-:W0:Y:S03]  /*0230*/  @!P0 LDC.64 R16, c[0x0][0x3a8] ;  /* 0x0000ea00ff108b82 */ /* 0x000e260000000a00 */
[----:B------:R5:W3:Y:S07]  /*0240*/  @!P4 LDG.E R21, desc[UR4][R14.64] ;  /* 0x000000040e15c981 */ /* 0x000aee000c1e1900 */
[----:B------:R-:W-:-:S02]  /*0250*/  @!P1 IMAD.IADD R27, R3, 0x1, R0 ;  /* 0x00000001031b9824 */ /* 0x000fc400078e0200 */
[----:B------:R-:W-:-:S05]  /*0260*/  @!P1 VIADD R0, R0, 0x80 ;  /* 0x0000008000009836 */ /* 0x000fca0000000000 */
[----:B------:R-:W-:Y:S01]  /*0270*/  ISETP.GE.U32.AND P2, PT, R0, R5, PT ;  /* 0x000000050000720c */ /* 0x000fe20003f46070 */
[----:B-1----:R-:W-:Y:S02]  /*0280*/  HFMA2 R23, -RZ, RZ, 2.125, 0 ;  /* 0x40400000ff177431 */ /* 0x002fe400000001ff */
[----:B----4-:R-:W-:-:S05]  /*0290*/  @!P6 IMAD.WIDE.U32 R28, R18, 0x4, R28 ;  /* 0x00000004121ce825 */ /* 0x010fca00078e001c */
[----:B------:R-:W4:Y:S05]  /*02a0*/  @!P6 LDG.E R24, desc[UR4][R28.64] ;  /* 0x000000041c18e981 */ /* 0x000f2a000c1e1900 */
[----:B------:R-:W-:Y:S01]  /*02b0*/  @!P2 IMAD.IADD R25, R3, 0x1, R0 ;  /* 0x000000010319a824 */ /* 0x000fe200078e0200 */
[----:B-----5:R-:W1:Y:S01]  /*02c0*/  @!P2 LDC.64 R14, c[0x0][0x3a8] ;  /* 0x0000ea00ff0eab82 */ /* 0x020e620000000a00 */
[----:B------:R-:W-:Y:S02]  /*02d0*/  @!P2 VIADD R0, R0, 0x80 ;  /* 0x000000800000a836 */ /* 0x000fe40000000000 */
[----:B0-----:R-:W-:-:S06]  /*02e0*/  @!P0 IMAD.WIDE.U32 R16, R19, 0x4, R16 ;  /* 0x0000000413108825 */ /* 0x001fcc00078e0010 */
[----:B------:R-:W5:Y:S01]  /*02f0*/  @!P0 LDG.E R16, desc[UR4][R16.64] ;  /* 0x0000000410108981 */ /* 0x000f62000c1e1900 */
[----:B-1----:R-:W-:-:S06]  /*0300*/  @!P2 IMAD.WIDE.U32 R14, R25, 0x4, R14 ;  /* 0x00000004190ea825 */ /* 0x002fcc00078e000e */
[----:B------:R-:W5:Y:S01]  /*0310*/  @!P2 LDG.E R14, desc[UR4][R14.64] ;  /* 0x000000040e0ea981 */ /* 0x000f62000c1e1900 */
[----:B--2---:R-:W-:Y:S01]  /*0320*/  @!P3 FADD.FTZ R23, R12, 3 ;  /* 0x404000000c17b421 */ /* 0x004fe20000010000 */
[----:B------:R-:W-:Y:S01]  /*0330*/  ISETP.GE.U32.AND P3, PT, R0, R5, PT ;  /* 0x000000050000720c */ /* 0x000fe20003f66070 */
[----:B------:R-:W0:-:S12]  /*0340*/  @!P1 LDC.64 R12, c[0x0][0x3a8] ;  /* 0x0000ea00ff0c9b82 */ /* 0x000e180000000a00 */
[----:B------:R-:W1:Y:S01]  /*0350*/  @!P3 LDC.64 R18, c[0x0][0x3a8] ;  /* 0x0000ea00ff12bb82 */ /* 0x000e620000000a00 */
[----:B------:R-:W-:Y:S02]  /*0360*/  @!P3 IMAD.IADD R25, R3, 0x1, R0 ;  /* 0x000000010319b824 */ /* 0x000fe400078e0200 */
[----:B0-----:R-:W-:-:S06]  /*0370*/  @!P1 IMAD.WIDE.U32 R12, R27, 0x4, R12 ;  /* 0x000000041b0c9825 */ /* 0x001fcc00078e000c */
[----:B------:R0:W2:Y:S01]  /*0380*/  @!P1 LDG.E R12, desc[UR4][R12.64] ;  /* 0x000000040c0c9981 */ /* 0x0000a2000c1e1900 */
[----:B-1----:R-:W-:-:S06]  /*0390*/  @!P3 IMAD.WIDE.U32 R18, R25, 0x4, R18 ;  /* 0x000000041912b825 */ /* 0x002fcc00078e0012 */
[----:B------:R1:W2:Y:S01]  /*03a0*/  @!P3 LDG.E R18, desc[UR4][R18.64] ;  /* 0x000000041212b981 */ /* 0x0002a2000c1e1900 */
[----:B------:R-:W-:Y:S02]  /*03b0*/  VIADD R26, R2, 0x100 ;  /* 0x00000100021a7836 */ /* 0x000fe40000000000 */
[----:B------:R-:W-:Y:S02]  /*03c0*/  IMAD.MOV.U32 R0, RZ, RZ, 0x40400000 ;  /* 0x40400000ff007424 */ /* 0x000fe400078e00ff */
[----:B---3--:R-:W-:Y:S01]  /*03d0*/  @!P5 FADD.FTZ R0, R22, 3 ;  /* 0x404000001600d421 */ /* 0x008fe20000010000 */
[----:B------:R-:W-:-:S13]  /*03e0*/  ISETP.GE.U32.AND P5, PT, R26, R5, PT ;  /* 0x000000051a00720c */ /* 0x000fda0003fa6070 */
[----:B------:R-:W3:Y:S08]  /*03f0*/  @!P5 LDC R22, c[0x0][0x388] ;  /* 0x0000e200ff16db82 */ /* 0x000ef00000000800 */
[----:B------:R-:W1:Y:S01]  /*0400*/  @!P5 LDC R26, c[0x0][0x394] ;  /* 0x0000e500ff1adb82 */ /* 0x000e620000000800 */
[----:B0-----:R-:W-:Y:S02]  /*0410*/  IMAD.MOV.U32 R13, RZ, RZ, 0x40400000 ;  /* 0x40400000ff0d7424 */ /* 0x001fe400078e00ff */
[----:B------:R-:W-:-:S05]  /*0420*/  @!P4 FADD.FTZ R13, R21, 3 ;  /* 0x40400000150dc421 */ /* 0x000fca0000010000 */
[----:B---3--:R-:W-:-:S04]  /*0430*/  @!P5 FSETP.GEU.FTZ.AND P4, PT, R13, R22, PT ;  /* 0x000000160d00d20b */ /* 0x008fc80003f9e000 */
[----:B------:R-:W-:Y:S02]  /*0440*/  @!P5 FSEL R13, R13, R22, P4 ;  /* 0x000000160d0dd208 */ /* 0x000fe40002000000 */
[----:B------:R-:W-:Y:S02]  /*0450*/  IADD3 R22, PT, PT, R2, 0x180, RZ ;  /* 0x0000018002167810 */ /* 0x000fe40007ffe0ff */
[----:B-1----:R-:W-:-:S04]  /*0460*/  @!P5 FSETP.GT.FTZ.AND P4, PT, R13, R26, PT ;  /* 0x0000001a0d00d20b */ /* 0x002fc80003f94000 */
[----:B------:R-:W-:Y:S02]  /*0470*/  @!P5 FSEL R13, R13, R26, !P4 ;  /* 0x0000001a0d0dd208 */ /* 0x000fe40006000000 */
[-C--:B------:R-:W-:Y:S01]  /*0480*/  ISETP.GE.U32.AND P4, PT, R22, R5.reuse, PT ;  /* 0x000000051600720c */ /* 0x080fe20003f86070 */
[C---:B------:R-:W-:Y:S02]  /*0490*/  VIADD R28, R2.reuse, 0x280 ;  /* 0x00000280021c7836 */ /* 0x040fe40000000000 */
[----:B------:R-:W-:Y:S02]  /*04a0*/  VIADD R22, R2, 0x200 ;  /* 0x0000020002167836 */ /* 0x000fe40000000000 */
[----:B------:R-:W-:Y:S02]  /*04b0*/  IMAD.MOV.U32 R17, RZ, RZ, 0x40400000 ;  /* 0x40400000ff117424 */ /* 0x000fe400078e00ff */
[----:B----4-:R-:W-:Y:S01]  /*04c0*/  @!P6 FADD.FTZ R17, R24, 3 ;  /* 0x404000001811e421 */ /* 0x010fe20000010000 */
[-C--:B------:R-:W-:Y:S01]  /*04d0*/  ISETP.GE.U32.AND P6, PT, R28, R5.reuse, PT ;  /* 0x000000051c00720c */ /* 0x080fe20003fc6070 */
[----:B------:R-:W-:Y:S01]  /*04e0*/  @!P5 FMUL.FTZ R4, R13, 0.16666667163372039795 ;  /* 0x3e2aaaab0d04d820 */ /* 0x000fe20000410000 */
[----:B------:R-:W-:-:S03]  /*04f0*/  ISETP.GE.U32.AND P5, PT, R22, R5, PT ;  /* 0x000000051600720c */ /* 0x000fc60003fa6070 */
[----:B------:R-:W0:Y:S01]  /*0500*/  @!P4 LDC R26, c[0x0][0x388] ;  /* 0x0000e200ff1acb82 */ /* 0x000e220000000800 */
[----:B------:R-:W-:-:S07]  /*0510*/  VIADD R24, R2, 0x300 ;  /* 0x0000030002187836 */ /* 0x000fce0000000000 */
[----:B------:R-:W1:Y:S01]  /*0520*/  @!P4 LDC R15, c[0x0][0x394] ;  /* 0x0000e500ff0fcb82 */ /* 0x000e620000000800 */
[----:B------:R-:W-:Y:S02]  /*0530*/  IMAD.MOV.U32 R19, RZ, RZ, 0x40400000 ;  /* 0x40400000ff137424 */ /* 0x000fe400078e00ff */
[----:B-----5:R-:W-:Y:S01]  /*0540*/  @!P0 FADD.FTZ R19, R16, 3 ;  /* 0x4040000010138421 */ /* 0x020fe20000010000 */
[----:B------:R-:W-:-:S04]  /*0550*/  ISETP.GE.U32.AND P0, PT, R24, R5, PT ;  /* 0x000000051800720c */ /* 0x000fc80003f06070 */
[----:B------:R-:W3:Y:S01]  /*0560*/  @!P6 LDC R22, c[0x0][0x388] ;  /* 0x0000e200ff16eb82 */ /* 0x000ee20000000800 */
[----:B------:R-:W-:-:S07]  /*0570*/  IMAD.MOV.U32 R25, RZ, RZ, 0x40400000 ;  /* 0x40400000ff197424 */ /* 0x000fce00078e00ff */
[----:B------:R-:W4:Y:S08]  /*0580*/  @!P5 LDC R16, c[0x0][0x388] ;  /* 0x0000e200ff10db82 */ /* 0x000f300000000800 */
[----:B------:R-:W5:Y:S08]  /*0590*/  @!P5 LDC R21, c[0x0][0x394] ;  /* 0x0000e500ff15db82 */ /* 0x000f700000000800 */
[----:B------:R-:W5:Y:S01]  /*05a0*/  @!P6 LDC R13, c[0x0][0x394] ;  /* 0x0000e500ff0deb82 */ /* 0x000f620000000800 */
[----:B------:R-:W-:Y:S04]  /*05b0*/  BSSY.RECONVERGENT B0, `(.L_x_5165) ;  /* 0x0000067000007945 */ /* 0x000fe80003800200 */
[----:B------:R-:W-:Y:S01]  /*05c0*/  BSSY.RELIABLE B1, `(.L_x_5166) ;  /* 0x000005f000017945 */ /* 0x000fe20003800100 */
[----:B--2---:R-:W-:Y:S01]  /*05d0*/  @!P1 FADD.FTZ R25, R12, 3 ;  /* 0x404000000c199421 */ /* 0x004fe20000010000 */
[----:B0-----:R-:W-:-:S02]  /*05e0*/  @!P4 FSETP.GEU.FTZ.AND P1, PT, R17, R26, PT ;  /* 0x0000001a1100c20b */ /* 0x001fc40003f3e000 */
[----:B------:R-:W-:Y:S02]  /*05f0*/  MOV R12, 0x40400000 ;  /* 0x40400000000c7802 */ /* 0x000fe40000000f00 */
[----:B------:R-:W-:Y:S02]  /*0600*/  @!P4 FSEL R26, R17, R26, P1 ;  /* 0x0000001a111ac208 */ /* 0x000fe40000800000 */
[----:B------:R-:W0:Y:S01]  /*0610*/  @!P0 LDC R17, c[0x0][0x388] ;  /* 0x0000e200ff118b82 */ /* 0x000e220000000800 */
[----:B------:R-:W-:Y:S01]  /*0620*/  ISETP.GE.U32.AND P1, PT, R2, R5, PT ;  /* 0x000000050200720c */ /* 0x000fe20003f26070 */
[----:B------:R-:W-:Y:S01]  /*0630*/  @!P2 FADD.FTZ R12, R14, 3 ;  /* 0x404000000e0ca421 */ /* 0x000fe20000010000 */
[----:B-1----:R-:W-:Y:S01]  /*0640*/  @!P4 FSETP.GT.FTZ.AND P2, PT, R26, R15, PT ;  /* 0x0000000f1a00c20b */ /* 0x002fe20003f54000 */
[----:B------:R-:W-:Y:S02]  /*0650*/  IMAD.MOV.U32 R14, RZ, RZ, 0x40400000 ;  /* 0x40400000ff0e7424 */ /* 0x000fe400078e00ff */
[----:B------:R-:W-:Y:S01]  /*0660*/  @!P3 FADD.FTZ R14, R18, 3 ;  /* 0x40400000120eb421 */ /* 0x000fe20000010000 */
[----:B---3--:R-:W-:-:S02]  /*0670*/  @!P6 FSETP.GEU.FTZ.AND P3, PT, R25, R22, PT ;  /* 0x000000161900e20b */ /* 0x008fc40003f7e000 */
[----:B------:R-:W-:Y:S02]  /*0680*/  @!P4 FSEL R26, R26, R15, !P2 ;  /* 0x0000000f1a1ac208 */ /* 0x000fe40005000000 */
[----:B------:R-:W1:Y:S01]  /*0690*/  @!P0 LDC R15, c[0x0][0x394] ;  /* 0x0000e500ff0f8b82 */ /* 0x000e620000000800 */
[----:B----4-:R-:W-:Y:S02]  /*06a0*/  @!P5 FSETP.GEU.FTZ.AND P2, PT, R19, R16, PT ;  /* 0x000000101300d20b */ /* 0x010fe40003f5e000 */
[----:B------:R-:W-:Y:S01]  /*06b0*/  @!P6 FSEL R24, R25, R22, P3 ;  /* 0x000000161918e208 */ /* 0x000fe20001800000 */
[----:B------:R-:W-:Y:S01]  /*06c0*/  @!P4 FMUL.FTZ R6, R26, 0.16666667163372039795 ;  /* 0x3e2aaaab1a06c820 */ /* 0x000fe20000410000 */
[----:B------:R-:W-:Y:S01]  /*06d0*/  VIADD R26, R2, 0x380 ;  /* 0x00000380021a7836 */ /* 0x000fe20000000000 */
[----:B------:R-:W-:Y:S02]  /*06e0*/  @!P5 FSEL R18, R19, R16, P2 ;  /* 0x000000101312d208 */ /* 0x000fe40001000000 */
[----:B------:R-:W2:Y:S01]  /*06f0*/  @!P1 LDC R22, c[0x0][0x388] ;  /* 0x0000e200ff169b82 */ /* 0x000ea20000000800 */
[----:B-----5:R-:W-:Y:S01]  /*0700*/  @!P6 FSETP.GT.FTZ.AND P4, PT, R24, R13, PT ;  /* 0x0000000d1800e20b */ /* 0x020fe20003f94000 */
[----:B------:R-:W-:Y:S01]  /*0710*/  VIADD R16, R2, 0x80 ;  /* 0x0000008002107836 */ /* 0x000fe20000000000 */
[----:B------:R-:W-:-:S02]  /*0720*/  @!P5 FSETP.GT.FTZ.AND P2, PT, R18, R21, PT ;  /* 0x000000151200d20b */ /* 0x000fc40003f54000 */
[----:B------:R-:W-:Y:S02]  /*0730*/  ISETP.GE.U32.AND P3, PT, R26, R5, PT ;  /* 0x000000051a00720c */ /* 0x000fe40003f66070 */
[----:B------:R-:W-:Y:S02]  /*0740*/  @!P5 FSEL R18, R18, R21, !P2 ;  /* 0x000000151212d208 */ /* 0x000fe40005000000 */
[----:B------:R-:W-:Y:S01]  /*0750*/  @!P6 FSEL R19, R24, R13, !P4 ;  /* 0x0000000d1813e208 */ /* 0x000fe20006000000 */
[----:B------:R-:W3:Y:S01]  /*0760*/  @!P1 LDC R21, c[0x0][0x394] ;  /* 0x0000e500ff159b82 */ /* 0x000ee20000000800 */
[----:B------:R-:W-:Y:S02]  /*0770*/  ISETP.GE.U32.AND P2, PT, R16, R5, PT ;  /* 0x000000051000720c */ /* 0x000fe40003f46070 */
[----:B0-----:R-:W-:-:S04]  /*0780*/  @!P0 FSETP.GEU.FTZ.AND P4, PT, R12, R17, PT ;  /* 0x000000110c00820b */ /* 0x001fc80003f9e000 */
[----:B------:R-:W-:Y:S02]  /*0790*/  @!P0 FSEL R24, R12, R17, P4 ;  /* 0x000000110c188208 */ /* 0x000fe40002000000 */
[----:B------:R-:W0:Y:S02]  /*07a0*/  @!P3 LDC R17, c[0x0][0x388] ;  /* 0x0000e200ff11bb82 */ /* 0x000e240000000800 */
[----:B-1----:R-:W-:-:S04]  /*07b0*/  @!P0 FSETP.GT.FTZ.AND P4, PT, R24, R15, PT ;  /* 0x0000000f1800820b */ /* 0x002fc80003f94000 */
[----:B------:R-:W-:Y:S02]  /*07c0*/  @!P0 FSEL R15, R24, R15, !P4 ;  /* 0x0000000f180f8208 */ /* 0x000fe40006000000 */
[----:B------:R-:W1:Y:S01]  /*07d0*/  @!P2 LDC R25, c[0x0][0x388] ;  /* 0x0000e200ff19ab82 */ /* 0x000e620000000800 */
[----:B--2---:R-:W-:-:S04]  /*07e0*/  @!P1 FSETP.GEU.FTZ.AND P4, PT, R23, R22, PT ;  /* 0x000000161700920b */ /* 0x004fc80003f9e000 */
[----:B------:R-:W-:-:S03]  /*07f0*/  @!P1 FSEL R24, R23, R22, P4 ;  /* 0x0000001617189208 */ /* 0x000fc60002000000 */
[----:B------:R-:W2:Y:S01]  /*0800*/  @!P3 LDC R23, c[0x0][0x394] ;  /* 0x0000e500ff17bb82 */ /* 0x000ea20000000800 */
[----:B---3--:R-:W-:-:S07]  /*0810*/  @!P1 FSETP.GT.FTZ.AND P4, PT, R24, R21, PT ;  /* 0x000000151800920b */ /* 0x008fce0003f94000 */
[----:B------:R-:W3:Y:S01]  /*0820*/  @!P1 LDC.64 R12, c[0x0][0x3a0] ;  /* 0x0000e800ff0c9b82 */ /* 0x000ee20000000a00 */
[----:B------:R-:W-:Y:S02]  /*0830*/  @!P1 FSEL R21, R24, R21, !P4 ;  /* 0x0000001518159208 */ /* 0x000fe40006000000 */
[----:B0-----:R-:W-:-:S05]  /*0840*/  @!P3 FSETP.GEU.FTZ.AND P4, PT, R14, R17, PT ;  /* 0x000000110e00b20b */ /* 0x001fca0003f9e000 */
[----:B------:R-:W0:Y:S01]  /*0850*/  @!P2 LDC R22, c[0x0][0x394] ;  /* 0x0000e500ff16ab82 */ /* 0x000e220000000800 */
[----:B------:R-:W-:Y:S02]  /*0860*/  @!P3 FSEL R14, R14, R17, P4 ;  /* 0x000000110e0eb208 */ /* 0x000fe40002000000 */
[CC--:B-1----:R-:W-:Y:S01]  /*0870*/  @!P2 FSETP.GEU.FTZ.AND P4, PT, R0.reuse, R25.reuse, PT ;  /* 0x000000190000a20b */ /* 0x0c2fe20003f9e000 */
[----:B------:R-:W-:Y:S02]  /*0880*/  @!P1 IMAD.IADD R27, R3, 0x1, R2 ;  /* 0x00000001031b9824 */ /* 0x000fe400078e0202 */
[----:B------:R-:W-:Y:S01]  /*0890*/  @!P1 IMAD.MOV.U32 R2, RZ, RZ, R16 ;  /* 0x000000ffff029224 */ /* 0x000fe200078e0010 */
[----:B------:R-:W-:Y:S02]  /*08a0*/  @!P2 FSEL R25, R0, R25, P4 ;  /* 0x000000190019a208 */ /* 0x000fe40002000000 */
[----:B--2---:R-:W-:Y:S01]  /*08b0*/  @!P3 FSETP.GT.FTZ.AND P4, PT, R14, R23, PT ;  /* 0x000000170e00b20b */ /* 0x004fe20003f94000 */
[----:B------:R-:W-:-:S03]  /*08c0*/  @!P1 FMUL.FTZ R20, R21, 0.16666667163372039795 ;  /* 0x3e2aaaab15149820 */ /* 0x000fc60000410000 */
[----:B------:R-:W-:Y:S02]  /*08d0*/  @!P3 FSEL R14, R14, R23, !P4 ;  /* 0x000000170e0eb208 */ /* 0x000fe40006000000 */
[----:B------:R-:W-:Y:S01]  /*08e0*/  ISETP.GE.U32.AND P4, PT, R2, R5, PT ;  /* 0x000000050200720c */ /* 0x000fe20003f86070 */
[----:B---3--:R-:W-:-:S05]  /*08f0*/  @!P1 IMAD.WIDE.U32 R12, R27, 0x4, R12 ;  /* 0x000000041b0c9825 */ /* 0x008fca00078e000c */
[----:B------:R1:W-:Y:S01]  /*0900*/  @!P1 STG.E desc[UR4][R12.64], R20 ;  /* 0x000000140c009986 */ /* 0x0003e2000c101904 */
[----:B0-----:R-:W-:-:S04]  /*0910*/  @!P2 FSETP.GT.FTZ.AND P1, PT, R25, R22, PT ;  /* 0x000000161900a20b */ /* 0x001fc80003f34000 */
[----:B------:R-:W-:Y:S01]  /*0920*/  @!P2 FSEL R22, R25, R22, !P1 ;  /* 0x000000161916a208 */ /* 0x000fe20004800000 */
[----:B------:R-:W-:Y:S01]  /*0930*/  @!P5 FMUL.FTZ R7, R18, 0.16666667163372039795 ;  /* 0x3e2aaaab1207d820 */ /* 0x000fe20000410000 */
[----:B------:R-:W-:Y:S01]  /*0940*/  @!P6 FMUL.FTZ R8, R19, 0.16666667163372039795 ;  /* 0x3e2aaaab1308e820 */ /* 0x000fe20000410000 */
[----:B------:R-:W-:Y:S01]  /*0950*/  @!P0 FMUL.FTZ R9, R15, 0.16666667163372039795 ;  /* 0x3e2aaaab0f098820 */ /* 0x000fe20000410000 */
[----:B------:R-:W-:Y:S01]  /*0960*/  @!P3 FMUL.FTZ R10, R14, 0.16666667163372039795 ;  /* 0x3e2aaaab0e0ab820 */ /* 0x000fe20000410000 */
[----:B------:R-:W-:Y:S01]  /*0970*/  @!P2 FMUL.FTZ R11, R22, 0.16666667163372039795 ;  /* 0x3e2aaaab160ba820 */ /* 0x000fe20000410000 */
[----:B-1----:R-:W-:Y:S06]  /*0980*/  @P4 BRA `(.L_x_5167) ;  /* 0x0000000000304947 */ /* 0x002fec0003800000 */
[----:B------:R-:W0:Y:S01]  /*0990*/  LDC.64 R12, c[0x0][0x3a0] ;  /* 0x0000e800ff0c7b82 */ /* 0x000e220000000a00 */
[----:B------:R-:W-:Y:S01]  /*09a0*/  IMAD.IADD R15, R3, 0x1, R2 ;  /* 0x00000001030f7824 */ /* 0x000fe200078e0202 */
[----:B------:R-:W-:-:S04]  /*09b0*/  IADD3 R2, PT, PT, R2, 0x80, RZ ;  /* 0x0000008002027810 */ /* 0x000fc80007ffe0ff */
[----:B------:R-:W-:Y:S01]  /*09c0*/  ISETP.GE.U32.AND P0, PT, R2, R5, PT ;  /* 0x000000050200720c */ /* 0x000fe20003f06070 */
[----:B0-----:R-:W-:-:S05]  /*09d0*/  IMAD.WIDE.U32 R12, R15, 0x4, R12 ;  /* 0x000000040f0c7825 */ /* 0x001fca00078e000c */
[----:B------:R0:W-:Y:S07]  /*09e0*/  STG.E desc[UR4][R12.64], R11 ;  /* 0x0000000b0c007986 */ /* 0x0001ee000c101904 */
[----:B------:R-:W-:Y:S05]  /*09f0*/  @P0 BRA `(.L_x_5168) ;  /* 0x0000000000300947 */ /* 0x000fea0003800000 */
[----:B0-----:R-:W0:Y:S01]  /*0a00*/  LDC.64 R12, c[0x0][0x3a0] ;  /* 0x0000e800ff0c7b82 */ /* 0x001e220000000a00 */
[----:B------:R-:W-:Y:S02]  /*0a10*/  IMAD.IADD R11, R3, 0x1, R2 ;  /* 0x00000001030b7824 */ /* 0x000fe400078e0202 */
[----:B------:R-:W-:Y:S02]  /*0a20*/  VIADD R2, R2, 0x80 ;  /* 0x0000008002027836 */ /* 0x000fe40000000000 */
[----:B0-----:R-:W-:-:S05]  /*0a30*/  IMAD.WIDE.U32 R12, R11, 0x4, R12 ;  /* 0x000000040b0c7825 */ /* 0x001fca00078e000c */
[----:B------:R0:W-:Y:S02]  /*0a40*/  STG.E desc[UR4][R12.64], R4 ;  /* 0x000000040c007986 */ /* 0x0001e4000c101904 */
.L_x_5167:
[----:B------:R-:W-:-:S13]  /*0a50*/  ISETP.GE.U32.AND P0, PT, R2, R5, PT ;  /* 0x000000050200720c */ /* 0x000fda0003f06070 */
[----:B------:R-:W-:Y:S05]  /*0a60*/  @P0 BRA `(.L_x_5169) ;  /* 0x0000000000300947 */ /* 0x000fea0003800000 */
[----:B0-----:R-:W0:Y:S01]  /*0a70*/  LDC.64 R12, c[0x0][0x3a0] ;  /* 0x0000e800ff0c7b82 */ /* 0x001e220000000a00 */
[----:B------:R-:W-:Y:S02]  /*0a80*/  IMAD.IADD R11, R3, 0x1, R2 ;  /* 0x00000001030b7824 */ /* 0x000fe400078e0202 */
[----:B------:R-:W-:Y:S02]  /*0a90*/  VIADD R2, R2, 0x80 ;  /* 0x0000008002027836 */ /* 0x000fe40000000000 */
[----:B0-----:R-:W-:-:S05]  /*0aa0*/  IMAD.WIDE.U32 R12, R11, 0x4, R12 ;  /* 0x000000040b0c7825 */ /* 0x001fca00078e000c */
[----:B------:R1:W-:Y:S02]  /*0ab0*/  STG.E desc[UR4][R12.64], R6 ;  /* 0x000000060c007986 */ /* 0x0003e4000c101904 */
.L_x_5168:
[----:B------:R-:W-:-:S13]  /*0ac0*/  ISETP.GE.U32.AND P0, PT, R2, R5, PT ;  /* 0x000000050200720c */ /* 0x000fda0003f06070 */
[----:B------:R-:W-:Y:S05]  /*0ad0*/  @P0 BRA `(.L_x_5170) ;  /* 0x0000000000340947 */ /* 0x000fea0003800000 */
[----:B01----:R-:W0:Y:S01]  /*0ae0*/  LDC.64 R12, c[0x0][0x3a0] ;  /* 0x0000e800ff0c7b82 */ /* 0x003e220000000a00 */
[----:B------:R-:W-:Y:S02]  /*0af0*/  IMAD.IADD R11, R3, 0x1, R2 ;  /* 0x00000001030b7824 */ /* 0x000fe400078e0202 */
[----:B------:R-:W-:Y:S02]  /*0b00*/  VIADD R2, R2, 0x80 ;  /* 0x0000008002027836 */ /* 0x000fe40000000000 */
[----:B0-----:R-:W-:-:S05]  /*0b10*/  IMAD.WIDE.U32 R12, R11, 0x4, R12 ;  /* 0x000000040b0c7825 */ /* 0x001fca00078e000c */
[----:B------:R1:W-:Y:S02]  /*0b20*/  STG.E desc[UR4][R12.64], R7 ;  /* 0x000000070c007986 */ /* 0x0003e4000c101904 */
.L_x_5169:
[----:B------:R-:W-:-:S13]  /*0b30*/  ISETP.GE.U32.AND P0, PT, R2, R5, PT ;  /* 0x000000050200720c */ /* 0x000fda0003f06070 */
[----:B------:R-:W-:Y:S05]  /*0b40*/  @P0 BREAK.RELIABLE B1 ;  /* 0x0000000000010942 */ /* 0x000fea0003800100 */
[----:B------:R-:W-:Y:S05]  /*0b50*/  @P0 BRA `(.L_x_5171) ;  /* 0x0000000000300947 */ /* 0x000fea0003800000 */
[----:B-1----:R-:W1:Y:S01]  /*0b60*/  LDC.64 R6, c[0x0][0x3a0] ;  /* 0x0000e800ff067b82 */ /* 0x002e620000000a00 */
[----:B------:R-:W-:Y:S01]  /*0b70*/  IADD3 R11, PT, PT, R3, R2, RZ ;  /* 0x00000002030b7210 */ /* 0x000fe20007ffe0ff */
[----:B------:R-:W-:-:S04]  /*0b80*/  VIADD R2, R2, 0x80 ;  /* 0x0000008002027836 */ /* 0x000fc80000000000 */
[----:B-1----:R-:W-:-:S05]  /*0b90*/  IMAD.WIDE.U32 R6, R11, 0x4, R6 ;  /* 0x000000040b067825 */ /* 0x002fca00078e0006 */
[----:B------:R2:W-:Y:S02]  /*0ba0*/  STG.E desc[UR4][R6.64], R8 ;  /* 0x0000000806007986 */ /* 0x0005e4000c101904 */
.L_x_5170:
[----:B------:R-:W-:Y:S05]  /*0bb0*/  BSYNC.RELIABLE B1 ;  /* 0x0000000000017941 */ /* 0x000fea0003800100 */
.L_x_5166:
[----:B------:R-:W-:-:S13]  /*0bc0*/  ISETP.GE.U32.AND P0, PT, R2, R5, PT ;  /* 0x000000050200720c */ /* 0x000fda0003f06070 */
[----:B-12---:R-:W1:Y:S01]  /*0bd0*/  @!P0 LDC.64 R6, c[0x0][0x3a0] ;  /* 0x0000e800ff068b82 */ /* 0x006e620000000a00 */
[----:B0-----:R-:W-:Y:S02]  /*0be0*/  @!P0 IMAD.IADD R11, R3, 0x1, R2 ;  /* 0x00000001030b8824 */ /* 0x001fe400078e0202 */
[----:B------:R-:W-:Y:S02]  /*0bf0*/  @!P0 VIADD R2, R2, 0x80 ;  /* 0x0000008002028836 */ /* 0x000fe40000000000 */
[----:B-1----:R-:W-:-:S05]  /*0c00*/  @!P0 IMAD.WIDE.U32 R6, R11, 0x4, R6 ;  /* 0x000000040b068825 */ /* 0x002fca00078e0006 */
[----:B------:R2:W-:Y:S02]  /*0c10*/  @!P0 STG.E desc[UR4][R6.64], R9 ;  /* 0x0000000906008986 */ /* 0x0005e4000c101904 */
.L_x_5171:
[----:B------:R-:W-:Y:S05]  /*0c20*/  BSYNC.RECONVERGENT B0 ;  /* 0x0000000000007941 */ /* 0x000fea0003800200 */
.L_x_5165:
[----:B------:R-:W-:Y:S05]  /*0c30*/  WARPSYNC.ALL ;  /* 0x0000000000007948 */ /* 0x000fea0003800000 */
[----:B------:R-:W-:-:S13]  /*0c40*/  ISETP.GE.U32.AND P0, PT, R2, R5, PT ;  /* 0x000000050200720c */ /* 0x000fda0003f06070 */
[----:B------:R-:W-:Y:S05]  /*0c50*/  @P0 EXIT ;  /* 0x000000000000094d */ /* 0x000fea0003800000 */
[----:B0-----:R-:W0:Y:S01]  /*0c60*/  LDC.64 R4, c[0x0][0x3a0] ;  /* 0x0000e800ff047b82 */ /* 0x001e220000000a00 */
[----:B------:R-:W-:-:S04]  /*0c70*/  IMAD.IADD R3, R3, 0x1, R2 ;  /* 0x0000000103037824 */ /* 0x000fc800078e0202 */
[----:B0-----:R-:W-:-:S05]  /*0c80*/  IMAD.WIDE.U32 R2, R3, 0x4, R4 ;  /* 0x0000000403027825 */ /* 0x001fca00078e0004 */
[----:B------:R-:W-:Y:S01]  /*0c90*/  STG.E desc[UR4][R2.64], R10 ;  /* 0x0000000a02007986 */ /* 0x000fe2000c101904 */
[----:B------:R-:W-:Y:S05]  /*0ca0*/  EXIT ;  /* 0x000000000000794d */ /* 0x000fea0003800000 */
.L_x_5164:
[----:B------:R-:W0:Y:S01]  /*0cb0*/  S2R R17, SR_TID.X ;  /* 0x0000000000117919 */ /* 0x000e220000002100 */
[----:B------:R-:W1:Y:S01]  /*0cc0*/  LDC.64 R4, c[0x0][0x3a8] ;  /* 0x0000ea00ff047b82 */ /* 0x000e620000000a00 */
[----:B------:R-:W2:Y:S01]  /*0cd0*/  LDCU UR6, c[0x0][0x388] ;  /* 0x00007100ff0677ac */ /* 0x000ea20008000800 */
[----:B------:R-:W3:Y:S06]  /*0ce0*/  LDCU UR7, c[0x0][0x394] ;  /* 0x00007280ff0777ac */ /* 0x000eec0008000800 */
[----:B------:R-:W4:Y:S01]  /*0cf0*/  LDC.64 R10, c[0x0][0x3a0] ;  /* 0x0000e800ff0a7b82 */ /* 0x000f220000000a00 */
[----:B-1----:R-:W-:-:S04]  /*0d00*/  IMAD.WIDE.U32 R4, R3, 0x4, R4 ;  /* 0x0000000403047825 */ /* 0x002fc800078e0004 */
[----:B0-----:R-:W-:-:S05]  /*0d10*/  IMAD.WIDE.U32 R8, R17, 0x8, R4 ;  /* 0x0000000811087825 */ /* 0x001fca00078e0004 */
[----:B------:R-:W5:Y:S04]  /*0d20*/  LDG.E.64 R12, desc[UR4][R8.64] ;  /* 0x00000004080c7981 */ /* 0x000f68000c1e1b00 */
[----:B------:R-:W2:Y:S04]  /*0d30*/  LDG.E.64 R14, desc[UR4][R8.64+0x400] ;  /* 0x00040004080e7981 */ /* 0x000ea8000c1e1b00 */
[----:B------:R-:W3:Y:S04]  /*0d40*/  LDG.E.64 R6, desc[UR4][R8.64+0x800] ;  /* 0x0008000408067981 */ /* 0x000ee8000c1e1b00 */
[----:B------:R-:W3:Y:S01]  /*0d50*/  LDG.E.64 R4, desc[UR4][R8.64+0xc00] ;  /* 0x000c000408047981 */ /* 0x000ee2000c1e1b00 */
[----:B----4-:R-:W-:-:S04]  /*0d60*/  IMAD.WIDE.U32 R2, R3, 0x4, R10 ;  /* 0x0000000403027825 */ /* 0x010fc800078e000a */
[----:B------:R-:W-:-:S04]  /*0d70*/  IMAD.WIDE.U32 R2, R17, 0x8, R2 ;  /* 0x0000000811027825 */ /* 0x000fc800078e0002 */
[----:B-----5:R-:W-:Y:S01]  /*0d80*/  FADD.FTZ R12, R12, 3 ;  /* 0x404000000c0c7421 */ /* 0x020fe20000010000 */
[----:B------:R-:W-:Y:S01]  /*0d90*/  FADD.FTZ R13, R13, 3 ;  /* 0x404000000d0d7421 */ /* 0x000fe20000010000 */
[----:B--2---:R-:W-:Y:S01]  /*0da0*/  FADD.FTZ R14, R14, 3 ;  /* 0x404000000e0e7421 */ /* 0x004fe20000010000 */
[----:B------:R-:W-:Y:S02]  /*0db0*/  FADD.FTZ R15, R15, 3 ;  /* 0x404000000f0f7421 */ /* 0x000fe40000010000 */
[----:B------:R-:W-:Y:S01]  /*0dc0*/  FSETP.GEU.FTZ.AND P6, PT, R12, UR6, PT ;  /* 0x000000060c007c0b */ /* 0x000fe2000bfde000 */
[----:B---3--:R-:W-:Y:S01]  /*0dd0*/  FADD.FTZ R6, R6, 3 ;  /* 0x4040000006067421 */ /* 0x008fe20000010000 */
[----:B------:R-:W-:Y:S01]  /*0de0*/  FADD.FTZ R7, R7, 3 ;  /* 0x4040000007077421 */ /* 0x000fe20000010000 */
[----:B------:R-:W-:Y:S01]  /*0df0*/  FSETP.GEU.FTZ.AND P5, PT, R13, UR6, PT ;  /* 0x000000060d007c0b */ /* 0x000fe2000bfbe000 */
[----:B------:R-:W-:Y:S01]  /*0e00*/  FADD.FTZ R4, R4, 3 ;  /* 0x4040000004047421 */ /* 0x000fe20000010000 */
        /* <DEDUP_REMOVED lines=37> */
[----:B------:R-:W-:Y:S01]  /*1060*/  STG.E.64 desc[UR4][R2.64], R12 ;  /* 0x0000000c02007986 */ /* 0x000fe2000c101b04 */
[----:B------:R-:W-:-:S02]  /*1070*/  FMUL.FTZ R4, R4, 0.16666667163372039795 ;  /* 0x3e2aaaab04047820 */ /* 0x000fc40000410000 */
[----:B------:R-:W-:Y:S01]  /*1080*/  FMUL.FTZ R5, R5, 0.16666667163372039795 ;  /* 0x3e2aaaab05057820 */ /* 0x000fe20000410000 */
[----:B------:R-:W-:Y:S04]  /*1090*/  STG.E.64 desc[UR4][R2.64+0x400], R14 ;  /* 0x0004000e02007986 */ /* 0x000fe8000c101b04 */
[----:B------:R-:W-:Y:S04]  /*10a0*/  STG.E.64 desc[UR4][R2.64+0x800], R6 ;  /* 0x0008000602007986 */ /* 0x000fe8000c101b04 */
[----:B------:R-:W-:Y:S01]  /*10b0*/  STG.E.64 desc[UR4][R2.64+0xc00], R4 ;  /* 0x000c000402007986 */ /* 0x000fe2000c101b04 */
[----:B------:R-:W-:Y:S05]  /*10c0*/  EXIT ;  /* 0x000000000000794d */ /* 0x000fea0003800000 */
.L_x_5172:
        /* <DEDUP_REMOVED lines=11> */
.L_x_5836:


//--------------------- .text._ZN2at6native29vectorized_elementwise_kernelILi4EZZZNS0_68_GLOBAL__N__08176361_30_ActivationHardsigmoidKernel_cu_1520ed90_309918hardsigmoid_kernelERNS_18TensorIteratorBaseEENKUlvE_clEvENKUlvE0_clEvEUlfE_St5arrayIPcLm2EEEEviT0_T1_ --------------------------
	.section	.text._ZN2at6native29vectorized_elementwise_kernelILi4EZZZNS0_68_GLOBAL__N__08176361_30_ActivationHardsigmoidKernel_cu_1520ed90_309918hardsigmoid_kernelERNS_18TensorIteratorBaseEENKUlvE_clEvENKUlvE0_clEvEUlfE_St5arrayIPcLm2EEEEviT0_T1_,"ax",@progbits
	.align	128
        .global         _ZN2at6native29vectorized_elementwise_kernelILi4EZZZNS0_68_GLOBAL__N__08176361_30_ActivationHardsigmoidKernel_cu_1520ed90_309918hardsigmoid_kernelERNS_18TensorIteratorBaseEENKUlvE_clEvENKUlvE0_clEvEUlfE_St5arrayIPcLm2EEEEviT0_T1_
        .type           _ZN2at6native29vectorized_elementwise_kernelILi4EZZZNS0_68_GLOBAL__N__08176361_30_ActivationHardsigmoidKernel_cu_1520ed90_309918hardsigmoid_kernelERNS_18TensorIteratorBaseEENKUlvE_clEvENKUlvE0_clEvEUlfE_St5arrayIPcLm2EEEEviT0_T1_,@function
        .size           _ZN2at6native29vectorized_elementwise_kernelILi4EZZZNS0_68_GLOBAL__N__08176361_30_ActivationHardsigmoidKernel_cu_1520ed90_309918hardsigmoid_kernelERNS_18TensorIteratorBaseEENKUlvE_clEvENKUlvE0_clEvEUlfE_St5arrayIPcLm2EEEEviT0_T1_,(.L_x_5837 - _ZN2at6native29vectorized_elementwise_kernelILi4EZZZNS0_68_GLOBAL__N__08176361_30_ActivationHardsigmoidKernel_cu_1520ed90_309918hardsigmoid_kernelERNS_18TensorIteratorBaseEENKUlvE_clEvENKUlvE0_clEvEUlfE_St5arrayIPcLm2EEEEviT0_T1_)
        .other          _ZN2at6native29vectorized_elementwise_kernelILi4EZZZNS0_68_GLOBAL__N__08176361_30_ActivationHardsigmoidKernel_cu_1520ed90_309918hardsigmoid_kernelERNS_18TensorIteratorBaseEENKUlvE_clEvENKUlvE0_clEvEUlfE_St5arrayIPcLm2EEEEviT0_T1_,@"STO_CUDA_ENTRY STV_DEFAULT"
_ZN2at6native29vectorized_elementwise_kernelILi4EZZZNS0_68_GLOBAL__N__08176361_30_ActivationHardsigmoidKernel_cu_1520ed90_309918hardsigmoid_kernelERNS_18TensorIteratorBaseEENKUlvE_clEvENKUlvE0_clEvEUlfE_St5arrayIPcLm2EEEEviT0_T1_:
.text._ZN2at6native29vectorized_elementwise_kernelILi4EZZZNS0_68_GLOBAL__N__08176361_30_ActivationHardsigmoidKernel_cu_1520ed90_309918hardsigmoid_kernelERNS_18TensorIteratorBaseEENKUlvE_clEvENKUlvE0_clEvEUlfE_St5arrayIPcLm2EEEEviT0_T1_:
        /* <DEDUP_REMOVED lines=165> */
.L_x_5176:
[----:B------:R-:W-:-:S13]  /*0a50*/  ISETP.GE.U32.AND P0, PT, R2, R5, PT ;  /* 0x000000050200720c */ /* 0x000fda0003f06070 */
[----:B------:R-:W-:Y:S05]  /*0a60*/  @P0 BRA `(.L_x_5178) ;  /* 0x0000000000300947 */ /* 0x000fea0003800000 */
[----:B0-----:R-:W0:Y:S01]  /*0a70*/  LDC.64 R12, c[0x0][0x3a0] ;  /* 0x0000e800ff0c7b82 */ /* 0x001e220000000a00 */
[----:B------:R-:W-:Y:S02]  /*0a80*/  IMAD.IADD R11, R3, 0x1, R2 ;  /* 0x00000001030b7824 */ /* 0x000fe400078e0202 */
[----:B------:R-:W-:Y:S02]  /*0a90*/  VIADD R2, R2, 0x80 ;  /* 0x0000008002027836 */ /* 0x000fe40000000000 */
[----:B0-----:R-:W-:-:S05]  /*0aa0*/  IMAD.WIDE.U32 R12, R11, 0x4, R12 ;  /* 0x000000040b0c7825 */ /* 0x001fca00078e000c */
[----:B------:R1:W-:Y:S02]  /*0ab0*/  STG.E desc[UR4][R12.64], R6 ;  /* 0x000000060c007986 */ /* 0x0003e4000c101904 */
.L_x_5177:
[----:B------:R-:W-:-:S13]  /*0ac0*/  ISETP.GE.U32.AND P0, PT, R2, R5, PT ;  /* 0x000000050200720c */ /* 0x000fda0003f06070 */
[----:B------:R-:W-:Y:S05]  /*0ad0*/  @P0 BRA `(.L_x_5179) ;  /* 0x0000000000340947 */ /* 0x000fea0003800000 */
[----:B01----:R-:W0:Y:S01]  /*0ae0*/  LDC.64 R12, c[0x0][0x3a0] ;  /* 0x0000e800ff0c7b82 */ /* 0x003e220000000a00 */
[----:B------:R-:W-:Y:S02]  /*0af0*/  IMAD.IADD R11, R3, 0x1, R2 ;  /* 0x00000001030b7824 */ /* 0x000fe400078e0202 */
[----:B------:R-:W-:Y:S02]  /*0b00*/  VIADD R2, R2, 0x80 ;  /* 0x0000008002027836 */ /* 0x000fe40000000000 */
[----:B0-----:R-:W-:-:S05]  /*0b10*/  IMAD.WIDE.U32 R12, R11, 0x4, R12 ;  /* 0x000000040b0c7825 */ /* 0x001fca00078e000c */
[----:B------:R1:W-:Y:S02]  /*0b20*/  STG.E desc[UR4][R12.64], R7 ;  /* 0x000000070c007986 */ /* 0x0003e4000c101904 */
.L_x_5178:
        /* <DEDUP_REMOVED lines=8> */
.L_x_5179:
[----:B------:R-:W-:Y:S05]  /*0bb0*/  BSYNC.RELIABLE B1 ;  /* 0x0000000000017941 */ /* 0x000fea0003800100 */
.L_x_5175:
[----:B------:R-:W-:-:S13]  /*0bc0*/  ISETP.GE.U32.AND P0, PT, R2, R5, PT ;  /* 0x000000050200720c */ /* 0x000fda0003f06070 */
[----:B-12---:R-:W1:Y:S01]  /*0bd0*/  @!P0 LDC.64 R6, c[0x0][0x3a0] ;  /* 0x0000e800ff068b82 */ /* 0x006e620000000a00 */
[----:B0-----:R-:W-:Y:S02]  /*0be0*/  @!P0 IMAD.IADD R11, R3, 0x1, R2 ;  /* 0x00000001030b8824 */ /* 0x001fe400078e0202 */
[----:B------:R-:W-:Y:S02]  /*0bf0*/  @!P0 VIADD R2, R2, 0x80 ;  /* 0x0000008002028836 */ /* 0x000fe40000000000 */
[----:B-1----:R-:W-:-:S05]  /*0c00*/  @!P0 IMAD.WIDE.U32 R6, R11, 0x4, R6 ;  /* 0x000000040b068825 */ /* 0x002fca00078e0006 */
[----:B------:R2:W-:Y:S02]  /*0c10*/  @!P0 STG.E desc[UR4][R6.64], R9 ;  /* 0x0000000906008986 */ /* 0x0005e4000c101904 */
.L_x_5180:
[----:B------:R-:W-:Y:S05]  /*0c20*/  BSYNC.RECONVERGENT B0 ;  /* 0x0000000000007941 */ /* 0x000fea0003800200 */
.L_x_5174:
        /* <DEDUP_REMOVED lines=8> */
.L_x_5173:
[----:B------:R-:W0:Y:S01]  /*0cb0*/  S2R R17, SR_TID.X ;  /* 0x0000000000117919 */ /* 0x000e220000002100 */
[----:B------:R-:W1:Y:S01]  /*0cc0*/  LDC.64 R4, c[0x0][0x3a8] ;  /* 0x0000ea00ff047b82 */ /* 0x000e620000000a00 */
[----:B------:R-:W2:Y:S01]  /*0cd0*/  LDCU UR6, c[0x0][0x388] ;  /* 0x00007100ff0677ac */ /* 0x000ea20008000800 */
[----:B------:R-:W3:Y:S06]  /*0ce0*/  LDCU UR7, c[0x0][0x394] ;  /* 0x00007280ff0777ac */ /* 0x000eec0008000800 */
[----:B------:R-:W4:Y:S01]  /*0cf0*/  LDC.64 R14, c[0x0][0x3a0] ;  /* 0x0000e800ff0e7b82 */ /* 0x000f220000000a00 */
[----:B-1----:R-:W-:-:S04]  /*0d00*/  IMAD.WIDE.U32 R4, R3, 0x4, R4 ;  /* 0x0000000403047825 */ /* 0x002fc800078e0004 */
[----:B0-----:R-:W-:-:S05]  /*0d10*/  IMAD.WIDE.U32 R12, R17, 0x10, R4 ;  /* 0x00000010110c7825 */ /* 0x001fca00078e0004 */
[----:B------:R-:W5:Y:S04]  /*0d20*/  LDG.E.128 R4, desc[UR4][R12.64] ;  /* 0x000000040c047981 */ /* 0x000f68000c1e1d00 */
[----:B------:R-:W2:Y:S01]  /*0d30*/  LDG.E.128 R8, desc[UR4][R12.64+0x800] ;  /* 0x000800040c087981 */ /* 0x000ea2000c1e1d00 */
[----:B----4-:R-:W-:-:S04]  /*0d40*/  IMAD.WIDE.U32 R2, R3, 0x4, R14 ;  /* 0x0000000403027825 */ /* 0x010fc800078e000e */
[----:B------:R-:W-:-:S04]  /*0d50*/  IMAD.WIDE.U32 R2, R17, 0x10, R2 ;  /* 0x0000001011027825 */ /* 0x000fc800078e0002 */
[----:B-----5:R-:W-:Y:S01]  /*0d60*/  FADD.FTZ R4, R4, 3 ;  /* 0x4040000004047421 */ /* 0x020fe20000010000 */
[----:B------:R-:W-:Y:S01]  /*0d70*/  FADD.FTZ R5, R5, 3 ;  /* 0x4040000005057421 */ /* 0x000fe20000010000 */
[----:B------:R-:W-:Y:S01]  /*0d80*/  FADD.FTZ R6, R6, 3 ;  /* 0x4040000006067421 */ /* 0x000fe20000010000 */
[----:B------:R-:W-:Y:S01]  /*0d90*/  FADD.FTZ R7, R7, 3 ;  /* 0x4040000007077421 */ /* 0x000fe20000010000 */
[----:B--2---:R-:W-:Y:S01]  /*0da0*/  FADD.FTZ R8, R8, 3 ;  /* 0x4040000008087421 */ /* 0x004fe20000010000 */
[----:B------:R-:W-:Y:S01]  /*0db0*/  FADD.FTZ R9, R9, 3 ;  /* 0x4040000009097421 */ /* 0x000fe20000010000 */
[----:B------:R-:W-:Y:S01]  /*0dc0*/  FADD.FTZ R10, R10, 3 ;  /* 0x404000000a0a7421 */ /* 0x000fe20000010000 */
[----:B------:R-:W-:Y:S01]  /*0dd0*/  FADD.FTZ R11, R11, 3 ;  /* 0x404000000b0b7421 */ /* 0x000fe20000010000 */
[----:B------:R-:W-:Y:S02]  /*0de0*/  FSETP.GEU.FTZ.AND P6, PT, R4, UR6, PT ;  /* 0x0000000604007c0b */ /* 0x000fe4000bfde000 */
[----:B------:R-:W-:-:S02]  /*0df0*/  FSETP.GEU.FTZ.AND P5, PT, R5, UR6, PT ;  /* 0x0000000605007c0b */ /* 0x000fc4000bfbe000 */
[----:B------:R-:W-:Y:S02]  /*0e00*/  FSEL R4, R4, UR6, P6 ;  /* 0x0000000604047c08 */ /* 0x000fe4000b000000 */
[----:B------:R-:W-:Y:S02]  /*0e10*/  FSETP.GEU.FTZ.AND P4, PT, R6, UR6, PT ;  /* 0x0000000606007c0b */ /* 0x000fe4000bf9e000 */
[----:B------:R-:W-:Y:S02]  /*0e20*/  FSETP.GEU.FTZ.AND P3, PT, R7, UR6, PT ;  /* 0x0000000607007c0b */ /* 0x000fe4000bf7e000 */
[----:B------:R-:W-:Y:S02]  /*0e30*/  FSETP.GEU.FTZ.AND P2, PT, R8, UR6, PT ;  /* 0x0000000608007c0b */ /* 0x000fe4000bf5e000 */
[----:B------:R-:W-:Y:S02]  /*0e40*/  FSETP.GEU.FTZ.AND P1, PT, R9, UR6, PT ;  /* 0x0000000609007c0b */ /* 0x000fe4000bf3e000 */
[----:B------:R-:W-:-:S02]  /*0e50*/  FSETP.GEU.FTZ.AND P0, PT, R10, UR6, PT ;  /* 0x000000060a007c0b */ /* 0x000fc4000bf1e000 */
[----:B------:R-:W-:Y:S02]  /*0e60*/  FSETP.GEU.FTZ.AND P6, PT, R11, UR6, PT ;  /* 0x000000060b007c0b */ /* 0x000fe4000bfde000 */
[----:B------:R-:W-:Y:S02]  /*0e70*/  FSEL R5, R5, UR6, P5 ;  /* 0x0000000605057c08 */ /* 0x000fe4000a800000 */
[----:B---3--:R-:W-:Y:S02]  /*0e80*/  FSETP.GT.FTZ.AND P5, PT, R4, UR7, PT ;  /* 0x0000000704007c0b */ /* 0x008fe4000bfb4000 */
[----:B------:R-:W-:Y:S02]  /*0e90*/  FSEL R6, R6, UR6, P4 ;  /* 0x0000000606067c08 */ /* 0x000fe4000a000000 */
[----:B------:R-:W-:Y:S02]  /*0ea0*/  FSEL R7, R7, UR6, P3 ;  /* 0x0000000607077c08 */ /* 0x000fe40009800000 */
[----:B------:R-:W-:-:S02]  /*0eb0*/  FSEL R8, R8, UR6, P2 ;  /* 0x0000000608087c08 */ /* 0x000fc40009000000 */
[----:B------:R-:W-:Y:S02]  /*0ec0*/  FSEL R9, R9, UR6, P1 ;  /* 0x0000000609097c08 */ /* 0x000fe40008800000 */
        /* <DEDUP_REMOVED lines=23> */
[----:B------:R-:W-:Y:S01]  /*1040*/  STG.E.128 desc[UR4][R2.64], R4 ;  /* 0x0000000402007986 */ /* 0x000fe2000c101d04 */
[----:B------:R-:W-:-:S02]  /*1050*/  FMUL.FTZ R10, R10, 0.16666667163372039795 ;  /* 0x3e2aaaab0a0a7820 */ /* 0x000fc40000410000 */
[----:B------:R-:W-:-:S05]  /*1060*/  FMUL.FTZ R11, R11, 0.16666667163372039795 ;  /* 0x3e2aaaab0b0b7820 */ /* 0x000fca0000410000 */
[----:B------:R-:W-:Y:S01]  /*1070*/  STG.E.128 desc[UR4][R2.64+0x800], R8 ;  /* 0x0008000802007986 */ /* 0x000fe2000c101d04 */
[----:B------:R-:W-:Y:S05]  /*1080*/  EXIT ;  /* 0x000000000000794d */ /* 0x000fea0003800000 */
.L_x_5181:
        /* <DEDUP_REMOVED lines=15> */
.L_x_5837:


//--------------------- .text._ZN2at6native29vectorized_elementwise_kernelILi8EZZZNS0_68_GLOBAL__N__08176361_30_ActivationHardsigmoidKernel_cu_1520ed90_309918hardsigmoid_kernelERNS_18TensorIteratorBaseEENKUlvE_clEvENKUlvE0_clEvEUlfE_St5arrayIPcLm2EEEEviT0_T1_ --------------------------
	.section	.text._ZN2at6native29vectorized_elementwise_kernelILi8EZZZNS0_68_GLOBAL__N__08176361_30_ActivationHardsigmoidKernel_cu_1520ed90_309918hardsigmoid_kernelERNS_18TensorIteratorBaseEENKUlvE_clEvENKUlvE0_clEvEUlfE_St5arrayIPcLm2EEEEviT0_T1_,"ax",@progbits
	.align	128
        .global         _ZN2at6native29vectorized_elementwise_kernelILi8EZZZNS0_68_GLOBAL__N__08176361_30_ActivationHardsigmoidKernel_cu_1520ed90_309918hardsigmoid_kernelERNS_18TensorIteratorBaseEENKUlvE_clEvENKUlvE0_clEvEUlfE_St5arrayIPcLm2EEEEviT0_T1_
        .type           _ZN2at6native29vectorized_elementwise_kernelILi8EZZZNS0_68_GLOBAL__N__08176361_30_ActivationHardsigmoidKernel_cu_1520ed90_309918hardsigmoid_kernelERNS_18TensorIteratorBaseEENKUlvE_clEvENKUlvE0_clEvEUlfE_St5arrayIPcLm2EEEEviT0_T1_,@function
        .size           _ZN2at6native29vectorized_elementwise_kernelILi8EZZZNS0_68_GLOBAL__N__08176361_30_ActivationHardsigmoidKernel_cu_1520ed90_309918hardsigmoid_kernelERNS_18TensorIteratorBaseEENKUlvE_clEvENKUlvE0_clEvEUlfE_St5arrayIPcLm2EEEEviT0_T1_,(.L_x_5838 - _ZN2at6native29vectorized_elementwise_kernelILi8EZZZNS0_68_GLOBAL__N__08176361_30_ActivationHardsigmoidKernel_cu_1520ed90_309918hardsigmoid_kernelERNS_18TensorIteratorBaseEENKUlvE_clEvENKUlvE0_clEvEUlfE_St5arrayIPcLm2EEEEviT0_T1_)
        .other          _ZN2at6native29vectorized_elementwise_kernelILi8EZZZNS0_68_GLOBAL__N__08176361_30_ActivationHardsigmoidKernel_cu_1520ed90_309918hardsigmoid_kernelERNS_18TensorIteratorBaseEENKUlvE_clEvENKUlvE0_clEvEUlfE_St5arrayIPcLm2EEEEviT0_T1_,@"STO_CUDA_ENTRY STV_DEFAULT"
_ZN2at6native29vectorized_elementwise_kernelILi8EZZZNS0_68_GLOBAL__N__08176361_30_ActivationHardsigmoidKernel_cu_1520ed90_309918hardsigmoid_kernelERNS_18TensorIteratorBaseEENKUlvE_clEvENKUlvE0_clEvEUlfE_St5arrayIPcLm2EEEEviT0_T1_:
.text._ZN2at6native29vectorized_elementwise_kernelILi8EZZZNS0_68_GLOBAL__N__08176361_30_ActivationHardsigmoidKernel_cu_1520ed90_309918hardsigmoid_kernelERNS_18TensorIteratorBaseEENKUlvE_clEvENKUlvE0_clEvEUlfE_St5arrayIPcLm2EEEEviT0_T1_:
[----:B------:R-:W-:Y:S01]  /*0000*/  LDC R1, c[0x0][0x37c] ;  /* 0x0000df00ff017b82 */ /* 0x000fe20000000800 */
[----:B------:R-:W-:Y:S05]  /*0010*/  EXIT ;  /* 0x000000000000794d */ /* 0x000fea0003800000 */
.L_x_5182:
        /* <DEDUP_REMOVED lines=14> */
.L_x_5838:


//--------------------- .text._ZN2at6native18elementwise_kernelILi128ELi4EZNS0_15gpu_kernel_implIZZZNS0_68_GLOBAL__N__08176361_30_ActivationHardsigmoidKernel_cu_1520ed90_309918hardsigmoid_kernelERNS_18TensorIteratorBaseEENKUlvE_clEvENKUlvE_clEvEUldE_EEvS5_RKT_EUliE_EEviT1_ --------------------------
	.section	.text._ZN2at6native18elementwise_kernelILi128ELi4EZNS0_15gpu_kernel_implIZZZNS0_68_GLOBAL__N__08176361_30_ActivationHardsigmoidKernel_cu_1520ed90_309918hardsigmoid_kernelERNS_18TensorIteratorBaseEENKUlvE_clEvENKUlvE_clEvEUldE_EEvS5_RKT_EUliE_EEviT1_,"ax",@progbits
	.align	128
        .global         _ZN2at6native18elementwise_kernelILi128ELi4EZNS0_15gpu_kernel_implIZZZNS0_68_GLOBAL__N__08176361_30_ActivationHardsigmoidKernel_cu_1520ed90_309918hardsigmoid_kernelERNS_18TensorIteratorBaseEENKUlvE_clEvENKUlvE_clEvEUldE_EEvS5_RKT_EUliE_EEviT1_
        .type           _ZN2at6native18elementwise_kernelILi128ELi4EZNS0_15gpu_kernel_implIZZZNS0_68_GLOBAL__N__08176361_30_ActivationHardsigmoidKernel_cu_1520ed90_309918hardsigmoid_kernelERNS_18TensorIteratorBaseEENKUlvE_clEvENKUlvE_clEvEUldE_EEvS5_RKT_EUliE_EEviT1_,@function
        .size           _ZN2at6native18elementwise_kernelILi128ELi4EZNS0_15gpu_kernel_implIZZZNS0_68_GLOBAL__N__08176361_30_ActivationHardsigmoidKernel_cu_1520ed90_309918hardsigmoid_kernelERNS_18TensorIteratorBaseEENKUlvE_clEvENKUlvE_clEvEUldE_EEvS5_RKT_EUliE_EEviT1_,(.L_x_5839 - _ZN2at6native18elementwise_kernelILi128ELi4EZNS0_15gpu_kernel_implIZZZNS0_68_GLOBAL__N__08176361_30_ActivationHardsigmoidKernel_cu_1520ed90_309918hardsigmoid_kernelERNS_18TensorIteratorBaseEENKUlvE_clEvENKUlvE_clEvEUldE_EEvS5_RKT_EUliE_EEviT1_)
        .other          _ZN2at6native18elementwise_kernelILi128ELi4EZNS0_15gpu_kernel_implIZZZNS0_68_GLOBAL__N__08176361_30_ActivationHardsigmoidKernel_cu_1520ed90_309918hardsigmoid_kernelERNS_18TensorIteratorBaseEENKUlvE_clEvENKUlvE_clEvEUldE_EEvS5_RKT_EUliE_EEviT1_,@"STO_CUDA_ENTRY STV_DEFAULT"
_ZN2at6native18elementwise_kernelILi128ELi4EZNS0_15gpu_kernel_implIZZZNS0_68_GLOBAL__N__08176361_30_ActivationHardsigmoidKernel_cu_1520ed90_309918hardsigmoid_kernelERNS_18TensorIteratorBaseEENKUlvE_clEvENKUlvE_clEvEUldE_EEvS5_RKT_EUliE_EEviT1_:
.text._ZN2at6native18elementwise_kernelILi128ELi4EZNS0_15gpu_kernel_implIZZZNS0_68_GLOBAL__N__08176361_30_ActivationHardsigmoidKernel_cu_1520ed90_309918hardsigmoid_kernelERNS_18TensorIteratorBaseEENKUlvE_clEvENKUlvE_clEvEUldE_EEvS5_RKT_EUliE_EEviT1_:
        /* <DEDUP_REMOVED lines=319> */
.L_x_5185:
        /* <DEDUP_REMOVED lines=16> */
[----:B--2---:R-:W3:Y:S02]  /*14f0*/  I2F.F64.S16 R2, R2 ;  /* 0x0000000200027312 */ /* 0x004ee40000101c00 */
[----:B---3--:R-:W-:Y:S05]  /*1500*/  BRA `(.L_x_5192) ;  /* 0x0000000c006c7947 */ /* 0x008fea0003800000 */
.L_x_5190:
[----:B------:R-:W2:Y:S02]  /*1510*/  LDG.E.U8 R2, desc[UR36][R4.64] ;  /* 0x0000002404027981 */ /* 0x000ea4000c1e1100 */
[----:B--2---:R-:W3:Y:S02]  /*1520*/  I2F.F64.U16 R2, R2 ;  /* 0x0000000200027312 */ /* 0x004ee40000101800 */
[----:B---3--:R-:W-:Y:S05]  /*1530*/  BRA `(.L_x_5192) ;  /* 0x0000000c00607947 */ /* 0x008fea0003800000 */
.L_x_5189:
        /* <DEDUP_REMOVED lines=9> */
.L_x_5194:
[----:B------:R-:W2:Y:S02]  /*15d0*/  LDG.E R2, desc[UR36][R4.64] ;  /* 0x0000002404027981 */ /* 0x000ea4000c1e1900 */
[----:B--2---:R-:W3:Y:S02]  /*15e0*/  I2F.F64 R2, R2 ;  /* 0x0000000200027312 */ /* 0x004ee40000201c00 */
[----:B---3--:R-:W-:Y:S05]  /*15f0*/  BRA `(.L_x_5192) ;  /* 0x0000000c00307947 */ /* 0x008fea0003800000 */
.L_x_5193:
[----:B------:R-:W2:Y:S02]  /*1600*/  LDG.E.U16 R2, desc[UR36][R4.64] ;  /* 0x0000002404027981 */ /* 0x000ea4000c1e1500 */
[----:B--2---:R-:W3:Y:S02]  /*1610*/  I2F.F64.S16 R2, R2 ;  /* 0x0000000200027312 */ /* 0x004ee40000101c00 */
[----:B---3--:R-:W-:Y:S05]  /*1620*/  BRA `(.L_x_5192) ;  /* 0x0000000c00247947 */ /* 0x008fea0003800000 */
.L_x_5188:
        /* <DEDUP_REMOVED lines=8> */
[----:B------:R-:W2:Y:S02]  /*16b0*/  F2F.F64.F32 R2, R2 ;  /* 0x0000000200027310 */ /* 0x000ea40000201800 */
[----:B--2---:R-:W-:Y:S05]  /*16c0*/  BRA `(.L_x_5192) ;  /* 0x0000000800fc7947 */ /* 0x004fea0003800000 */
.L_x_5196:
[----:B------:R-:W2:Y:S02]  /*16d0*/  LDG.E.U16 R0, desc[UR36][R4.64] ;  /* 0x0000002404007981 */ /* 0x000ea4000c1e1500 */
[----:B--2---:R-:W-:-:S05]  /*16e0*/  HADD2.F32 R0, -RZ, R0.H0_H0 ;  /* 0x20000000ff007230 */ /* 0x004fca0000004100 */
[----:B------:R-:W-:-:S04]  /*16f0*/  FMUL.FTZ R0, R0, 1 ;  /* 0x3f80000000007820 */ /* 0x000fc80000410000 */
[----:B------:R2:W3:Y:S02]  /*1700*/  F2F.F64.F32 R2, R0 ;  /* 0x0000000000027310 */ /* 0x0004e40000201800 */
[----:B--23--:R-:W-:Y:S05]  /*1710*/  BRA `(.L_x_5192) ;  /* 0x0000000800e87947 */ /* 0x00cfea0003800000 */
.L_x_5195:
        /* <DEDUP_REMOVED lines=10> */
.L_x_5198:
[----:B------:R-:W2:Y:S02]  /*17c0*/  LDG.E.U16 R4, desc[UR36][R4.64] ;  /* 0x0000002404047981 */ /* 0x000ea4000c1e1500 */
[----:B--2---:R-:W-:-:S05]  /*17d0*/  HADD2.F32 R0, -RZ, R4.H0_H0 ;  /* 0x20000004ff007230 */ /* 0x004fca0000004100 */
[----:B------:R-:W-:-:S04]  /*17e0*/  FMUL.FTZ R0, R0, 1 ;  /* 0x3f80000000007820 */ /* 0x000fc80000410000 */
[----:B------:R3:W4:Y:S02]  /*17f0*/  F2F.F64.F32 R2, R0 ;  /* 0x0000000000027310 */ /* 0x0007240000201800 */
[----:B---34-:R-:W-:Y:S05]  /*1800*/  BRA `(.L_x_5192) ;  /* 0x0000000800ac7947 */ /* 0x018fea0003800000 */
.L_x_5197:
[----:B------:R2:W5:Y:S01]  /*1810*/  LDG.E.64 R2, desc[UR36][R4.64] ;  /* 0x0000002404027981 */ /* 0x000562000c1e1b00 */
[----:B------:R-:W-:Y:S05]  /*1820*/  BRA `(.L_x_5192) ;  /* 0x0000000800a47947 */ /* 0x000fea0003800000 */
.L_x_5187:
        /* <DEDUP_REMOVED lines=13> */
.L_x_5201:
[----:B------:R1:W5:Y:S01]  /*1900*/  LDG.E.64 R2, desc[UR36][R4.64] ;  /* 0x0000002404027981 */ /* 0x000362000c1e1b00 */
[----:B------:R-:W-:Y:S05]  /*1910*/  BRA `(.L_x_5192) ;  /* 0x0000000800687947 */ /* 0x000fea0003800000 */
.L_x_5200:
        /* <DEDUP_REMOVED lines=25> */
[----:B------:R-:W1:Y:S02]  /*1ab0*/  F2F.F64.F32 R2, R3 ;  /* 0x0000000300027310 */ /* 0x000e640000201800 */
[----:B-1----:R-:W-:Y:S05]  /*1ac0*/  BRA `(.L_x_5192) ;  /* 0x0000000400fc7947 */ /* 0x002fea0003800000 */
.L_x_5203:
        /* <DEDUP_REMOVED lines=12> */
[----:B------:R1:W2:Y:S02]  /*1b90*/  F2F.F64.F32 R2, R0 ;  /* 0x0000000000027310 */ /* 0x0002a40000201800 */
[----:B-12---:R-:W-:Y:S05]  /*1ba0*/  BRA `(.L_x_5192) ;  /* 0x0000000400c47947 */ /* 0x006fea0003800000 */
.L_x_5202:
[----:B------:R-:W2:Y:S02]  /*1bb0*/  LDG.E.U16 R0, desc[UR36][R4.64] ;  /* 0x0000002404007981 */ /* 0x000ea4000c1e1500 */
[----:B--2---:R-:W-:-:S04]  /*1bc0*/  IMAD.U32 R0, R0, 0x10000, RZ ;  /* 0x0001000000007824 */ /* 0x004fc800078e00ff */
[----:B------:R-:W-:-:S04]  /*1bd0*/  FMUL.FTZ R0, R0, 1 ;  /* 0x3f80000000007820 */ /* 0x000fc80000410000 */
[----:B------:R1:W2:Y:S02]  /*1be0*/  F2F.F64.F32 R2, R0 ;  /* 0x0000000000027310 */ /* 0x0002a40000201800 */
[----:B-12---:R-:W-:Y:S05]  /*1bf0*/  BRA `(.L_x_5192) ;  /* 0x0000000400b07947 */ /* 0x006fea0003800000 */
.L_x_5199:
        /* <DEDUP_REMOVED lines=9> */
[----:B--2---:R-:W1:Y:S02]  /*1c90*/  I2F.F64.U16 R2, R2 ;  /* 0x0000000200027312 */ /* 0x004e640000101800 */
[----:B-1----:R-:W-:Y:S05]  /*1ca0*/  BRA `(.L_x_5192) ;  /* 0x0000000400847947 */ /* 0x002fea0003800000 */
.L_x_5206:
        /* <DEDUP_REMOVED lines=21> */
.L_x_5208:
[----:B------:R-:W-:Y:S05]  /*1e00*/  BSYNC.RECONVERGENT B0 ;  /* 0x0000000000007941 */ /* 0x000fea0003800200 */
.L_x_5207:
[----:B------:R-:W-:Y:S02]  /*1e10*/  SHF.L.U32 R0, R0, 0x14, RZ ;  /* 0x0000001400007819 */ /* 0x000fe400000006ff */
[----:B------:R-:W-:-:S04]  /*1e20*/  LEA R2, R2, 0x3b800000, 0x17 ;  /* 0x3b80000002027811 */ /* 0x000fc800078eb8ff */
[----:B------:R-:W-:-:S05]  /*1e30*/  LOP3.LUT R0, R2, R0, R7, 0xfe, !PT ;  /* 0x0000000002007212 */ /* 0x000fca00078efe07 */
[----:B------:R-:W-:-:S04]  /*1e40*/  FMUL.FTZ R0, R0, 1 ;  /* 0x3f80000000007820 */ /* 0x000fc80000410000 */
[----:B------:R1:W2:Y:S02]  /*1e50*/  F2F.F64.F32 R2, R0 ;  /* 0x0000000000027310 */ /* 0x0002a40000201800 */
[----:B-12---:R-:W-:Y:S05]  /*1e60*/  BRA `(.L_x_5192) ;  /* 0x0000000400147947 */ /* 0x006fea0003800000 */
.L_x_5205:
        /* <DEDUP_REMOVED lines=21> */
.L_x_5210:
[----:B------:R-:W-:Y:S05]  /*1fc0*/  BSYNC.RECONVERGENT B0 ;  /* 0x0000000000007941 */ /* 0x000fea0003800200 */
.L_x_5209:
[----:B------:R-:W-:Y:S01]  /*1fd0*/  IMAD.SHL.U32 R0, R0, 0x200000, RZ ;  /* 0x0020000000007824 */ /* 0x000fe200078e00ff */
[----:B------:R-:W-:-:S04]  /*1fe0*/  LEA R2, R2, 0x37800000, 0x17 ;  /* 0x3780000002027811 */ /* 0x000fc800078eb8ff */
[----:B------:R-:W-:-:S05]  /*1ff0*/  LOP3.LUT R0, R2, R0, R7, 0xfe, !PT ;  /* 0x0000000002007212 */ /* 0x000fca00078efe07 */
[----:B------:R-:W-:-:S04]  /*2000*/  FMUL.FTZ R0, R0, 1 ;  /* 0x3f80000000007820 */ /* 0x000fc80000410000 */
[----:B------:R1:W2:Y:S02]  /*2010*/  F2F.F64.F32 R2, R0 ;  /* 0x0000000000027310 */ /* 0x0002a40000201800 */
[----:B-12---:R-:W-:Y:S05]  /*2020*/  BRA `(.L_x_5192) ;  /* 0x0000000000a47947 */ /* 0x006fea0003800000 */
.L_x_5204:
[----:B------:R-:W-:-:S09]  /*2030*/  UISETP.NE.AND UP0, UPT, UR4, 0x1c, UPT ;  /* 0x0000001c0400788c */ /* 0x000fd2000bf05270 */
[----:B------:R-:W-:Y:S05]  /*2040*/  BRA.U !UP0, `(.L_x_5211) ;  /* 0x0000000108947547 */ /* 0x000fea000b800000 */
[----:B------:R-:W-:-:S09]  /*2050*/  UISETP.NE.AND UP0, UPT, UR4, 0x1d, UPT ;  /* 0x0000001d0400788c */ /* 0x000fd2000bf05270 */
[----:B------:R-:W-:Y:S05]  /*2060*/  BRA.U !UP0, `(.L_x_5212) ;  /* 0x0000000108807547 */ /* 0x000fea000b800000 */
[----:B------:R-:W-:-:S09]  /*2070*/  UISETP.NE.AND UP0, UPT, UR4, 0x2c, UPT ;  /* 0x0000002c0400788c */ /* 0x000fd2000bf05270 */
[----:B------:R-:W-:Y:S05]  /*2080*/  BRA.U !UP0, `(.L_x_5213) ;  /* 0x0000000108487547 */ /* 0x000fea000b800000 */
.L_x_5191:
        /* <DEDUP_REMOVED lines=16> */
.L_x_5214:
[----:B------:R-:W-:Y:S01]  /*2190*/  CS2R R2, SRZ ;  /* 0x0000000000027805 */ /* 0x000fe2000001ff00 */
[----:B------:R-:W-:Y:S06]  /*21a0*/  BRA `(.L_x_5192) ;  /* 0x0000000000447947 */ /* 0x000fec0003800000 */
.L_x_5213:
[----:B------:R-:W2:Y:S01]  /*21b0*/  LDG.E.U8 R0, desc[UR36][R4.64] ;  /* 0x0000002404007981 */ /* 0x000ea2000c1e1100 */
[----:B------:R-:W-:Y:S01]  /*21c0*/  MOV R2, 0x0 ;  /* 0x0000000000027802 */ /* 0x000fe20000000f00 */
        /* <DEDUP_REMOVED lines=10> */
.L_x_5212:
[----:B------:R-:W2:Y:S02]  /*2270*/  LDG.E.64 R2, desc[UR36][R4.64] ;  /* 0x0000002404027981 */ /* 0x000ea4000c1e1b00 */
[----:B--2---:R-:W1:Y:S02]  /*2280*/  I2F.F64.U64 R2, R2 ;  /* 0x0000000200027312 */ /* 0x004e640000301800 */
[----:B-1----:R-:W-:Y:S05]  /*2290*/  BRA `(.L_x_5192) ;  /* 0x0000000000087947 */ /* 0x002fea0003800000 */
.L_x_5211:
[----:B------:R-:W2:Y:S02]  /*22a0*/  LDG.E R2, desc[UR36][R4.64] ;  /* 0x0000002404027981 */ /* 0x000ea4000c1e1900 */
[----:B--2---:R-:W0:Y:S02]  /*22b0*/  I2F.F64.U32 R2, R2 ;  /* 0x0000000200027312 */ /* 0x004e240000201800 */
.L_x_5192:
[----:B------:R-:W-:Y:S05]  /*22c0*/  BSYNC.RECONVERGENT B6 ;  /* 0x0000000000067941 */ /* 0x000fea0003800200 */
.L_x_5186:
[----:B------:R-:W3:Y:S01]  /*22d0*/  LDCU.64 UR4, c[0x0][0x590] ;  /* 0x0000b200ff0477ac */ /* 0x000ee20008000a00 */
[----:B0----5:R-:W3:Y:S01]  /*22e0*/  DADD R2, R2, 3 ;  /* 0x4008000002027429 */ /* 0x021ee20000000000 */
[----:B------:R-:W0:-:S15]  /*22f0*/  LDCU.64 UR6, c[0x0][0x5a8] ;  /* 0x0000b500ff0677ac */ /* 0x000e1e0008000a00 */
[----:B------:R-:W-:-:S15]  /*2300*/  NOP ;  /* 0x0000000000007918 */ /* 0x000fde0000000000 */
[----:B------:R-:W-:-:S15]  /*2310*/  NOP ;  /* 0x0000000000007918 */ /* 0x000fde0000000000 */
[----:B------:R-:W-:-:S15]  /*2320*/  NOP ;  /* 0x0000000000007918 */ /* 0x000fde0000000000 */
[----:B------:R-:W-:-:S03]  /*2330*/  NOP ;  /* 0x0000000000007918 */ /* 0x000fc60000000000 */
[----:B---3--:R-:W1:Y:S01]  /*2340*/  DSETP.GEU.AND P0, PT, R2, UR4, PT ;  /* 0x0000000402007e2a */ /* 0x008e62000bf0e000 */
[----:B------:R-:W1:Y:S02]  /*2350*/  LDCU.64 UR4, c[0x0][0x590] ;  /* 0x0000b200ff0477ac */ /* 0x000e640008000a00 */
[----:B-12---:R-:W-:Y:S01]  /*2360*/  FSEL R4, R2, UR4, P0 ;  /* 0x0000000402047c08 */ /* 0x006fe20008000000 */
[----:B------:R-:W-:Y:S01]  /*2370*/  UPRMT UR4, UR41, 0x9910, URZ ;  /* 0x0000991029047896 */ /* 0x000fe200080000ff */
[----:B------:R-:W-:-:S03]  /*2380*/  FSEL R5, R3, UR5, P0 ;  /* 0x0000000503057c08 */ /* 0x000fc60008000000 */
[----:B------:R-:W-:Y:S01]  /*2390*/  IMAD.MOV.U32 R2, RZ, RZ, R4 ;  /* 0x000000ffff027224 */ /* 0x000fe200078e0004 */
[----:B------:R-:W-:Y:S01]  /*23a0*/  MOV R3, R5 ;  /* 0x0000000500037202 */ /* 0x000fe20000000f00 */
[----:B------:R-:W-:-:S15]  /*23b0*/  UISETP.GT.AND UP0, UPT, UR4, 0x9, UPT ;  /* 0x000000090400788c */ /* 0x000fde000bf04270 */
[----:B------:R-:W-:-:S15]  /*23c0*/  NOP ;  /* 0x0000000000007918 */ /* 0x000fde0000000000 */
[----:B------:R-:W-:-:S15]  /*23d0*/  NOP ;  /* 0x0000000000007918 */ /* 0x000fde0000000000 */
[----:B------:R-:W-:-:S09]  /*23e0*/  NOP ;  /* 0x0000000000007918 */ /* 0x000fd20000000000 */
[----:B0-----:R-:W0:Y:S01]  /*23f0*/  DSETP.GT.AND P0, PT, R2, UR6, PT ;  /* 0x0000000602007e2a */ /* 0x001e22000bf04000 */
[----:B------:R-:W1:Y:S01]  /*2400*/  LDCU.64 UR6, c[0x0][0x580] ;  /* 0x0000b000ff0677ac */ /* 0x000e620008000a00 */
[----:B0-----:R-:W0:Y:S08]  /*2410*/  @P0 LDC R4, c[0x0][0x5a8] ;  /* 0x00016a00ff040b82 */ /* 0x001e300000000800 */
[----:B------:R-:W0:Y:S01]  /*2420*/  @P0 LDC R5, c[0x0][0x5ac] ;  /* 0x00016b00ff050b82 */ /* 0x000e220000000800 */
[----:B-1----:R-:W-:Y:S01]  /*2430*/  IADD3 R2, P0, PT, R16, UR6, RZ ;  /* 0x0000000610027c10 */ /* 0x002fe2000ff1e0ff */
[----:B------:R-:W-:-:S04]  /*2440*/  UMOV UR6, 0x60000000 ;  /* 0x6000000000067882 */ /* 0x000fc80000000000 */
[----:B------:R-:W-:Y:S01]  /*2450*/  IMAD.X R3, RZ, RZ, UR7, P0 ;  /* 0x00000007ff037e24 */ /* 0x000fe200080e06ff */
[----:B------:R-:W-:-:S15]  /*2460*/  UMOV UR7, 0x3fc55555 ;  /* 0x3fc5555500077882 */ /* 0x000fde0000000000 */
[----:B------:R-:W-:-:S15]  /*2470*/  NOP ;  /* 0x0000000000007918 */ /* 0x000fde0000000000 */
[----:B------:R-:W-:-:S15]  /*2480*/  NOP ;  /* 0x0000000000007918 */ /* 0x000fde0000000000 */
[----:B------:R-:W-:-:S02]  /*2490*/  NOP ;  /* 0x0000000000007918 */ /* 0x000fc40000000000 */
[----:B0-----:R-:W0:Y:S02]  /*24a0*/  DMUL R4, R4, UR6 ;  /* 0x0000000604047c28 */ /* 0x001e240008000000 */
[----:B0-----:R-:W-:Y:S05]  /*24b0*/  BRA.U UP0, `(.L_x_5215) ;  /* 0x0000000500707547 */ /* 0x001fea000b800000 */
        /* <DEDUP_REMOVED lines=11> */
.L_x_5218:
[----:B------:R-:W0:Y:S02]  /*2570*/  F2I.S64.F64.TRUNC R4, R4 ;  /* 0x0000000400047311 */ /* 0x000e24000030d900 */
[----:B0-----:R-:W-:-:S05]  /*2580*/  IMAD.MOV.U32 R7, RZ, RZ, R4 ;  /* 0x000000ffff077224 */ /* 0x001fca00078e0004 */
[----:B------:R0:W-:Y:S01]  /*2590*/  STG.E.U8 desc[UR36][R2.64], R7 ;  /* 0x0000000702007986 */ /* 0x0001e2000c101124 */
[----:B------:R-:W-:Y:S05]  /*25a0*/  BRA `(.L_x_5220) ;  /* 0x0000001000847947 */ /* 0x000fea0003800000 */
.L_x_5217:
        /* <DEDUP_REMOVED lines=9> */
.L_x_5222:
[----:B------:R-:W0:Y:S02]  /*2640*/  F2I.F64.TRUNC R5, R4 ;  /* 0x0000000400057311 */ /* 0x000e24000030d100 */
[----:B0-----:R0:W-:Y:S01]  /*2650*/  STG.E desc[UR36][R2.64], R5 ;  /* 0x0000000502007986 */ /* 0x0011e2000c101924 */
[----:B------:R-:W-:Y:S05]  /*2660*/  BRA `(.L_x_5220) ;  /* 0x0000001000547947 */ /* 0x000fea0003800000 */
.L_x_5221:
[----:B------:R-:W0:Y:S02]  /*2670*/  F2I.F64.TRUNC R5, R4 ;  /* 0x0000000400057311 */ /* 0x000e24000030d100 */
[----:B0-----:R0:W-:Y:S01]  /*2680*/  STG.E.U16 desc[UR36][R2.64], R5 ;  /* 0x0000000502007986 */ /* 0x0011e2000c101524 */
[----:B------:R-:W-:Y:S05]  /*2690*/  BRA `(.L_x_5220) ;  /* 0x0000001000487947 */ /* 0x000fea0003800000 */
.L_x_5216:
        /* <DEDUP_REMOVED lines=17> */
.L_x_5224:
        /* <DEDUP_REMOVED lines=12> */
.L_x_5223:
        /* <DEDUP_REMOVED lines=14> */
[----:B------:R-:W-:Y:S01]  /*2950*/  MOV R7, RZ ;  /* 0x000000ff00077202 */ /* 0x000fe20000000f00 */
[----:B0-----:R-:W-:-:S05]  /*2960*/  @!P0 FMUL R6, R6, 1.175494350822287508e-38 ;  /* 0x0080000006068820 */ /* 0x001fca0000400000 */
[----:B------:R0:W-:Y:S01]  /*2970*/  STG.E.64 desc[UR36][R2.64], R6 ;  /* 0x0000000602007986 */ /* 0x0001e2000c101b24 */
[----:B------:R-:W-:Y:S05]  /*2980*/  BRA `(.L_x_5220) ;  /* 0x0000000c008c7947 */ /* 0x000fea0003800000 */
.L_x_5226:
        /* <DEDUP_REMOVED lines=13> */
.L_x_5225:
[----:B------:R0:W-:Y:S01]  /*2a60*/  STG.E.64 desc[UR36][R2.64], R4 ;  /* 0x0000000402007986 */ /* 0x0001e2000c101b24 */
[----:B------:R-:W-:Y:S05]  /*2a70*/  BRA `(.L_x_5220) ;  /* 0x0000000c00507947 */ /* 0x000fea0003800000 */
.L_x_5215:
        /* <DEDUP_REMOVED lines=12> */
.L_x_5229:
[----:B------:R-:W-:-:S05]  /*2b40*/  CS2R R6, SRZ ;  /* 0x0000000000067805 */ /* 0x000fca000001ff00 */
[----:B------:R0:W-:Y:S01]  /*2b50*/  STG.E.128 desc[UR36][R2.64], R4 ;  /* 0x0000000402007986 */ /* 0x0001e2000c101d24 */
[----:B------:R-:W-:Y:S05]  /*2b60*/  BRA `(.L_x_5220) ;  /* 0x0000000c00147947 */ /* 0x000fea0003800000 */
.L_x_5228:
        /* <DEDUP_REMOVED lines=27> */
.L_x_5233:
[----:B------:R-:W-:Y:S05]  /*2d20*/  BSYNC.RECONVERGENT B0 ;  /* 0x0000000000007941 */ /* 0x000fea0003800200 */
.L_x_5232:
[----:B------:R-:W-:-:S05]  /*2d30*/  LOP3.LUT R7, R0, 0x80, R7, 0xf8, !PT ;  /* 0x0000008000077812 */ /* 0x000fca00078ef807 */
[----:B------:R0:W-:Y:S01]  /*2d40*/  STG.E.U8 desc[UR36][R2.64], R7 ;  /* 0x0000000702007986 */ /* 0x0001e2000c101124 */
[----:B------:R-:W-:Y:S05]  /*2d50*/  BRA `(.L_x_5220) ;  /* 0x0000000800987947 */ /* 0x000fea0003800000 */
.L_x_5231:
        /* <DEDUP_REMOVED lines=23> */
.L_x_5235:
[----:B------:R-:W-:Y:S05]  /*2ed0*/  BSYNC.RECONVERGENT B0 ;  /* 0x0000000000007941 */ /* 0x000fea0003800200 */
.L_x_5234:
[----:B------:R-:W-:-:S05]  /*2ee0*/  LOP3.LUT R7, R0, 0x80, R7, 0xf8, !PT ;  /* 0x0000008000077812 */ /* 0x000fca00078ef807 */
[----:B------:R0:W-:Y:S01]  /*2ef0*/  STG.E.U8 desc[UR36][R2.64], R7 ;  /* 0x0000000702007986 */ /* 0x0001e2000c101124 */
[----:B------:R-:W-:Y:S05]  /*2f00*/  BRA `(.L_x_5220) ;  /* 0x00000008002c7947 */ /* 0x000fea0003800000 */
.L_x_5230:
        /* <DEDUP_REMOVED lines=12> */
.L_x_5227:
        /* <DEDUP_REMOVED lines=11> */
.L_x_5238:
        /* <DEDUP_REMOVED lines=21> */
.L_x_5241:
[----:B------:R-:W-:-:S04]  /*31d0*/  SHF.R.U32.HI R0, RZ, 0x14, R7 ;  /* 0x00000014ff007819 */ /* 0x000fc80000011607 */
[----:B------:R-:W-:-:S04]  /*31e0*/  LOP3.LUT R0, R0, 0x1, RZ, 0xc0, !PT ;  /* 0x0000000100007812 */ /* 0x000fc800078ec0ff */
[----:B------:R-:W-:-:S04]  /*31f0*/  IADD3 R0, PT, PT, R7, 0x487ffff, R0 ;  /* 0x0487ffff07007810 */ /* 0x000fc80007ffe000 */
[----:B------:R-:W-:-:S04]  /*3200*/  SHF.R.U32.HI R0, RZ, 0x14, R0 ;  /* 0x00000014ff007819 */ /* 0x000fc80000011600 */
[----:B------:R-:W-:-:S07]  /*3210*/  LOP3.LUT R4, R0, 0xff, RZ, 0xc0, !PT ;  /* 0x000000ff00047812 */ /* 0x000fce00078ec0ff */
.L_x_5242:
[----:B------:R-:W-:-:S04]  /*3220*/  SHF.R.U32.HI R5, RZ, 0x18, R7 ;  /* 0x00000018ff057819 */ /* 0x000fc80000011607 */
[----:B------:R-:W-:-:S04]  /*3230*/  LOP3.LUT R4, R4, 0x80, R5, 0xf8, !PT ;  /* 0x0000008004047812 */ /* 0x000fc800078ef805 */
[----:B------:R-:W-:-:S07]  /*3240*/  PRMT R0, R4, 0x7610, R0 ;  /* 0x0000761004007816 */ /* 0x000fce0000000000 */
.L_x_5240:
[----:B------:R-:W-:Y:S05]  /*3250*/  BSYNC.RECONVERGENT B0 ;  /* 0x0000000000007941 */ /* 0x000fea0003800200 */
.L_x_5239:
[----:B------:R4:W-:Y:S01]  /*3260*/  STG.E.U8 desc[UR36][R2.64], R0 ;  /* 0x0000000002007986 */ /* 0x0009e2000c101124 */
[----:B------:R-:W-:Y:S05]  /*3270*/  BRA `(.L_x_5220) ;  /* 0x0000000400507947 */ /* 0x000fea0003800000 */
.L_x_5237:
        /* <DEDUP_REMOVED lines=21> */
.L_x_5245:
[----:B------:R-:W-:-:S04]  /*33d0*/  SHF.R.U32.HI R0, RZ, 0x15, R7 ;  /* 0x00000015ff007819 */ /* 0x000fc80000011607 */
[----:B------:R-:W-:-:S04]  /*33e0*/  LOP3.LUT R0, R0, 0x1, RZ, 0xc0, !PT ;  /* 0x0000000100007812 */ /* 0x000fc800078ec0ff */
[----:B------:R-:W-:-:S04]  /*33f0*/  IADD3 R0, PT, PT, R7, 0x88fffff, R0 ;  /* 0x088fffff07007810 */ /* 0x000fc80007ffe000 */
[----:B------:R-:W-:-:S04]  /*3400*/  SHF.R.U32.HI R0, RZ, 0x15, R0 ;  /* 0x00000015ff007819 */ /* 0x000fc80000011600 */
[----:B------:R-:W-:-:S07]  /*3410*/  LOP3.LUT R4, R0, 0xff, RZ, 0xc0, !PT ;  /* 0x000000ff00047812 */ /* 0x000fce00078ec0ff */
.L_x_5246:
[----:B------:R-:W-:-:S04]  /*3420*/  SHF.R.U32.HI R5, RZ, 0x18, R7 ;  /* 0x00000018ff057819 */ /* 0x000fc80000011607 */
[----:B------:R-:W-:-:S04]  /*3430*/  LOP3.LUT R4, R4, 0x80, R5, 0xf8, !PT ;  /* 0x0000008004047812 */ /* 0x000fc800078ef805 */
[----:B------:R-:W-:-:S07]  /*3440*/  PRMT R0, R4, 0x7610, R0 ;  /* 0x0000761004007816 */ /* 0x000fce0000000000 */
.L_x_5244:
[----:B------:R-:W-:Y:S05]  /*3450*/  BSYNC.RECONVERGENT B0 ;  /* 0x0000000000007941 */ /* 0x000fea0003800200 */
.L_x_5243:
[----:B------:R3:W-:Y:S01]  /*3460*/  STG.E.U8 desc[UR36][R2.64], R0 ;  /* 0x0000000002007986 */ /* 0x0007e2000c101124 */
[----:B------:R-:W-:Y:S05]  /*3470*/  BRA `(.L_x_5220) ;  /* 0x0000000000d07947 */ /* 0x000fea0003800000 */
.L_x_5236:
[----:B------:R-:W-:-:S09]  /*3480*/  UISETP.NE.AND UP0, UPT, UR4, 0x1c, UPT ;  /* 0x0000001c0400788c */ /* 0x000fd2000bf05270 */
[----:B------:R-:W-:Y:S05]  /*3490*/  BRA.U !UP0, `(.L_x_5247) ;  /* 0x0000000108c07547 */ /* 0x000fea000b800000 */
[----:B------:R-:W-:-:S09]  /*34a0*/  UISETP.NE.AND UP0, UPT, UR4, 0x1d, UPT ;  /* 0x0000001d0400788c */ /* 0x000fd2000bf05270 */
[----:B------:R-:W-:Y:S05]  /*34b0*/  BRA.U !UP0, `(.L_x_5248) ;  /* 0x0000000108ac7547 */ /* 0x000fea000b800000 */
[----:B------:R-:W-:-:S09]  /*34c0*/  UISETP.NE.AND UP0, UPT, UR4, 0x2c, UPT ;  /* 0x0000002c0400788c */ /* 0x000fd2000bf05270 */
[----:B------:R-:W-:Y:S05]  /*34d0*/  BRA.U !UP0, `(.L_x_5249) ;  /* 0x0000000108447547 */ /* 0x000fea000b800000 */
.L_x_5219:
        /* <DEDUP_REMOVED lines=16> */
.L_x_5250:
[----:B------:R-:W-:Y:S05]  /*35e0*/  BRA `(.L_x_5220) ;  /* 0x0000000000747947 */ /* 0x000fea0003800000 */
.L_x_5249:
        /* <DEDUP_REMOVED lines=24> */
.L_x_5248:
[----:B------:R-:W0:Y:S02]  /*3770*/  F2I.U64.F64.TRUNC R4, R4 ;  /* 0x0000000400047311 */ /* 0x000e24000030d800 */
[----:B0-----:R1:W-:Y:S01]  /*3780*/  STG.E.64 desc[UR36][R2.64], R4 ;  /* 0x0000000402007986 */ /* 0x0013e2000c101b24 */
[----:B------:R-:W-:Y:S05]  /*3790*/  BRA `(.L_x_5220) ;  /* 0x0000000000087947 */ /* 0x000fea0003800000 */
.L_x_5247:
[----:B------:R-:W0:Y:S02]  /*37a0*/  F2I.U32.F64.TRUNC R5, R4 ;  /* 0x0000000400057311 */ /* 0x000e24000030d000 */
[----:B0-----:R0:W-:Y:S02]  /*37b0*/  STG.E desc[UR36][R2.64], R5 ;  /* 0x0000000502007986 */ /* 0x0011e4000c101924 */
.L_x_5220:
[----:B------:R-:W-:-:S07]  /*37c0*/  IADD3 R17, PT, PT, R17, 0x80, RZ ;  /* 0x0000008011117810 */ /* 0x000fce0007ffe0ff */
.L_x_5184:
[----:B------:R-:W-:Y:S05]  /*37d0*/  BSYNC.RECONVERGENT B7 ;  /* 0x0000000000077941 */ /* 0x000fea0003800200 */
.L_x_5183:
[----:B------:R-:W5:Y:S01]  /*37e0*/  LDCU UR4, c[0x0][0x380] ;  /* 0x00007000ff0477ac */ /* 0x000f620008000800 */
[----:B------:R-:W-:Y:S01]  /*37f0*/  BSSY.RECONVERGENT B7, `(.L_x_5251) ;  /* 0x000036f000077945 */ /* 0x000fe20003800200 */
[----:B-----5:R-:W-:-:S13]  /*3800*/  ISETP.GE.AND P0, PT, R17, UR4, PT ;  /* 0x0000000411007c0c */ /* 0x020fda000bf06270 */
[----:B------:R-:W-:Y:S05]  /*3810*/  @P0 BRA `(.L_x_5252) ;  /* 0x0000003400b00947 */ /* 0x000fea0003800000 */
[----:B------:R-:W5:Y:S01]  /*3820*/  LDCU UR4, c[0x0][0x388] ;  /* 0x00007100ff0477ac */ /* 0x000f620008000800 */
[----:B0--34-:R-:W-:Y:S02]  /*3830*/  IMAD.MOV.U32 R0, RZ, RZ, RZ ;  /* 0x000000ffff007224 */ /* 0x019fe400078e00ff */
        /* <DEDUP_REMOVED lines=301> */
.L_x_5253:
[----:B------:R-:W1:Y:S01]  /*4b10*/  LDCU.64 UR6, c[0x0][0x588] ;  /* 0x0000b100ff0677ac */ /* 0x000e620008000a00 */
[----:B------:R-:W-:Y:S01]  /*4b20*/  BSSY.RECONVERGENT B6, `(.L_x_5254) ;  /* 0x00000ec000067945 */ /* 0x000fe20003800200 */
[----:B------:R-:W-:-:S04]  /*4b30*/  UPRMT UR4, UR42, 0x9910, URZ ;  /* 0x000099102a047896 */ /* 0x000fc800080000ff */
[----:B------:R-:W-:Y:S01]  /*4b40*/  UISETP.GT.AND UP0, UPT, UR4, 0x9, UPT ;  /* 0x000000090400788c */ /* 0x000fe2000bf04270 */
[----:B-1----:R-:W-:-:S05]  /*4b50*/  IADD3 R4, P0, PT, R0, UR6, RZ ;  /* 0x0000000600047c10 */ /* 0x002fca000ff1e0ff */
[----:B--2---:R-:W-:-:S03]  /*4b60*/  IMAD.X R5, RZ, RZ, UR7, P0 ;  /* 0x00000007ff057e24 */ /* 0x004fc600080e06ff */
        /* <DEDUP_REMOVED lines=12> */
.L_x_5258:
[----:B------:R-:W2:Y:S02]  /*4c30*/  LDG.E.U8 R2, desc[UR36][R4.64] ;  /* 0x0000002404027981 */ /* 0x000ea4000c1e1100 */
[----:B--2---:R-:W3:Y:S02]  /*4c40*/  I2F.F64.U16 R2, R2 ;  /* 0x0000000200027312 */ /* 0x004ee40000101800 */
[----:B---3--:R-:W-:Y:S05]  /*4c50*/  BRA `(.L_x_5260) ;  /* 0x0000000c00607947 */ /* 0x008fea0003800000 */
.L_x_5257:
        /* <DEDUP_REMOVED lines=9> */
.L_x_5262:
[----:B------:R-:W2:Y:S02]  /*4cf0*/  LDG.E R2, desc[UR36][R4.64] ;  /* 0x0000002404027981 */ /* 0x000ea4000c1e1900 */
[----:B--2---:R-:W3:Y:S02]  /*4d00*/  I2F.F64 R2, R2 ;  /* 0x0000000200027312 */ /* 0x004ee40000201c00 */
[----:B---3--:R-:W-:Y:S05]  /*4d10*/  BRA `(.L_x_5260) ;  /* 0x0000000c00307947 */ /* 0x008fea0003800000 */
.L_x_5261:
[----:B------:R-:W2:Y:S02]  /*4d20*/  LDG.E.U16 R2, desc[UR36][R4.64] ;  /* 0x0000002404027981 */ /* 0x000ea4000c1e1500 */
[----:B--2---:R-:W3:Y:S02]  /*4d30*/  I2F.F64.S16 R2, R2 ;  /* 0x0000000200027312 */ /* 0x004ee40000101c00 */
[----:B---3--:R-:W-:Y:S05]  /*4d40*/  BRA `(.L_x_5260) ;  /* 0x0000000c00247947 */ /* 0x008fea0003800000 */
.L_x_5256:
        /* <DEDUP_REMOVED lines=10> */
.L_x_5264:
[----:B------:R-:W2:Y:S02]  /*4df0*/  LDG.E.U16 R0, desc[UR36][R4.64] ;  /* 0x0000002404007981 */ /* 0x000ea4000c1e1500 */
[----:B--2---:R-:W-:-:S05]  /*4e00*/  HADD2.F32 R0, -RZ, R0.H0_H0 ;  /* 0x20000000ff007230 */ /* 0x004fca0000004100 */
[----:B------:R-:W-:-:S04]  /*4e10*/  FMUL.FTZ R0, R0, 1 ;  /* 0x3f80000000007820 */ /* 0x000fc80000410000 */
[----:B------:R2:W3:Y:S02]  /*4e20*/  F2F.F64.F32 R2, R0 ;  /* 0x0000000000027310 */ /* 0x0004e40000201800 */
[----:B--23--:R-:W-:Y:S05]  /*4e30*/  BRA `(.L_x_5260) ;  /* 0x0000000800e87947 */ /* 0x00cfea0003800000 */
.L_x_5263:
        /* <DEDUP_REMOVED lines=10> */
.L_x_5266:
[----:B------:R-:W2:Y:S02]  /*4ee0*/  LDG.E.U16 R4, desc[UR36][R4.64] ;  /* 0x0000002404047981 */ /* 0x000ea4000c1e1500 */
[----:B--2---:R-:W-:-:S05]  /*4ef0*/  HADD2.F32 R0, -RZ, R4.H0_H0 ;  /* 0x20000004ff007230 */ /* 0x004fca0000004100 */
[----:B------:R-:W-:-:S04]  /*4f00*/  FMUL.FTZ R0, R0, 1 ;  /* 0x3f80000000007820 */ /* 0x000fc80000410000 */
[----:B------:R3:W4:Y:S02]  /*4f10*/  F2F.F64.F32 R2, R0 ;  /* 0x0000000000027310 */ /* 0x0007240000201800 */
[----:B---34-:R-:W-:Y:S05]  /*4f20*/  BRA `(.L_x_5260) ;  /* 0x0000000800ac7947 */ /* 0x018fea0003800000 */
.L_x_5265:
[----:B------:R2:W5:Y:S01]  /*4f30*/  LDG.E.64 R2, desc[UR36][R4.64] ;  /* 0x0000002404027981 */ /* 0x000562000c1e1b00 */
[----:B------:R-:W-:Y:S05]  /*4f40*/  BRA `(.L_x_5260) ;  /* 0x0000000800a47947 */ /* 0x000fea0003800000 */
.L_x_5255:
        /* <DEDUP_REMOVED lines=13> */
.L_x_5269:
[----:B------:R0:W5:Y:S01]  /*5020*/  LDG.E.64 R2, desc[UR36][R4.64] ;  /* 0x0000002404027981 */ /* 0x000162000c1e1b00 */
[----:B------:R-:W-:Y:S05]  /*5030*/  BRA `(.L_x_5260) ;  /* 0x0000000800687947 */ /* 0x000fea0003800000 */
.L_x_5268:
        /* <DEDUP_REMOVED lines=27> */
.L_x_5271:
        /* <DEDUP_REMOVED lines=14> */
.L_x_5270:
[----:B------:R-:W2:Y:S02]  /*52d0*/  LDG.E.U16 R0, desc[UR36][R4.64] ;  /* 0x0000002404007981 */ /* 0x000ea4000c1e1500 */
[----:B--2---:R-:W-:-:S05]  /*52e0*/  SHF.L.U32 R0, R0, 0x10, RZ ;  /* 0x0000001000007819 */ /* 0x004fca00000006ff */
[----:B------:R-:W-:-:S04]  /*52f0*/  FMUL.FTZ R0, R0, 1 ;  /* 0x3f80000000007820 */ /* 0x000fc80000410000 */
[----:B------:R0:W1:Y:S02]  /*5300*/  F2F.F64.F32 R2, R0 ;  /* 0x0000000000027310 */ /* 0x0000640000201800 */
[----:B01----:R-:W-:Y:S05]  /*5310*/  BRA `(.L_x_5260) ;  /* 0x0000000400b07947 */ /* 0x003fea0003800000 */
.L_x_5267:
        /* <DEDUP_REMOVED lines=9> */
[----:B--2---:R-:W2:Y:S02]  /*53b0*/  I2F.F64.U16 R2, R2 ;  /* 0x0000000200027312 */ /* 0x004ea40000101800 */
[----:B--2---:R-:W-:Y:S05]  /*53c0*/  BRA `(.L_x_5260) ;  /* 0x0000000400847947 */ /* 0x004fea0003800000 */
.L_x_5274:
        /* <DEDUP_REMOVED lines=21> */
.L_x_5276:
[----:B------:R-:W-:Y:S05]  /*5520*/  BSYNC.RECONVERGENT B0 ;  /* 0x0000000000007941 */ /* 0x000fea0003800200 */
.L_x_5275:
[----:B------:R-:W-:Y:S01]  /*5530*/  IMAD.SHL.U32 R0, R0, 0x100000, RZ ;  /* 0x0010000000007824 */ /* 0x000fe200078e00ff */
[----:B------:R-:W-:-:S04]  /*5540*/  LEA R2, R2, 0x3b800000, 0x17 ;  /* 0x3b80000002027811 */ /* 0x000fc800078eb8ff */
[----:B------:R-:W-:-:S05]  /*5550*/  LOP3.LUT R0, R2, R0, R7, 0xfe, !PT ;  /* 0x0000000002007212 */ /* 0x000fca00078efe07 */
[----:B------:R-:W-:-:S04]  /*5560*/  FMUL.FTZ R0, R0, 1 ;  /* 0x3f80000000007820 */ /* 0x000fc80000410000 */
[----:B------:R2:W3:Y:S02]  /*5570*/  F2F.F64.F32 R2, R0 ;  /* 0x0000000000027310 */ /* 0x0004e40000201800 */
[----:B--23--:R-:W-:Y:S05]  /*5580*/  BRA `(.L_x_5260) ;  /* 0x0000000400147947 */ /* 0x00cfea0003800000 */
.L_x_5273:
        /* <DEDUP_REMOVED lines=21> */
.L_x_5278:
[----:B------:R-:W-:Y:S05]  /*56e0*/  BSYNC.RECONVERGENT B0 ;  /* 0x0000000000007941 */ /* 0x000fea0003800200 */
.L_x_5277:
[----:B------:R-:W-:Y:S02]  /*56f0*/  SHF.L.U32 R0, R0, 0x15, RZ ;  /* 0x0000001500007819 */ /* 0x000fe400000006ff */
[----:B------:R-:W-:-:S04]  /*5700*/  LEA R2, R2, 0x37800000, 0x17 ;  /* 0x3780000002027811 */ /* 0x000fc800078eb8ff */
[----:B------:R-:W-:-:S05]  /*5710*/  LOP3.LUT R0, R2, R0, R7, 0xfe, !PT ;  /* 0x0000000002007212 */ /* 0x000fca00078efe07 */
[----:B------:R-:W-:-:S04]  /*5720*/  FMUL.FTZ R0, R0, 1 ;  /* 0x3f80000000007820 */ /* 0x000fc80000410000 */
[----:B------:R2:W3:Y:S02]  /*5730*/  F2F.F64.F32 R2, R0 ;  /* 0x0000000000027310 */ /* 0x0004e40000201800 */
[----:B--23--:R-:W-:Y:S05]  /*5740*/  BRA `(.L_x_5260) ;  /* 0x0000000000a47947 */ /* 0x00cfea0003800000 */
.L_x_5272:
        /* <DEDUP_REMOVED lines=18> */
.L_x_5259:
        /* <DEDUP_REMOVED lines=16> */
.L_x_5281:
[----:B------:R-:W-:Y:S01]  /*5970*/  CS2R R2, SRZ ;  /* 0x0000000000027805 */ /* 0x000fe2000001ff00 */
[----:B------:R-:W-:Y:S06]  /*5980*/  BRA `(.L_x_5260) ;  /* 0x0000000000147947 */ /* 0x000fec0003800000 */
.L_x_5280:
[----:B------:R-:W2:Y:S02]  /*5990*/  LDG.E.64 R2, desc[UR36][R4.64] ;  /* 0x0000002404027981 */ /* 0x000ea4000c1e1b00 */
[----:B--2---:R-:W2:Y:S02]  /*59a0*/  I2F.F64.U64 R2, R2 ;  /* 0x0000000200027312 */ /* 0x004ea40000301800 */
[----:B--2---:R-:W-:Y:S05]  /*59b0*/  BRA `(.L_x_5260) ;  /* 0x0000000000087947 */ /* 0x004fea0003800000 */
.L_x_5279:
[----:B------:R-:W2:Y:S02]  /*59c0*/  LDG.E R2, desc[UR36][R4.64] ;  /* 0x0000002404027981 */ /* 0x000ea4000c1e1900 */
[----:B--2---:R-:W1:Y:S02]  /*59d0*/  I2F.F64.U32 R2, R2 ;  /* 0x0000000200027312 */ /* 0x004e640000201800 */
.L_x_5260:
[----:B------:R-:W-:Y:S05]  /*59e0*/  BSYNC.RECONVERGENT B6 ;  /* 0x0000000000067941 */ /* 0x000fea0003800200 */
.L_x_5254:
[----:B------:R-:W3:Y:S01]  /*59f0*/  LDCU.64 UR4, c[0x0][0x590] ;  /* 0x0000b200ff0477ac */ /* 0x000ee20008000a00 */
[----:B-1---5:R-:W3:Y:S01]  /*5a00*/  DADD R2, R2, 3 ;  /* 0x4008000002027429 */ /* 0x022ee20000000000 */
[----:B------:R-:W1:-:S15]  /*5a10*/  LDCU.64 UR6, c[0x0][0x5a8] ;  /* 0x0000b500ff0677ac */ /* 0x000e5e0008000a00 */
[----:B------:R-:W-:-:S15]  /*5a20*/  NOP ;  /* 0x0000000000007918 */ /* 0x000fde0000000000 */
[----:B------:R-:W-:-:S15]  /*5a30*/  NOP ;  /* 0x0000000000007918 */ /* 0x000fde0000000000 */
[----:B------:R-:W-:-:S15]  /*5a40*/  NOP ;  /* 0x0000000000007918 */ /* 0x000fde0000000000 */
[----:B------:R-:W-:-:S03]  /*5a50*/  NOP ;  /* 0x0000000000007918 */ /* 0x000fc60000000000 */
[----:B---3--:R-:W0:Y:S01]  /*5a60*/  DSETP.GEU.AND P0, PT, R2, UR4, PT ;  /* 0x0000000402007e2a */ /* 0x008e22000bf0e000 */
[----:B------:R-:W0:Y:S02]  /*5a70*/  LDCU.64 UR4, c[0x0][0x590] ;  /* 0x0000b200ff0477ac */ /* 0x000e240008000a00 */
[----:B0-2---:R-:W-:Y:S01]  /*5a80*/  FSEL R4, R2, UR4, P0 ;  /* 0x0000000402047c08 */ /* 0x005fe20008000000 */
        /* <DEDUP_REMOVED lines=8> */
[----:B-1----:R-:W0:Y:S01]  /*5b10*/  DSETP.GT.AND P0, PT, R2, UR6, PT ;  /* 0x0000000602007e2a */ /* 0x002e22000bf04000 */
        /* <DEDUP_REMOVED lines=23> */
.L_x_5285:
[----:B------:R-:W0:Y:S02]  /*5c90*/  F2I.S64.F64.TRUNC R4, R4 ;  /* 0x0000000400047311 */ /* 0x000e24000030d900 */
[----:B0-----:R-:W-:-:S05]  /*5ca0*/  MOV R7, R4 ;  /* 0x0000000400077202 */ /* 0x001fca0000000f00 */
[----:B------:R3:W-:Y:S01]  /*5cb0*/  STG.E.U8 desc[UR36][R2.64], R7 ;  /* 0x0000000702007986 */ /* 0x0007e2000c101124 */
[----:B------:R-:W-:Y:S05]  /*5cc0*/  BRA `(.L_x_5287) ;  /* 0x0000001000807947 */ /* 0x000fea0003800000 */
.L_x_5284:
        /* <DEDUP_REMOVED lines=9> */
.L_x_5289:
[----:B------:R-:W0:Y:S02]  /*5d60*/  F2I.F64.TRUNC R5, R4 ;  /* 0x0000000400057311 */ /* 0x000e24000030d100 */
[----:B0-----:R2:W-:Y:S01]  /*5d70*/  STG.E desc[UR36][R2.64], R5 ;  /* 0x0000000502007986 */ /* 0x0015e2000c101924 */
[----:B------:R-:W-:Y:S05]  /*5d80*/  BRA `(.L_x_5287) ;  /* 0x0000001000507947 */ /* 0x000fea0003800000 */
.L_x_5288:
[----:B------:R-:W0:Y:S02]  /*5d90*/  F2I.F64.TRUNC R5, R4 ;  /* 0x0000000400057311 */ /* 0x000e24000030d100 */
[----:B0-----:R0:W-:Y:S01]  /*5da0*/  STG.E.U16 desc[UR36][R2.64], R5 ;  /* 0x0000000502007986 */ /* 0x0011e2000c101524 */
[----:B------:R-:W-:Y:S05]  /*5db0*/  BRA `(.L_x_5287) ;  /* 0x0000001000447947 */ /* 0x000fea0003800000 */
.L_x_5283:
        /* <DEDUP_REMOVED lines=17> */
.L_x_5291:
        /* <DEDUP_REMOVED lines=12> */
.L_x_5290:
        /* <DEDUP_REMOVED lines=18> */
.L_x_5293:
        /* <DEDUP_REMOVED lines=13> */
.L_x_5292:
[----:B------:R0:W-:Y:S01]  /*6180*/  STG.E.64 desc[UR36][R2.64], R4 ;  /* 0x0000000402007986 */ /* 0x0001e2000c101b24 */
[----:B------:R-:W-:Y:S05]  /*6190*/  BRA `(.L_x_5287) ;  /* 0x0000000c004c7947 */ /* 0x000fea0003800000 */
.L_x_5282:
        /* <DEDUP_REMOVED lines=13> */
.L_x_5297:
        /* <DEDUP_REMOVED lines=26> */
.L_x_5300:
[----:B------:R-:W-:-:S04]  /*6410*/  SHF.R.U32.HI R5, RZ, 0x18, R7 ;  /* 0x00000018ff057819 */ /* 0x000fc80000011607 */
[----:B------:R-:W-:-:S07]  /*6420*/  LOP3.LUT R0, R0, 0x80, R5, 0xf8, !PT ;  /* 0x0000008000007812 */ /* 0x000fce00078ef805 */
.L_x_5299:
[----:B------:R-:W-:Y:S05]  /*6430*/  BSYNC.RECONVERGENT B0 ;  /* 0x0000000000007941 */ /* 0x000fea0003800200 */
.L_x_5298:
[----:B------:R0:W-:Y:S01]  /*6440*/  STG.E.U8 desc[UR36][R2.64], R0 ;  /* 0x0000000002007986 */ /* 0x0001e2000c101124 */
[----:B------:R-:W-:Y:S05]  /*6450*/  BRA `(.L_x_5287) ;  /* 0x00000008009c7947 */ /* 0x000fea0003800000 */
.L_x_5296:
        /* <DEDUP_REMOVED lines=26> */
.L_x_5303:
[----:B------:R-:W-:-:S04]  /*6600*/  SHF.R.U32.HI R5, RZ, 0x18, R7 ;  /* 0x00000018ff057819 */ /* 0x000fc80000011607 */
[----:B------:R-:W-:-:S07]  /*6610*/  LOP3.LUT R0, R0, 0x80, R5, 0xf8, !PT ;  /* 0x0000008000007812 */ /* 0x000fce00078ef805 */
.L_x_5302:
[----:B------:R-:W-:Y:S05]  /*6620*/  BSYNC.RECONVERGENT B0 ;  /* 0x0000000000007941 */ /* 0x000fea0003800200 */
.L_x_5301:
[----:B------:R0:W-:Y:S01]  /*6630*/  STG.E.U8 desc[UR36][R2.64], R0 ;  /* 0x0000000002007986 */ /* 0x0001e2000c101124 */
[----:B------:R-:W-:Y:S05]  /*6640*/  BRA `(.L_x_5287) ;  /* 0x0000000800207947 */ /* 0x000fea0003800000 */
.L_x_5295:
        /* <DEDUP_REMOVED lines=30> */
.L_x_5305:
[----:B------:R-:W0:Y:S02]  /*6830*/  F2I.U64.F64.TRUNC R4, R4 ;  /* 0x0000000400047311 */ /* 0x000e24000030d800 */
[----:B0-----:R0:W-:Y:S01]  /*6840*/  STG.E.64 desc[UR36][R2.64], R4 ;  /* 0x0000000402007986 */ /* 0x0011e2000c101b24 */
[----:B------:R-:W-:Y:S05]  /*6850*/  BRA `(.L_x_5287) ;  /* 0x00000004009c7947 */ /* 0x000fea0003800000 */
.L_x_5304:
[----:B------:R-:W0:Y:S02]  /*6860*/  F2I.U32.F64.TRUNC R5, R4 ;  /* 0x0000000400057311 */ /* 0x000e24000030d000 */
[----:B0-----:R0:W-:Y:S01]  /*6870*/  STG.E desc[UR36][R2.64], R5 ;  /* 0x0000000502007986 */ /* 0x0011e2000c101924 */
[----:B------:R-:W-:Y:S05]  /*6880*/  BRA `(.L_x_5287) ;  /* 0x0000000400907947 */ /* 0x000fea0003800000 */
.L_x_5294:
        /* <DEDUP_REMOVED lines=10> */
.L_x_5307:
[----:B------:R-:W-:-:S05]  /*6930*/  CS2R R6, SRZ ;  /* 0x0000000000067805 */ /* 0x000fca000001ff00 */
[----:B------:R0:W-:Y:S01]  /*6940*/  STG.E.128 desc[UR36][R2.64], R4 ;  /* 0x0000000402007986 */ /* 0x0001e2000c101d24 */
[----:B------:R-:W-:Y:S05]  /*6950*/  BRA `(.L_x_5287) ;  /* 0x00000004005c7947 */ /* 0x000fea0003800000 */
.L_x_5306:
[----:B------:R-:W-:-:S09]  /*6960*/  UISETP.NE.AND UP0, UPT, UR4, 0xf, UPT ;  /* 0x0000000f0400788c */ /* 0x000fd2000bf05270 */
[----:B------:R-:W-:Y:S05]  /*6970*/  BRA.U !UP0, `(.L_x_5308) ;  /* 0x0000000508287547 */ /* 0x000fea000b800000 */
[----:B------:R-:W-:-:S09]  /*6980*/  UISETP.NE.AND UP0, UPT, UR4, 0x17, UPT ;  /* 0x000000170400788c */ /* 0x000fd2000bf05270 */
[----:B------:R-:W-:Y:S05]  /*6990*/  BRA.U !UP0, `(.L_x_5309) ;  /* 0x0000000108b07547 */ /* 0x000fea000b800000 */
[----:B------:R-:W-:-:S09]  /*69a0*/  UISETP.NE.AND UP0, UPT, UR4, 0x18, UPT ;  /* 0x000000180400788c */ /* 0x000fd2000bf05270 */
[----:B------:R-:W-:Y:S05]  /*69b0*/  BRA.U !UP0, `(.L_x_5310) ;  /* 0x0000000108447547 */ /* 0x000fea000b800000 */
.L_x_5286:
        /* <DEDUP_REMOVED lines=16> */
.L_x_5311:
[----:B------:R-:W-:Y:S05]  /*6ac0*/  BRA `(.L_x_5287) ;  /* 0x0000000400007947 */ /* 0x000fea0003800000 */
.L_x_5310:
        /* <DEDUP_REMOVED lines=21> */
.L_x_5313:
[----:B------:R-:W-:Y:S05]  /*6c20*/  BSYNC.RECONVERGENT B0 ;  /* 0x0000000000007941 */ /* 0x000fea0003800200 */
.L_x_5312:
[----:B------:R-:W-:-:S05]  /*6c30*/  LOP3.LUT R7, R0, 0x80, R7, 0xf8, !PT ;  /* 0x0000008000077812 */ /* 0x000fca00078ef807 */
[----:B------:R0:W-:Y:S01]  /*6c40*/  STG.E.U8 desc[UR36][R2.64], R7 ;  /* 0x0000000702007986 */ /* 0x0001e2000c101124 */
[----:B------:R-:W-:Y:S05]  /*6c50*/  BRA `(.L_x_5287) ;  /* 0x00000000009c7947 */ /* 0x000fea0003800000 */
.L_x_5309:
        /* <DEDUP_REMOVED lines=20> */
.L_x_5315:
[----:B------:R-:W-:Y:S02]  /*6da0*/  ISETP.GT.U32.AND P0, PT, R6, 0x7f800000, PT ;  /* 0x7f8000000600780c */ /* 0x000fe40003f04070 */
[----:B------:R-:W-:-:S04]  /*6db0*/  MOV R0, 0x7f ;  /* 0x0000007f00007802 */ /* 0x000fc80000000f00 */
[----:B------:R-:W-:-:S07]  /*6dc0*/  SEL R0, R0, 0x7c, P0 ;  /* 0x0000007c00007807 */ /* 0x000fce0000000000 */
.L_x_5316:
[----:B------:R-:W-:Y:S05]  /*6dd0*/  BSYNC.RECONVERGENT B0 ;  /* 0x0000000000007941 */ /* 0x000fea0003800200 */
.L_x_5314:
[----:B------:R-:W-:-:S04]  /*6de0*/  SHF.R.U32.HI R5, RZ, 0x18, R7 ;  /* 0x00000018ff057819 */ /* 0x000fc80000011607 */
[----:B------:R-:W-:-:S05]  /*6df0*/  LOP3.LUT R5, R0, 0x80, R5, 0xf8, !PT ;  /* 0x0000008000057812 */ /* 0x000fca00078ef805 */
[----:B------:R0:W-:Y:S01]  /*6e00*/  STG.E.U8 desc[UR36][R2.64], R5 ;  /* 0x0000000502007986 */ /* 0x0001e2000c101124 */
[----:B------:R-:W-:Y:S05]  /*6e10*/  BRA `(.L_x_5287) ;  /* 0x00000000002c7947 */ /* 0x000fea0003800000 */
.L_x_5308:
        /* <DEDUP_REMOVED lines=10> */
[----:B------:R0:W-:Y:S02]  /*6ec0*/  STG.E.U16 desc[UR36][R2.64], R0 ;  /* 0x0000000002007986 */ /* 0x0001e4000c101524 */
.L_x_5287:
[----:B------:R-:W-:-:S07]  /*6ed0*/  VIADD R17, R17, 0x80 ;  /* 0x0000008011117836 */ /* 0x000fce0000000000 */
.L_x_5252:
[----:B------:R-:W-:Y:S05]  /*6ee0*/  BSYNC.RECONVERGENT B7 ;  /* 0x0000000000077941 */ /* 0x000fea0003800200 */
.L_x_5251:
[----:B------:R-:W5:Y:S01]  /*6ef0*/  LDCU UR4, c[0x0][0x380] ;  /* 0x00007000ff0477ac */ /* 0x000f620008000800 */
[----:B------:R-:W-:Y:S01]  /*6f00*/  BSSY.RECONVERGENT B7, `(.L_x_5317) ;  /* 0x000036f000077945 */ /* 0x000fe20003800200 */
[----:B-----5:R-:W-:-:S13]  /*6f10*/  ISETP.GE.AND P0, PT, R17, UR4, PT ;  /* 0x0000000411007c0c */ /* 0x020fda000bf06270 */
[----:B------:R-:W-:Y:S05]  /*6f20*/  @P0 BRA `(.L_x_5318) ;  /* 0x0000003400b00947 */ /* 0x000fea0003800000 */
[----:B------:R-:W5:Y:S01]  /*6f30*/  LDCU UR4, c[0x0][0x388] ;  /* 0x00007100ff0477ac */ /* 0x000f620008000800 */
[----:B0--34-:R-:W-:Y:S01]  /*6f40*/  MOV R0, RZ ;  /* 0x000000ff00007202 */ /* 0x019fe20000000f00 */
        /* <DEDUP_REMOVED lines=301> */
.L_x_5319:
[----:B------:R-:W1:Y:S01]  /*8220*/  LDCU.64 UR6, c[0x0][0x588] ;  /* 0x0000b100ff0677ac */ /* 0x000e620008000a00 */
[----:B------:R-:W-:Y:S01]  /*8230*/  BSSY.RECONVERGENT B6, `(.L_x_5320) ;  /* 0x00000ec000067945 */ /* 0x000fe20003800200 */
[----:B------:R-:W-:-:S04]  /*8240*/  UPRMT UR4, UR42, 0x9910, URZ ;  /* 0x000099102a047896 */ /* 0x000fc800080000ff */
[----:B------:R-:W-:Y:S01]  /*8250*/  UISETP.GT.AND UP0, UPT, UR4, 0x9, UPT ;  /* 0x000000090400788c */ /* 0x000fe2000bf04270 */
[----:B-1----:R-:W-:-:S04]  /*8260*/  IADD3 R4, P0, PT, R0, UR6, RZ ;  /* 0x0000000600047c10 */ /* 0x002fc8000ff1e0ff */
[----:B--2---:R-:W-:-:S04]  /*8270*/  IADD3.X R5, PT, PT, RZ, UR7, RZ, P0, !PT ;  /* 0x00000007ff057c10 */ /* 0x004fc800087fe4ff */
        /* <DEDUP_REMOVED lines=10> */
[----:B--2---:R-:W0:Y:S02]  /*8320*/  I2F.F64.S16 R2, R2 ;  /* 0x0000000200027312 */ /* 0x004e240000101c00 */
[----:B0-----:R-:W-:Y:S05]  /*8330*/  BRA `(.L_x_5326) ;  /* 0x0000000c006c7947 */ /* 0x001fea0003800000 */
.L_x_5324:
[----:B------:R-:W2:Y:S02]  /*8340*/  LDG.E.U8 R2, desc[UR36][R4.64] ;  /* 0x0000002404027981 */ /* 0x000ea4000c1e1100 */
[----:B--2---:R-:W0:Y:S02]  /*8350*/  I2F.F64.U16 R2, R2 ;  /* 0x0000000200027312 */ /* 0x004e240000101800 */
[----:B0-----:R-:W-:Y:S05]  /*8360*/  BRA `(.L_x_5326) ;  /* 0x0000000c00607947 */ /* 0x001fea0003800000 */
.L_x_5323:
        /* <DEDUP_REMOVED lines=9> */
.L_x_5328:
[----:B------:R-:W2:Y:S02]  /*8400*/  LDG.E R2, desc[UR36][R4.64] ;  /* 0x0000002404027981 */ /* 0x000ea4000c1e1900 */
[----:B--2---:R-:W0:Y:S02]  /*8410*/  I2F.F64 R2, R2 ;  /* 0x0000000200027312 */ /* 0x004e240000201c00 */
[----:B0-----:R-:W-:Y:S05]  /*8420*/  BRA `(.L_x_5326) ;  /* 0x0000000c00307947 */ /* 0x001fea0003800000 */
.L_x_5327:
[----:B------:R-:W2:Y:S02]  /*8430*/  LDG.E.U16 R2, desc[UR36][R4.64] ;  /* 0x0000002404027981 */ /* 0x000ea4000c1e1500 */
[----:B--2---:R-:W0:Y:S02]  /*8440*/  I2F.F64.S16 R2, R2 ;  /* 0x0000000200027312 */ /* 0x004e240000101c00 */
[----:B0-----:R-:W-:Y:S05]  /*8450*/  BRA `(.L_x_5326) ;  /* 0x0000000c00247947 */ /* 0x001fea0003800000 */
.L_x_5322:
        /* <DEDUP_REMOVED lines=10> */
.L_x_5330:
[----:B------:R-:W2:Y:S02]  /*8500*/  LDG.E.U16 R0, desc[UR36][R4.64] ;  /* 0x0000002404007981 */ /* 0x000ea4000c1e1500 */
[----:B--2---:R-:W-:-:S05]  /*8510*/  HADD2.F32 R0, -RZ, R0.H0_H0 ;  /* 0x20000000ff007230 */ /* 0x004fca0000004100 */
[----:B------:R-:W-:-:S04]  /*8520*/  FMUL.FTZ R0, R0, 1 ;  /* 0x3f80000000007820 */ /* 0x000fc80000410000 */
[----:B------:R1:W2:Y:S02]  /*8530*/  F2F.F64.F32 R2, R0 ;  /* 0x0000000000027310 */ /* 0x0002a40000201800 */
[----:B-12---:R-:W-:Y:S05]  /*8540*/  BRA `(.L_x_5326) ;  /* 0x0000000800e87947 */ /* 0x006fea0003800000 */
.L_x_5329:
        /* <DEDUP_REMOVED lines=10> */
.L_x_5332:
[----:B------:R-:W2:Y:S02]  /*85f0*/  LDG.E.U16 R4, desc[UR36][R4.64] ;  /* 0x0000002404047981 */ /* 0x000ea4000c1e1500 */
[----:B--2---:R-:W-:-:S05]  /*8600*/  HADD2.F32 R0, -RZ, R4.H0_H0 ;  /* 0x20000004ff007230 */ /* 0x004fca0000004100 */
[----:B------:R-:W-:-:S04]  /*8610*/  FMUL.FTZ R0, R0, 1 ;  /* 0x3f80000000007820 */ /* 0x000fc80000410000 */
[----:B------:R1:W2:Y:S02]  /*8620*/  F2F.F64.F32 R2, R0 ;  /* 0x0000000000027310 */ /* 0x0002a40000201800 */
[----:B-12---:R-:W-:Y:S05]  /*8630*/  BRA `(.L_x_5326) ;  /* 0x0000000800ac7947 */ /* 0x006fea0003800000 */
.L_x_5331:
[----:B------:R0:W5:Y:S01]  /*8640*/  LDG.E.64 R2, desc[UR36][R4.64] ;  /* 0x0000002404027981 */ /* 0x000162000c1e1b00 */
[----:B------:R-:W-:Y:S05]  /*8650*/  BRA `(.L_x_5326) ;  /* 0x0000000800a47947 */ /* 0x000fea0003800000 */
.L_x_5321:
        /* <DEDUP_REMOVED lines=13> */
.L_x_5335:
[----:B------:R1:W5:Y:S01]  /*8730*/  LDG.E.64 R2, desc[UR36][R4.64] ;  /* 0x0000002404027981 */ /* 0x000362000c1e1b00 */
[----:B------:R-:W-:Y:S05]  /*8740*/  BRA `(.L_x_5326) ;  /* 0x0000000800687947 */ /* 0x000fea0003800000 */
.L_x_5334:
        /* <DEDUP_REMOVED lines=25> */
[----:B------:R-:W2:Y:S02]  /*88e0*/  F2F.F64.F32 R2, R3 ;  /* 0x0000000300027310 */ /* 0x000ea40000201800 */
[----:B--2---:R-:W-:Y:S05]  /*88f0*/  BRA `(.L_x_5326) ;  /* 0x0000000400fc7947 */ /* 0x004fea0003800000 */
.L_x_5337:
        /* <DEDUP_REMOVED lines=14> */
.L_x_5336:
[----:B------:R-:W2:Y:S02]  /*89e0*/  LDG.E.U16 R0, desc[UR36][R4.64] ;  /* 0x0000002404007981 */ /* 0x000ea4000c1e1500 */
[----:B--2---:R-:W-:-:S04]  /*89f0*/  IMAD.U32 R0, R0, 0x10000, RZ ;  /* 0x0001000000007824 */ /* 0x004fc800078e00ff */
[----:B------:R-:W-:-:S04]  /*8a00*/  FMUL.FTZ R0, R0, 1 ;  /* 0x3f80000000007820 */ /* 0x000fc80000410000 */
[----:B------:R2:W3:Y:S02]  /*8a10*/  F2F.F64.F32 R2, R0 ;  /* 0x0000000000027310 */ /* 0x0004e40000201800 */
[----:B--23--:R-:W-:Y:S05]  /*8a20*/  BRA `(.L_x_5326) ;  /* 0x0000000400b07947 */ /* 0x00cfea0003800000 */
.L_x_5333:
        /* <DEDUP_REMOVED lines=9> */
[----:B--2---:R-:W3:Y:S02]  /*8ac0*/  I2F.F64.U16 R2, R2 ;  /* 0x0000000200027312 */ /* 0x004ee40000101800 */
[----:B---3--:R-:W-:Y:S05]  /*8ad0*/  BRA `(.L_x_5326) ;  /* 0x0000000400847947 */ /* 0x008fea0003800000 */
.L_x_5340:
        /* <DEDUP_REMOVED lines=21> */
.L_x_5342:
[----:B------:R-:W-:Y:S05]  /*8c30*/  BSYNC.RECONVERGENT B0 ;  /* 0x0000000000007941 */ /* 0x000fea0003800200 */
.L_x_5341:
[----:B------:R-:W-:Y:S02]  /*8c40*/  SHF.L.U32 R0, R0, 0x14, RZ ;  /* 0x0000001400007819 */ /* 0x000fe400000006ff */
[----:B------:R-:W-:-:S04]  /*8c50*/  LEA R2, R2, 0x3b800000, 0x17 ;  /* 0x3b80000002027811 */ /* 0x000fc800078eb8ff */
[----:B------:R-:W-:-:S05]  /*8c60*/  LOP3.LUT R0, R2, R0, R7, 0xfe, !PT ;  /* 0x0000000002007212 */ /* 0x000fca00078efe07 */
[----:B------:R-:W-:-:S04]  /*8c70*/  FMUL.FTZ R0, R0, 1 ;  /* 0x3f80000000007820 */ /* 0x000fc80000410000 */
[----:B------:R3:W4:Y:S02]  /*8c80*/  F2F.F64.F32 R2, R0 ;  /* 0x0000000000027310 */ /* 0x0007240000201800 */
[----:B---34-:R-:W-:Y:S05]  /*8c90*/  BRA `(.L_x_5326) ;  /* 0x0000000400147947 */ /* 0x018fea0003800000 */
.L_x_5339:
        /* <DEDUP_REMOVED lines=21> */
.L_x_5344:
[----:B------:R-:W-:Y:S05]  /*8df0*/  BSYNC.RECONVERGENT B0 ;  /* 0x0000000000007941 */ /* 0x000fea0003800200 */
.L_x_5343:
[----:B------:R-:W-:Y:S01]  /*8e00*/  IMAD.SHL.U32 R0, R0, 0x200000, RZ ;  /* 0x0020000000007824 */ /* 0x000fe200078e00ff */
[----:B------:R-:W-:-:S04]  /*8e10*/  LEA R2, R2, 0x37800000, 0x17 ;  /* 0x3780000002027811 */ /* 0x000fc800078eb8ff */
[----:B------:R-:W-:-:S05]  /*8e20*/  LOP3.LUT R0, R2, R0, R7, 0xfe, !PT ;  /* 0x0000000002007212 */ /* 0x000fca00078efe07 */
[----:B------:R-:W-:-:S04]  /*8e30*/  FMUL.FTZ R0, R0, 1 ;  /* 0x3f80000000007820 */ /* 0x000fc80000410000 */
[----:B------:R3:W4:Y:S02]  /*8e40*/  F2F.F64.F32 R2, R0 ;  /* 0x0000000000027310 */ /* 0x0007240000201800 */
[----:B---34-:R-:W-:Y:S05]  /*8e50*/  BRA `(.L_x_5326) ;  /* 0x0000000000a47947 */ /* 0x018fea0003800000 */
.L_x_5338:
        /* <DEDUP_REMOVED lines=18> */
.L_x_5325:
        /* <DEDUP_REMOVED lines=16> */
.L_x_5347:
[----:B------:R-:W-:Y:S01]  /*9080*/  CS2R R2, SRZ ;  /* 0x0000000000027805 */ /* 0x000fe2000001ff00 */
[----:B------:R-:W-:Y:S06]  /*9090*/  BRA `(.L_x_5326) ;  /* 0x0000000000147947 */ /* 0x000fec0003800000 */
.L_x_5346:
[----:B------:R-:W2:Y:S02]  /*90a0*/  LDG.E.64 R2, desc[UR36][R4.64] ;  /* 0x0000002404027981 */ /* 0x000ea4000c1e1b00 */
[----:B--2---:R-:W3:Y:S02]  /*90b0*/  I2F.F64.U64 R2, R2 ;  /* 0x0000000200027312 */ /* 0x004ee40000301800 */
[----:B---3--:R-:W-:Y:S05]  /*90c0*/  BRA `(.L_x_5326) ;  /* 0x0000000000087947 */ /* 0x008fea0003800000 */
.L_x_5345:
[----:B------:R-:W2:Y:S02]  /*90d0*/  LDG.E R2, desc[UR36][R4.64] ;  /* 0x0000002404027981 */ /* 0x000ea4000c1e1900 */
[----:B--2---:R-:W2:Y:S02]  /*90e0*/  I2F.F64.U32 R2, R2 ;  /* 0x0000000200027312 */ /* 0x004ea40000201800 */
.L_x_5326:
[----:B------:R-:W-:Y:S05]  /*90f0*/  BSYNC.RECONVERGENT B6 ;  /* 0x0000000000067941 */ /* 0x000fea0003800200 */
.L_x_5320:
[----:B------:R-:W3:Y:S01]  /*9100*/  LDCU.64 UR4, c[0x0][0x590] ;  /* 0x0000b200ff0477ac */ /* 0x000ee20008000a00 */
[----:B--2--5:R-:W3:Y:S01]  /*9110*/  DADD R2, R2, 3 ;  /* 0x4008000002027429 */ /* 0x024ee20000000000 */
[----:B------:R-:W2:-:S15]  /*9120*/  LDCU.64 UR6, c[0x0][0x5a8] ;  /* 0x0000b500ff0677ac */ /* 0x000e9e0008000a00 */
[----:B------:R-:W-:-:S15]  /*9130*/  NOP ;  /* 0x0000000000007918 */ /* 0x000fde0000000000 */
[----:B------:R-:W-:-:S15]  /*9140*/  NOP ;  /* 0x0000000000007918 */ /* 0x000fde0000000000 */
[----:B------:R-:W-:-:S15]  /*9150*/  NOP ;  /* 0x0000000000007918 */ /* 0x000fde0000000000 */
[----:B------:R-:W-:-:S03]  /*9160*/  NOP ;  /* 0x0000000000007918 */ /* 0x000fc60000000000 */
[----:B---3--:R-:W0:Y:S01]  /*9170*/  DSETP.GEU.AND P0, PT, R2, UR4, PT ;  /* 0x0000000402007e2a */ /* 0x008e22000bf0e000 */
[----:B------:R-:W0:Y:S02]  /*9180*/  LDCU.64 UR4, c[0x0][0x590] ;  /* 0x0000b200ff0477ac */ /* 0x000e240008000a00 */
[----:B01----:R-:W-:Y:S02]  /*9190*/  FSEL R5, R3, UR5, P0 ;  /* 0x0000000503057c08 */ /* 0x003fe40008000000 */
[----:B------:R-:W-:Y:S01]  /*91a0*/  FSEL R4, R2, UR4, P0 ;  /* 0x0000000402047c08 */ /* 0x000fe20008000000 */
[----:B------:R-:W-:Y:S02]  /*91b0*/  UPRMT UR4, UR41, 0x9910, URZ ;  /* 0x0000991029047896 */ /* 0x000fe400080000ff */
[----:B------:R-:W-:Y:S01]  /*91c0*/  IMAD.MOV.U32 R3, RZ, RZ, R5 ;  /* 0x000000ffff037224 */ /* 0x000fe200078e0005 */
[----:B------:R-:W-:Y:S01]  /*91d0*/  MOV R2, R4 ;  /* 0x0000000400027202 */ /* 0x000fe20000000f00 */
[----:B------:R-:W-:-:S15]  /*91e0*/  UISETP.GT.AND UP0, UPT, UR4, 0x9, UPT ;  /* 0x000000090400788c */ /* 0x000fde000bf04270 */
[----:B------:R-:W-:-:S15]  /*91f0*/  NOP ;  /* 0x0000000000007918 */ /* 0x000fde0000000000 */
[----:B------:R-:W-:-:S15]  /*9200*/  NOP ;  /* 0x0000000000007918 */ /* 0x000fde0000000000 */
[----:B------:R-:W-:-:S09]  /*9210*/  NOP ;  /* 0x0000000000007918 */ /* 0x000fd20000000000 */
[----:B--2---:R-:W0:Y:S01]  /*9220*/  DSETP.GT.AND P0, PT, R2, UR6, PT ;  /* 0x0000000602007e2a */ /* 0x004e22000bf04000 */
[----:B------:R-:W1:Y:S01]  /*9230*/  LDCU.64 UR6, c[0x0][0x580] ;  /* 0x0000b000ff0677ac */ /* 0x000e620008000a00 */
[----:B0-----:R-:W0:Y:S08]  /*9240*/  @P0 LDC R4, c[0x0][0x5a8] ;  /* 0x00016a00ff040b82 */ /* 0x001e300000000800 */
[----:B------:R-:W0:Y:S01]  /*9250*/  @P0 LDC R5, c[0x0][0x5ac] ;  /* 0x00016b00ff050b82 */ /* 0x000e220000000800 */
[----:B-1----:R-:W-:Y:S01]  /*9260*/  IADD3 R2, P0, PT, R16, UR6, RZ ;  /* 0x0000000610027c10 */ /* 0x002fe2000ff1e0ff */
[----:B------:R-:W-:-:S03]  /*9270*/  UMOV UR6, 0x60000000 ;  /* 0x6000000000067882 */ /* 0x000fc60000000000 */
[----:B------:R-:W-:Y:S01]  /*9280*/  IADD3.X R3, PT, PT, RZ, UR7, RZ, P0, !PT ;  /* 0x00000007ff037c10 */ /* 0x000fe200087fe4ff */
[----:B------:R-:W-:-:S15]  /*9290*/  UMOV UR7, 0x3fc55555 ;  /* 0x3fc5555500077882 */ /* 0x000fde0000000000 */
[----:B------:R-:W-:-:S15]  /*92a0*/  NOP ;  /* 0x0000000000007918 */ /* 0x000fde0000000000 */
[----:B------:R-:W-:-:S15]  /*92b0*/  NOP ;  /* 0x0000000000007918 */ /* 0x000fde0000000000 */
[----:B------:R-:W-:-:S03]  /*92c0*/  NOP ;  /* 0x0000000000007918 */ /* 0x000fc60000000000 */
        /* <DEDUP_REMOVED lines=13> */
.L_x_5351:
[----:B------:R-:W0:Y:S02]  /*93a0*/  F2I.S64.F64.TRUNC R4, R4 ;  /* 0x0000000400047311 */ /* 0x000e24000030d900 */
[----:B0-----:R-:W-:-:S05]  /*93b0*/  IMAD.MOV.U32 R7, RZ, RZ, R4 ;  /* 0x000000ffff077224 */ /* 0x001fca00078e0004 */
[----:B------:R0:W-:Y:S01]  /*93c0*/  STG.E.U8 desc[UR36][R2.64], R7 ;  /* 0x0000000702007986 */ /* 0x0001e2000c101124 */
[----:B------:R-:W-:Y:S05]  /*93d0*/  BRA `(.L_x_5353) ;  /* 0x0000001000807947 */ /* 0x000fea0003800000 */
.L_x_5350:
        /* <DEDUP_REMOVED lines=9> */
.L_x_5355:
[----:B------:R-:W0:Y:S02]  /*9470*/  F2I.F64.TRUNC R5, R4 ;  /* 0x0000000400057311 */ /* 0x000e24000030d100 */
[----:B0-----:R0:W-:Y:S01]  /*9480*/  STG.E desc[UR36][R2.64], R5 ;  /* 0x0000000502007986 */ /* 0x0011e2000c101924 */
[----:B------:R-:W-:Y:S05]  /*9490*/  BRA `(.L_x_5353) ;  /* 0x0000001000507947 */ /* 0x000fea0003800000 */
.L_x_5354:
[----:B------:R-:W0:Y:S02]  /*94a0*/  F2I.F64.TRUNC R5, R4 ;  /* 0x0000000400057311 */ /* 0x000e24000030d100 */
[----:B0-----:R0:W-:Y:S01]  /*94b0*/  STG.E.U16 desc[UR36][R2.64], R5 ;  /* 0x0000000502007986 */ /* 0x0011e2000c101524 */
[----:B------:R-:W-:Y:S05]  /*94c0*/  BRA `(.L_x_5353) ;  /* 0x0000001000447947 */ /* 0x000fea0003800000 */
.L_x_5349:
        /* <DEDUP_REMOVED lines=17> */
.L_x_5357:
        /* <DEDUP_REMOVED lines=12> */
.L_x_5356:
        /* <DEDUP_REMOVED lines=18> */
.L_x_5359:
        /* <DEDUP_REMOVED lines=13> */
.L_x_5358:
[----:B------:R0:W-:Y:S01]  /*9890*/  STG.E.64 desc[UR36][R2.64], R4 ;  /* 0x0000000402007986 */ /* 0x0001e2000c101b24 */
[----:B------:R-:W-:Y:S05]  /*98a0*/  BRA `(.L_x_5353) ;  /* 0x0000000c004c7947 */ /* 0x000fea0003800000 */
.L_x_5348:
        /* <DEDUP_REMOVED lines=13> */
.L_x_5363:
        /* <DEDUP_REMOVED lines=26> */
.L_x_5366:
[----:B------:R-:W-:-:S04]  /*9b20*/  SHF.R.U32.HI R5, RZ, 0x18, R7 ;  /* 0x00000018ff057819 */ /* 0x000fc80000011607 */
[----:B------:R-:W-:-:S07]  /*9b30*/  LOP3.LUT R0, R0, 0x80, R5, 0xf8, !PT ;  /* 0x0000008000007812 */ /* 0x000fce00078ef805 */
.L_x_5365:
[----:B------:R-:W-:Y:S05]  /*9b40*/  BSYNC.RECONVERGENT B0 ;  /* 0x0000000000007941 */ /* 0x000fea0003800200 */
.L_x_5364:
[----:B------:R3:W-:Y:S01]  /*9b50*/  STG.E.U8 desc[UR36][R2.64], R0 ;  /* 0x0000000002007986 */ /* 0x0007e2000c101124 */
[----:B------:R-:W-:Y:S05]  /*9b60*/  BRA `(.L_x_5353) ;  /* 0x00000008009c7947 */ /* 0x000fea0003800000 */
.L_x_5362:
        /* <DEDUP_REMOVED lines=26> */
.L_x_5369:
[----:B------:R-:W-:-:S04]  /*9d10*/  SHF.R.U32.HI R5, RZ, 0x18, R7 ;  /* 0x00000018ff057819 */ /* 0x000fc80000011607 */
[----:B------:R-:W-:-:S07]  /*9d20*/  LOP3.LUT R0, R0, 0x80, R5, 0xf8, !PT ;  /* 0x0000008000007812 */ /* 0x000fce00078ef805 */
.L_x_5368:
[----:B------:R-:W-:Y:S05]  /*9d30*/  BSYNC.RECONVERGENT B0 ;  /* 0x0000000000007941 */ /* 0x000fea0003800200 */
.L_x_5367:
[----:B------:R0:W-:Y:S01]  /*9d40*/  STG.E.U8 desc[UR36][R2.64], R0 ;  /* 0x0000000002007986 */ /* 0x0001e2000c101124 */
[----:B------:R-:W-:Y:S05]  /*9d50*/  BRA `(.L_x_5353) ;  /* 0x0000000800207947 */ /* 0x000fea0003800000 */
.L_x_5361:
        /* <DEDUP_REMOVED lines=26> */
[----:B------:R-:W-:-:S05]  /*9f00*/  @!P0 IMAD.MOV R0, RZ, RZ, R6 ;  /* 0x000000ffff008224 */ /* 0x000fca00078e0206 */
[----:B------:R-:W-:-:S05]  /*9f10*/  @P1 MOV R5, R0 ;  /* 0x0000000000051202 */ /* 0x000fca0000000f00 */
[----:B------:R2:W-:Y:S01]  /*9f20*/  STG.E.U8 desc[UR36][R2.64], R5 ;  /* 0x0000000502007986 */ /* 0x0005e2000c101124 */
[----:B------:R-:W-:Y:S05]  /*9f30*/  BRA `(.L_x_5353) ;  /* 0x0000000400a87947 */ /* 0x000fea0003800000 */
.L_x_5371:
[----:B------:R-:W0:Y:S02]  /*9f40*/  F2I.U64.F64.TRUNC R4, R4 ;  /* 0x0000000400047311 */ /* 0x000e24000030d800 */
[----:B0-----:R1:W-:Y:S01]  /*9f50*/  STG.E.64 desc[UR36][R2.64], R4 ;  /* 0x0000000402007986 */ /* 0x0013e2000c101b24 */
[----:B------:R-:W-:Y:S05]  /*9f60*/  BRA `(.L_x_5353) ;  /* 0x00000004009c7947 */ /* 0x000fea0003800000 */
.L_x_5370:
[----:B------:R-:W0:Y:S02]  /*9f70*/  F2I.U32.F64.TRUNC R5, R4 ;  /* 0x0000000400057311 */ /* 0x000e24000030d000 */
[----:B0-----:R0:W-:Y:S01]  /*9f80*/  STG.E desc[UR36][R2.64], R5 ;  /* 0x0000000502007986 */ /* 0x0011e2000c101924 */
[----:B------:R-:W-:Y:S05]  /*9f90*/  BRA `(.L_x_5353) ;  /* 0x0000000400907947 */ /* 0x000fea0003800000 */
.L_x_5360:
        /* <DEDUP_REMOVED lines=10> */
.L_x_5373:
[----:B------:R-:W-:-:S05]  /*a040*/  CS2R R6, SRZ ;  /* 0x0000000000067805 */ /* 0x000fca000001ff00 */
[----:B------:R0:W-:Y:S01]  /*a050*/  STG.E.128 desc[UR36][R2.64], R4 ;  /* 0x0000000402007986 */ /* 0x0001e2000c101d24 */
[----:B------:R-:W-:Y:S05]  /*a060*/  BRA `(.L_x_5353) ;  /* 0x00000004005c7947 */ /* 0x000fea0003800000 */
.L_x_5372:
[----:B------:R-:W-:-:S09]  /*a070*/  UISETP.NE.AND UP0, UPT, UR4, 0xf, UPT ;  /* 0x0000000f0400788c */ /* 0x000fd2000bf05270 */
[----:B------:R-:W-:Y:S05]  /*a080*/  BRA.U !UP0, `(.L_x_5374) ;  /* 0x0000000508287547 */ /* 0x000fea000b800000 */
[----:B------:R-:W-:-:S09]  /*a090*/  UISETP.NE.AND UP0, UPT, UR4, 0x17, UPT ;  /* 0x000000170400788c */ /* 0x000fd2000bf05270 */
[----:B------:R-:W-:Y:S05]  /*a0a0*/  BRA.U !UP0, `(.L_x_5375) ;  /* 0x0000000108b07547 */ /* 0x000fea000b800000 */
[----:B------:R-:W-:-:S09]  /*a0b0*/  UISETP.NE.AND UP0, UPT, UR4, 0x18, UPT ;  /* 0x000000180400788c */ /* 0x000fd2000bf05270 */
[----:B------:R-:W-:Y:S05]  /*a0c0*/  BRA.U !UP0, `(.L_x_5376) ;  /* 0x0000000108447547 */ /* 0x000fea000b800000 */
.L_x_5352:
        /* <DEDUP_REMOVED lines=10> */
[----:B---3--:R-:W-:Y:S01]  /*a170*/  IMAD.U32 R6, RZ, RZ, UR6 ;  /* 0x00000006ff067e24 */ /* 0x008fe2000f8e00ff */
[----:B------:R-:W-:Y:S01]  /*a180*/  MOV R7, UR7 ;  /* 0x0000000700077c02 */ /* 0x000fe20008000f00 */
[----:B----4-:R-:W-:Y:S01]  /*a190*/  IMAD.U32 R10, RZ, RZ, UR8 ;  /* 0x00000008ff0a7e24 */ /* 0x010fe2000f8e00ff */
[----:B-1----:R-:W-:-:S07]  /*a1a0*/  MOV R11, UR9 ;  /* 0x00000009000b7c02 */ /* 0x002fce0008000f00 */
[----:B------:R-:W-:-:S07]  /*a1b0*/  LEPC R20, `(.L_x_5377) ;  /* 0x000000001014794e */ /* 0x000fce0000000000 */
[----:B--2---:R-:W-:Y:S05]  /*a1c0*/  CALL.ABS.NOINC R2 ;  /* 0x0000000002007343 */ /* 0x004fea0003c00000 */
.L_x_5377:
[----:B------:R-:W-:Y:S05]  /*a1d0*/  BRA `(.L_x_5353) ;  /* 0x0000000400007947 */ /* 0x000fea0003800000 */
.L_x_5376:
        /* <DEDUP_REMOVED lines=21> */
.L_x_5379:
[----:B------:R-:W-:Y:S05]  /*a330*/  BSYNC.RECONVERGENT B0 ;  /* 0x0000000000007941 */ /* 0x000fea0003800200 */
.L_x_5378:
[----:B------:R-:W-:-:S05]  /*a340*/  LOP3.LUT R7, R0, 0x80, R7, 0xf8, !PT ;  /* 0x0000008000077812 */ /* 0x000fca00078ef807 */
[----:B------:R0:W-:Y:S01]  /*a350*/  STG.E.U8 desc[UR36][R2.64], R7 ;  /* 0x0000000702007986 */ /* 0x0001e2000c101124 */
[----:B------:R-:W-:Y:S05]  /*a360*/  BRA `(.L_x_5353) ;  /* 0x00000000009c7947 */ /* 0x000fea0003800000 */
.L_x_5375:
        /* <DEDUP_REMOVED lines=20> */
.L_x_5381:
[----:B------:R-:W-:Y:S01]  /*a4b0*/  IMAD.MOV.U32 R0, RZ, RZ, 0x7f ;  /* 0x0000007fff007424 */ /* 0x000fe200078e00ff */
[----:B------:R-:W-:-:S04]  /*a4c0*/  ISETP.GT.U32.AND P0, PT, R6, 0x7f800000, PT ;  /* 0x7f8000000600780c */ /* 0x000fc80003f04070 */
[----:B------:R-:W-:-:S09]  /*a4d0*/  SEL R0, R0, 0x7c, P0 ;  /* 0x0000007c00007807 */ /* 0x000fd20000000000 */
.L_x_5382:
[----:B------:R-:W-:Y:S05]  /*a4e0*/  BSYNC.RECONVERGENT B0 ;  /* 0x0000000000007941 */ /* 0x000fea0003800200 */
.L_x_5380:
[----:B------:R-:W-:-:S04]  /*a4f0*/  SHF.R.U32.HI R5, RZ, 0x18, R7 ;  /* 0x00000018ff057819 */ /* 0x000fc80000011607 */
[----:B------:R-:W-:-:S05]  /*a500*/  LOP3.LUT R5, R0, 0x80, R5, 0xf8, !PT ;  /* 0x0000008000057812 */ /* 0x000fca00078ef805 */
[----:B------:R0:W-:Y:S01]  /*a510*/  STG.E.U8 desc[UR36][R2.64], R5 ;  /* 0x0000000502007986 */ /* 0x0001e2000c101124 */
[----:B------:R-:W-:Y:S05]  /*a520*/  BRA `(.L_x_5353) ;  /* 0x00000000002c7947 */ /* 0x000fea0003800000 */
.L_x_5374:
        /* <DEDUP_REMOVED lines=11> */
.L_x_5353:
[----:B------:R-:W-:-:S07]  /*a5e0*/  IADD3 R17, PT, PT, R17, 0x80, RZ ;  /* 0x0000008011117810 */ /* 0x000fce0007ffe0ff */
.L_x_5318:
[----:B------:R-:W-:Y:S05]  /*a5f0*/  BSYNC.RECONVERGENT B7 ;  /* 0x0000000000077941 */ /* 0x000fea0003800200 */
.L_x_5317:
[----:B------:R-:W5:Y:S02]  /*a600*/  LDCU UR4, c[0x0][0x380] ;  /* 0x00007000ff0477ac */ /* 0x000f640008000800 */
[----:B-----5:R-:W-:-:S13]  /*a610*/  ISETP.GE.AND P0, PT, R17, UR4, PT ;  /* 0x0000000411007c0c */ /* 0x020fda000bf06270 */
[----:B------:R-:W-:Y:S05]  /*a620*/  @P0 EXIT ;  /* 0x000000000000094d */ /* 0x000fea0003800000 */
[----:B------:R-:W5:Y:S01]  /*a630*/  LDCU UR4, c[0x0][0x388] ;  /* 0x00007100ff0477ac */ /* 0x000f620008000800 */
[----:B0--34-:R-:W-:Y:S01]  /*a640*/  IMAD.MOV.U32 R0, RZ, RZ, RZ ;  /* 0x000000ffff007224 */ /* 0x019fe200078e00ff */
[----:B------:R-:W-:Y:S01]  /*a650*/  MOV R16, RZ ;  /* 0x000000ff00107202 */ /* 0x000fe20000000f00 */
        /* <DEDUP_REMOVED lines=8> */
[----:B------:R-:W-:-:S04]  /*a6e0*/  SHF.R.U32.HI R3, RZ, UR5, R2 ;  /* 0x00000005ff037c19 */ /* 0x000fc80008011602 */
[----:B------:R-:W-:-:S05]  /*a6f0*/  IADD3 R0, PT, PT, -R3, RZ, RZ ;  /* 0x000000ff03007210 */ /* 0x000fca0007ffe1ff */
        /* <DEDUP_REMOVED lines=290> */
.L_x_5383:
[----:B------:R-:W0:Y:S01]  /*b920*/  LDCU.128 UR8, c[0x0][0x580] ;  /* 0x0000b000ff0877ac */ /* 0x000e220008000c00 */
[----:B------:R-:W-:Y:S01]  /*b930*/  BSSY.RECONVERGENT B6, `(.L_x_5384) ;  /* 0x00000ee000067945 */ /* 0x000fe20003800200 */
[----:B------:R-:W-:-:S04]  /*b940*/  UPRMT UR4, UR42, 0x9910, URZ ;  /* 0x000099102a047896 */ /* 0x000fc800080000ff */
[----:B------:R-:W-:Y:S01]  /*b950*/  UISETP.GT.AND UP0, UPT, UR4, 0x9, UPT ;  /* 0x000000090400788c */ /* 0x000fe2000bf04270 */
[----:B0-----:R-:W-:Y:S02]  /*b960*/  IADD3 R16, P0, PT, R16, UR8, RZ ;  /* 0x0000000810107c10 */ /* 0x001fe4000ff1e0ff */
[----:B-1----:R-:W-:-:S03]  /*b970*/  IADD3 R4, P1, PT, R0, UR10, RZ ;  /* 0x0000000a00047c10 */ /* 0x002fc6000ff3e0ff */
[----:B------:R-:W-:Y:S01]  /*b980*/  IMAD.X R17, RZ, RZ, UR9, P0 ;  /* 0x00000009ff117e24 */ /* 0x000fe200080e06ff */
[----:B--2---:R-:W-:Y:S02]  /*b990*/  IADD3.X R5, PT, PT, RZ, UR11, RZ, P1, !PT ;  /* 0x0000000bff057c10 */ /* 0x004fe40008ffe4ff */
        /* <DEDUP_REMOVED lines=12> */
.L_x_5388:
[----:B------:R-:W2:Y:S02]  /*ba60*/  LDG.E.U8 R2, desc[UR36][R4.64] ;  /* 0x0000002404027981 */ /* 0x000ea4000c1e1100 */
[----:B--2---:R-:W0:Y:S02]  /*ba70*/  I2F.F64.U16 R2, R2 ;  /* 0x0000000200027312 */ /* 0x004e240000101800 */
[----:B0-----:R-:W-:Y:S05]  /*ba80*/  BRA `(.L_x_5390) ;  /* 0x0000000c00607947 */ /* 0x001fea0003800000 */
.L_x_5387:
        /* <DEDUP_REMOVED lines=9> */
.L_x_5392:
[----:B------:R-:W2:Y:S02]  /*bb20*/  LDG.E R2, desc[UR36][R4.64] ;  /* 0x0000002404027981 */ /* 0x000ea4000c1e1900 */
[----:B--2---:R-:W0:Y:S02]  /*bb30*/  I2F.F64 R2, R2 ;  /* 0x0000000200027312 */ /* 0x004e240000201c00 */
[----:B0-----:R-:W-:Y:S05]  /*bb40*/  BRA `(.L_x_5390) ;  /* 0x0000000c00307947 */ /* 0x001fea0003800000 */
.L_x_5391:
[----:B------:R-:W2:Y:S02]  /*bb50*/  LDG.E.U16 R2, desc[UR36][R4.64] ;  /* 0x0000002404027981 */ /* 0x000ea4000c1e1500 */
[----:B--2---:R-:W0:Y:S02]  /*bb60*/  I2F.F64.S16 R2, R2 ;  /* 0x0000000200027312 */ /* 0x004e240000101c00 */
[----:B0-----:R-:W-:Y:S05]  /*bb70*/  BRA `(.L_x_5390) ;  /* 0x0000000c00247947 */ /* 0x001fea0003800000 */
.L_x_5386:
        /* <DEDUP_REMOVED lines=10> */
.L_x_5394:
[----:B------:R-:W2:Y:S02]  /*bc20*/  LDG.E.U16 R0, desc[UR36][R4.64] ;  /* 0x0000002404007981 */ /* 0x000ea4000c1e1500 */
[----:B--2---:R-:W-:-:S05]  /*bc30*/  HADD2.F32 R0, -RZ, R0.H0_H0 ;  /* 0x20000000ff007230 */ /* 0x004fca0000004100 */
[----:B------:R-:W-:-:S04]  /*bc40*/  FMUL.FTZ R0, R0, 1 ;  /* 0x3f80000000007820 */ /* 0x000fc80000410000 */
[----:B------:R1:W2:Y:S02]  /*bc50*/  F2F.F64.F32 R2, R0 ;  /* 0x0000000000027310 */ /* 0x0002a40000201800 */
[----:B-12---:R-:W-:Y:S05]  /*bc60*/  BRA `(.L_x_5390) ;  /* 0x0000000800e87947 */ /* 0x006fea0003800000 */
.L_x_5393:
        /* <DEDUP_REMOVED lines=10> */
.L_x_5396:
[----:B------:R-:W2:Y:S02]  /*bd10*/  LDG.E.U16 R4, desc[UR36][R4.64] ;  /* 0x0000002404047981 */ /* 0x000ea4000c1e1500 */
[----:B--2---:R-:W-:-:S05]  /*bd20*/  HADD2.F32 R0, -RZ, R4.H0_H0 ;  /* 0x20000004ff007230 */ /* 0x004fca0000004100 */
[----:B------:R-:W-:-:S04]  /*bd30*/  FMUL.FTZ R0, R0, 1 ;  /* 0x3f80000000007820 */ /* 0x000fc80000410000 */
[----:B------:R1:W2:Y:S02]  /*bd40*/  F2F.F64.F32 R2, R0 ;  /* 0x0000000000027310 */ /* 0x0002a40000201800 */
[----:B-12---:R-:W-:Y:S05]  /*bd50*/  BRA `(.L_x_5390) ;  /* 0x0000000800ac7947 */ /* 0x006fea0003800000 */
.L_x_5395:
[----:B------:R0:W5:Y:S01]  /*bd60*/  LDG.E.64 R2, desc[UR36][R4.64] ;  /* 0x0000002404027981 */ /* 0x000162000c1e1b00 */
[----:B------:R-:W-:Y:S05]  /*bd70*/  BRA `(.L_x_5390) ;  /* 0x0000000800a47947 */ /* 0x000fea0003800000 */
.L_x_5385:
        /* <DEDUP_REMOVED lines=13> */
.L_x_5399:
[----:B------:R2:W5:Y:S01]  /*be50*/  LDG.E.64 R2, desc[UR36][R4.64] ;  /* 0x0000002404027981 */ /* 0x000562000c1e1b00 */
[----:B------:R-:W-:Y:S05]  /*be60*/  BRA `(.L_x_5390) ;  /* 0x0000000800687947 */ /* 0x000fea0003800000 */
.L_x_5398:
        /* <DEDUP_REMOVED lines=27> */
.L_x_5401:
        /* <DEDUP_REMOVED lines=14> */
.L_x_5400:
[----:B------:R-:W2:Y:S02]  /*c100*/  LDG.E.U16 R0, desc[UR36][R4.64] ;  /* 0x0000002404007981 */ /* 0x000ea4000c1e1500 */
[----:B--2---:R-:W-:-:S04]  /*c110*/  IMAD.U32 R0, R0, 0x10000, RZ ;  /* 0x0001000000007824 */ /* 0x004fc800078e00ff */
[----:B------:R-:W-:-:S04]  /*c120*/  FMUL.FTZ R0, R0, 1 ;  /* 0x3f80000000007820 */ /* 0x000fc80000410000 */
[----:B------:R3:W4:Y:S02]  /*c130*/  F2F.F64.F32 R2, R0 ;  /* 0x0000000000027310 */ /* 0x0007240000201800 */
[----:B---34-:R-:W-:Y:S05]  /*c140*/  BRA `(.L_x_5390) ;  /* 0x0000000400b07947 */ /* 0x018fea0003800000 */
.L_x_5397:
        /* <DEDUP_REMOVED lines=11> */
.L_x_5404:
        /* <DEDUP_REMOVED lines=21> */
.L_x_5406:
[----:B------:R-:W-:Y:S05]  /*c350*/  BSYNC.RECONVERGENT B0 ;  /* 0x0000000000007941 */ /* 0x000fea0003800200 */
.L_x_5405:
[----:B------:R-:W-:Y:S02]  /*c360*/  SHF.L.U32 R0, R0, 0x14, RZ ;  /* 0x0000001400007819 */ /* 0x000fe400000006ff */
[----:B------:R-:W-:-:S04]  /*c370*/  LEA R2, R2, 0x3b800000, 0x17 ;  /* 0x3b80000002027811 */ /* 0x000fc800078eb8ff */
[----:B------:R-:W-:-:S05]  /*c380*/  LOP3.LUT R0, R2, R0, R7, 0xfe, !PT ;  /* 0x0000000002007212 */ /* 0x000fca00078efe07 */
[----:B------:R-:W-:-:S04]  /*c390*/  FMUL.FTZ R0, R0, 1 ;  /* 0x3f80000000007820 */ /* 0x000fc80000410000 */
[----:B------:R2:W3:Y:S02]  /*c3a0*/  F2F.F64.F32 R2, R0 ;  /* 0x0000000000027310 */ /* 0x0004e40000201800 */
[----:B--23--:R-:W-:Y:S05]  /*c3b0*/  BRA `(.L_x_5390) ;  /* 0x0000000400147947 */ /* 0x00cfea0003800000 */
.L_x_5403:
        /* <DEDUP_REMOVED lines=21> */
.L_x_5408:
[----:B------:R-:W-:Y:S05]  /*c510*/  BSYNC.RECONVERGENT B0 ;  /* 0x0000000000007941 */ /* 0x000fea0003800200 */
.L_x_5407:
[----:B------:R-:W-:Y:S01]  /*c520*/  IMAD.SHL.U32 R0, R0, 0x200000, RZ ;  /* 0x0020000000007824 */ /* 0x000fe200078e00ff */
[----:B------:R-:W-:-:S04]  /*c530*/  LEA R2, R2, 0x37800000, 0x17 ;  /* 0x3780000002027811 */ /* 0x000fc800078eb8ff */
[----:B------:R-:W-:-:S05]  /*c540*/  LOP3.LUT R0, R2, R0, R7, 0xfe, !PT ;  /* 0x0000000002007212 */ /* 0x000fca00078efe07 */
[----:B------:R-:W-:-:S04]  /*c550*/  FMUL.FTZ R0, R0, 1 ;  /* 0x3f80000000007820 */ /* 0x000fc80000410000 */
[----:B------:R2:W3:Y:S02]  /*c560*/  F2F.F64.F32 R2, R0 ;  /* 0x0000000000027310 */ /* 0x0004e40000201800 */
[----:B--23--:R-:W-:Y:S05]  /*c570*/  BRA `(.L_x_5390) ;  /* 0x0000000000a47947 */ /* 0x00cfea0003800000 */
.L_x_5402:
        /* <DEDUP_REMOVED lines=16> */
[----:B------:R2:W3:Y:S02]  /*c680*/  @P0 F2F.F64.F32 R2, R0 ;  /* 0x0000000000020310 */ /* 0x0004e40000201800 */
[----:B--23--:R-:W-:Y:S05]  /*c690*/  BRA `(.L_x_5390) ;  /* 0x00000000005c7947 */ /* 0x00cfea0003800000 */
.L_x_5389:
        /* <DEDUP_REMOVED lines=16> */
.L_x_5411:
[----:B------:R-:W-:Y:S01]  /*c7a0*/  CS2R R2, SRZ ;  /* 0x0000000000027805 */ /* 0x000fe2000001ff00 */
[----:B------:R-:W-:Y:S06]  /*c7b0*/  BRA `(.L_x_5390) ;  /* 0x0000000000147947 */ /* 0x000fec0003800000 */
.L_x_5410:
[----:B------:R-:W2:Y:S02]  /*c7c0*/  LDG.E.64 R2, desc[UR36][R4.64] ;  /* 0x0000002404027981 */ /* 0x000ea4000c1e1b00 */
[----:B--2---:R-:W2:Y:S02]  /*c7d0*/  I2F.F64.U64 R2, R2 ;  /* 0x0000000200027312 */ /* 0x004ea40000301800 */
[----:B--2---:R-:W-:Y:S05]  /*c7e0*/  BRA `(.L_x_5390) ;  /* 0x0000000000087947 */ /* 0x004fea0003800000 */
.L_x_5409:
[----:B------:R-:W2:Y:S02]  /*c7f0*/  LDG.E R2, desc[UR36][R4.64] ;  /* 0x0000002404027981 */ /* 0x000ea4000c1e1900 */
[----:B--2---:R-:W1:Y:S02]  /*c800*/  I2F.F64.U32 R2, R2 ;  /* 0x0000000200027312 */ /* 0x004e640000201800 */
.L_x_5390:
[----:B------:R-:W-:Y:S05]  /*c810*/  BSYNC.RECONVERGENT B6 ;  /* 0x0000000000067941 */ /* 0x000fea0003800200 */
.L_x_5384:
        /* <DEDUP_REMOVED lines=9> */
[----:B0-2---:R-:W-:Y:S02]  /*c8b0*/  FSEL R5, R3, UR5, P0 ;  /* 0x0000000503057c08 */ /* 0x005fe40008000000 */
        /* <DEDUP_REMOVED lines=8> */
[----:B-1----:R-:W0:Y:S01]  /*c940*/  DSETP.GT.AND P0, PT, R2, UR6, PT ;  /* 0x0000000602007e2a */ /* 0x002e22000bf04000 */
[----:B------:R-:W-:Y:S01]  /*c950*/  UMOV UR6, 0x60000000 ;  /* 0x6000000000067882 */ /* 0x000fe20000000000 */
[----:B0-----:R-:W0:Y:S01]  /*c960*/  @P0 LDC R4, c[0x0][0x5a8] ;  /* 0x00016a00ff040b82 */ /* 0x001e220000000800 */
[----:B------:R-:W-:-:S07]  /*c970*/  UMOV UR7, 0x3fc55555 ;  /* 0x3fc5555500077882 */ /* 0x000fce0000000000 */
[----:B------:R-:W0:-:S15]  /*c980*/  @P0 LDC R5, c[0x0][0x5ac] ;  /* 0x00016b00ff050b82 */ /* 0x000e1e0000000800 */
[----:B------:R-:W-:-:S15]  /*c990*/  NOP ;  /* 0x0000000000007918 */ /* 0x000fde0000000000 */
[----:B------:R-:W-:-:S15]  /*c9a0*/  NOP ;  /* 0x0000000000007918 */ /* 0x000fde0000000000 */
[----:B------:R-:W-:-:S09]  /*c9b0*/  NOP ;  /* 0x0000000000007918 */ /* 0x000fd20000000000 */
        /* <DEDUP_REMOVED lines=11> */
[----:B0-----:R-:W-:Y:S01]  /*ca70*/  STG.E.U8 desc[UR36][R16.64], R5 ;  /* 0x0000000510007986 */ /* 0x001fe2000c101124 */
[----:B------:R-:W-:Y:S05]  /*ca80*/  EXIT ;  /* 0x000000000000794d */ /* 0x000fea0003800000 */
.L_x_5415:
[----:B------:R-:W0:Y:S02]  /*ca90*/  F2I.S64.F64.TRUNC R4, R4 ;  /* 0x0000000400047311 */ /* 0x000e24000030d900 */
[----:B0-----:R-:W-:-:S05]  /*caa0*/  MOV R3, R4 ;  /* 0x0000000400037202 */ /* 0x001fca0000000f00 */
[----:B------:R-:W-:Y:S01]  /*cab0*/  STG.E.U8 desc[UR36][R16.64], R3 ;  /* 0x0000000310007986 */ /* 0x000fe2000c101124 */
[----:B------:R-:W-:Y:S05]  /*cac0*/  EXIT ;  /* 0x000000000000794d */ /* 0x000fea0003800000 */
.L_x_5414:
[----:B------:R-:W-:-:S09]  /*cad0*/  UISETP.NE.AND UP0, UPT, UR4, 0x2, UPT ;  /* 0x000000020400788c */ /* 0x000fd2000bf05270 */
[----:B------:R-:W-:Y:S05]  /*cae0*/  BRA.U !UP0, `(.L_x_5417) ;  /* 0x0000000108287547 */ /* 0x000fea000b800000 */
[----:B------:R-:W-:-:S09]  /*caf0*/  UISETP.NE.AND UP0, UPT, UR4, 0x3, UPT ;  /* 0x000000030400788c */ /* 0x000fd2000bf05270 */
[----:B------:R-:W-:Y:S05]  /*cb00*/  BRA.U !UP0, `(.L_x_5418) ;  /* 0x0000000108147547 */ /* 0x000fea000b800000 */
[----:B------:R-:W-:-:S09]  /*cb10*/  UISETP.NE.AND UP0, UPT, UR4, 0x4, UPT ;  /* 0x000000040400788c */ /* 0x000fd2000bf05270 */
[----:B------:R-:W-:Y:S05]  /*cb20*/  BRA.U UP0, `(.L_x_5416) ;  /* 0x0000000d00247547 */ /* 0x000fea000b800000 */
[----:B------:R-:W0:Y:S02]  /*cb30*/  F2I.S64.F64.TRUNC R4, R4 ;  /* 0x0000000400047311 */ /* 0x000e24000030d900 */
[----:B0-----:R-:W-:Y:S01]  /*cb40*/  STG.E.64 desc[UR36][R16.64], R4 ;  /* 0x0000000410007986 */ /* 0x001fe2000c101b24 */
[----:B------:R-:W-:Y:S05]  /*cb50*/  EXIT ;  /* 0x000000000000794d */ /* 0x000fea0003800000 */
.L_x_5418:
[----:B------:R-:W0:Y:S02]  /*cb60*/  F2I.F64.TRUNC R5, R4 ;  /* 0x0000000400057311 */ /* 0x000e24000030d100 */
[----:B0-----:R-:W-:Y:S01]  /*cb70*/  STG.E desc[UR36][R16.64], R5 ;  /* 0x0000000510007986 */ /* 0x001fe2000c101924 */
[----:B------:R-:W-:Y:S05]  /*cb80*/  EXIT ;  /* 0x000000000000794d */ /* 0x000fea0003800000 */
.L_x_5417:
[----:B------:R-:W0:Y:S02]  /*cb90*/  F2I.F64.TRUNC R5, R4 ;  /* 0x0000000400057311 */ /* 0x000e24000030d100 */
[----:B0-----:R-:W-:Y:S01]  /*cba0*/  STG.E.U16 desc[UR36][R16.64], R5 ;  /* 0x0000000510007986 */ /* 0x001fe2000c101524 */
[----:B------:R-:W-:Y:S05]  /*cbb0*/  EXIT ;  /* 0x000000000000794d */ /* 0x000fea0003800000 */
.L_x_5413:
        /* <DEDUP_REMOVED lines=17> */
.L_x_5420:
        /* <DEDUP_REMOVED lines=12> */
.L_x_5419:
        /* <DEDUP_REMOVED lines=18> */
.L_x_5422:
        /* <DEDUP_REMOVED lines=13> */
.L_x_5421:
[----:B------:R-:W-:Y:S01]  /*cf80*/  STG.E.64 desc[UR36][R16.64], R4 ;  /* 0x0000000410007986 */ /* 0x000fe2000c101b24 */
[----:B------:R-:W-:Y:S05]  /*cf90*/  EXIT ;  /* 0x000000000000794d */ /* 0x000fea0003800000 */
.L_x_5412:
        /* <DEDUP_REMOVED lines=11> */
[----:B0-----:R-:W-:Y:S01]  /*d050*/  STG.E.U16 desc[UR36][R16.64], R5 ;  /* 0x0000000510007986 */ /* 0x001fe2000c101524 */
[----:B------:R-:W-:Y:S05]  /*d060*/  EXIT ;  /* 0x000000000000794d */ /* 0x000fea0003800000 */
.L_x_5426:
        /* <DEDUP_REMOVED lines=25> */
.L_x_5429:
[----:B------:R-:W-:-:S04]  /*d200*/  SHF.R.U32.HI R3, RZ, 0x18, R3 ;  /* 0x00000018ff037819 */ /* 0x000fc80000011603 */
[----:B------:R-:W-:-:S04]  /*d210*/  LOP3.LUT R0, R0, 0x80, R3, 0xf8, !PT ;  /* 0x0000008000007812 */ /* 0x000fc800078ef803 */
[----:B------:R-:W-:-:S07]  /*d220*/  PRMT R8, R0, 0x7610, R8 ;  /* 0x0000761000087816 */ /* 0x000fce0000000008 */
.L_x_5428:
[----:B------:R-:W-:Y:S05]  /*d230*/  BSYNC.RECONVERGENT B0 ;  /* 0x0000000000007941 */ /* 0x000fea0003800200 */
.L_x_5427:
[----:B------:R-:W-:Y:S01]  /*d240*/  STG.E.U8 desc[UR36][R16.64], R8 ;  /* 0x0000000810007986 */ /* 0x000fe2000c101124 */
[----:B------:R-:W-:Y:S05]  /*d250*/  EXIT ;  /* 0x000000000000794d */ /* 0x000fea0003800000 */
.L_x_5425:
        /* <DEDUP_REMOVED lines=25> */
.L_x_5432:
[----:B------:R-:W-:-:S04]  /*d3f0*/  SHF.R.U32.HI R3, RZ, 0x18, R3 ;  /* 0x00000018ff037819 */ /* 0x000fc80000011603 */
[----:B------:R-:W-:-:S04]  /*d400*/  LOP3.LUT R0, R0, 0x80, R3, 0xf8, !PT ;  /* 0x0000008000007812 */ /* 0x000fc800078ef803 */
[----:B------:R-:W-:-:S07]  /*d410*/  PRMT R8, R0, 0x7610, R8 ;  /* 0x0000761000087816 */ /* 0x000fce0000000008 */
.L_x_5431:
[----:B------:R-:W-:Y:S05]  /*d420*/  BSYNC.RECONVERGENT B0 ;  /* 0x0000000000007941 */ /* 0x000fea0003800200 */
.L_x_5430:
[----:B------:R-:W-:Y:S01]  /*d430*/  STG.E.U8 desc[UR36][R16.64], R8 ;  /* 0x0000000810007986 */ /* 0x000fe2000c101124 */
[----:B------:R-:W-:Y:S05]  /*d440*/  EXIT ;  /* 0x000000000000794d */ /* 0x000fea0003800000 */
.L_x_5424:
        /* <DEDUP_REMOVED lines=30> */
.L_x_5434:
[----:B------:R-:W0:Y:S02]  /*d630*/  F2I.U64.F64.TRUNC R4, R4 ;  /* 0x0000000400047311 */ /* 0x000e24000030d800 */
[----:B0-----:R-:W-:Y:S01]  /*d640*/  STG.E.64 desc[UR36][R16.64], R4 ;  /* 0x0000000410007986 */ /* 0x001fe2000c101b24 */
[----:B------:R-:W-:Y:S05]  /*d650*/  EXIT ;  /* 0x000000000000794d */ /* 0x000fea0003800000 */
.L_x_5433:
[----:B------:R-:W0:Y:S02]  /*d660*/  F2I.U32.F64.TRUNC R5, R4 ;  /* 0x0000000400057311 */ /* 0x000e24000030d000 */
[----:B0-----:R-:W-:Y:S01]  /*d670*/  STG.E desc[UR36][R16.64], R5 ;  /* 0x0000000510007986 */ /* 0x001fe2000c101924 */
[----:B------:R-:W-:Y:S05]  /*d680*/  EXIT ;  /* 0x000000000000794d */ /* 0x000fea0003800000 */
.L_x_5423:
        /* <DEDUP_REMOVED lines=8> */
[----:B------:R-:W-:Y:S01]  /*d710*/  STG.E.U8 desc[UR36][R16.64], R3 ;  /* 0x0000000310007986 */ /* 0x000fe2000c101124 */
[----:B------:R-:W-:Y:S05]  /*d720*/  EXIT ;  /* 0x000000000000794d */ /* 0x000fea0003800000 */
.L_x_5436:
[----:B------:R-:W-:-:S05]  /*d730*/  CS2R R6, SRZ ;  /* 0x0000000000067805 */ /* 0x000fca000001ff00 */
[----:B------:R-:W-:Y:S01]  /*d740*/  STG.E.128 desc[UR36][R16.64], R4 ;  /* 0x0000000410007986 */ /* 0x000fe2000c101d24 */
[----:B------:R-:W-:Y:S05]  /*d750*/  EXIT ;  /* 0x000000000000794d */ /* 0x000fea0003800000 */
.L_x_5435:
[----:B------:R-:W-:-:S09]  /*d760*/  UISETP.NE.AND UP0, UPT, UR4, 0xf, UPT ;  /* 0x0000000f0400788c */ /* 0x000fd2000bf05270 */
[----:B------:R-:W-:Y:S05]  /*d770*/  BRA.U !UP0, `(.L_x_5437) ;  /* 0x0000000508287547 */ /* 0x000fea000b800000 */
[----:B------:R-:W-:-:S09]  /*d780*/  UISETP.NE.AND UP0, UPT, UR4, 0x17, UPT ;  /* 0x000000170400788c */ /* 0x000fd2000bf05270 */
[----:B------:R-:W-:Y:S05]  /*d790*/  BRA.U !UP0, `(.L_x_5438) ;  /* 0x0000000108b07547 */ /* 0x000fea000b800000 */
[----:B------:R-:W-:-:S09]  /*d7a0*/  UISETP.NE.AND UP0, UPT, UR4, 0x18, UPT ;  /* 0x000000180400788c */ /* 0x000fd2000bf05270 */
[----:B------:R-:W-:Y:S05]  /*d7b0*/  BRA.U !UP0, `(.L_x_5439) ;  /* 0x0000000108447547 */ /* 0x000fea000b800000 */
.L_x_5416:
        /* <DEDUP_REMOVED lines=16> */
.L_x_5440:
[----:B------:R-:W-:Y:S05]  /*d8c0*/  EXIT ;  /* 0x000000000000794d */ /* 0x000fea0003800000 */
.L_x_5439:
        /* <DEDUP_REMOVED lines=21> */
.L_x_5442:
[----:B------:R-:W-:Y:S05]  /*da20*/  BSYNC.RECONVERGENT B0 ;  /* 0x0000000000007941 */ /* 0x000fea0003800200 */
.L_x_5441:
[----:B------:R-:W-:-:S05]  /*da30*/  LOP3.LUT R3, R0, 0x80, R3, 0xf8, !PT ;  /* 0x0000008000037812 */ /* 0x000fca00078ef803 */
[----:B------:R-:W-:Y:S01]  /*da40*/  STG.E.U8 desc[UR36][R16.64], R3 ;  /* 0x0000000310007986 */ /* 0x000fe2000c101124 */
[----:B------:R-:W-:Y:S05]  /*da50*/  EXIT ;  /* 0x000000000000794d */ /* 0x000fea0003800000 */
.L_x_5438:
        /* <DEDUP_REMOVED lines=20> */
.L_x_5444:
[----:B------:R-:W-:Y:S02]  /*dba0*/  ISETP.GT.U32.AND P0, PT, R2, 0x7f800000, PT ;  /* 0x7f8000000200780c */ /* 0x000fe40003f04070 */
[----:B------:R-:W-:-:S04]  /*dbb0*/  MOV R0, 0x7f ;  /* 0x0000007f00007802 */ /* 0x000fc80000000f00 */
[----:B------:R-:W-:-:S07]  /*dbc0*/  SEL R0, R0, 0x7c, P0 ;  /* 0x0000007c00007807 */ /* 0x000fce0000000000 */
.L_x_5445:
[----:B------:R-:W-:Y:S05]  /*dbd0*/  BSYNC.RECONVERGENT B0 ;  /* 0x0000000000007941 */ /* 0x000fea0003800200 */
.L_x_5443:
[----:B------:R-:W-:-:S04]  /*dbe0*/  SHF.R.U32.HI R3, RZ, 0x18, R3 ;  /* 0x00000018ff037819 */ /* 0x000fc80000011603 */
[----:B------:R-:W-:-:S05]  /*dbf0*/  LOP3.LUT R3, R0, 0x80, R3, 0xf8, !PT ;  /* 0x0000008000037812 */ /* 0x000fca00078ef803 */
[----:B------:R-:W-:Y:S01]  /*dc00*/  STG.E.U8 desc[UR36][R16.64], R3 ;  /* 0x0000000310007986 */ /* 0x000fe2000c101124 */
[----:B------:R-:W-:Y:S05]  /*dc10*/  EXIT ;  /* 0x000000000000794d */ /* 0x000fea0003800000 */
.L_x_5437:
        /* <DEDUP_REMOVED lines=12> */
.L_x_5446:
        /* <DEDUP_REMOVED lines=10> */
.L_x_5839:


//--------------------- .text._ZN2at6native27unrolled_elementwise_kernelIZZZNS0_68_GLOBAL__N__08176361_30_ActivationHardsigmoidKernel_cu_1520ed90_309918hardsigmoid_kernelERNS_18TensorIteratorBaseEENKUlvE_clEvENKUlvE_clEvEUldE_St5arrayIPcLm2EELi4E23TrivialOffsetCalculatorILi1EjESC_NS0_6memory12LoadWithCastILi1EEENSD_13StoreWithCastILi1EEEEEviT_T0_T2_T3_T4_T5_ --------------------------
	.section	.text._ZN2at6native27unrolled_elementwise_kernelIZZZNS0_68_GLOBAL__N__08176361_30_ActivationHardsigmoidKernel_cu_1520ed90_309918hardsigmoid_kernelERNS_18TensorIteratorBaseEENKUlvE_clEvENKUlvE_clEvEUldE_St5arrayIPcLm2EELi4E23TrivialOffsetCalculatorILi1EjESC_NS0_6memory12LoadWithCastILi1EEENSD_13StoreWithCastILi1EEEEEviT_T0_T2_T3_T4_T5_,"ax",@progbits
	.align	128
        .global         _ZN2at6native27unrolled_elementwise_kernelIZZZNS0_68_GLOBAL__N__08176361_30_ActivationHardsigmoidKernel_cu_1520ed90_309918hardsigmoid_kernelERNS_18TensorIteratorBaseEENKUlvE_clEvENKUlvE_clEvEUldE_St5arrayIPcLm2EELi4E23TrivialOffsetCalculatorILi1EjESC_NS0_6memory12LoadWithCastILi1EEENSD_13StoreWithCastILi1EEEEEviT_T0_T2_T3_T4_T5_
        .type           _ZN2at6native27unrolled_elementwise_kernelIZZZNS0_68_GLOBAL__N__08176361_30_ActivationHardsigmoidKernel_cu_1520ed90_309918hardsigmoid_kernelERNS_18TensorIteratorBaseEENKUlvE_clEvENKUlvE_clEvEUldE_St5arrayIPcLm2EELi4E23TrivialOffsetCalculatorILi1EjESC_NS0_6memory12LoadWithCastILi1EEENSD_13StoreWithCastILi1EEEEEviT_T0_T2_T3_T4_T5_,@function
        .size           _ZN2at6native27unrolled_elementwise_kernelIZZZNS0_68_GLOBAL__N__08176361_30_ActivationHardsigmoidKernel_cu_1520ed90_309918hardsigmoid_kernelERNS_18TensorIteratorBaseEENKUlvE_clEvENKUlvE_clEvEUldE_St5arrayIPcLm2EELi4E23TrivialOffsetCalculatorILi1EjESC_NS0_6memory12LoadWithCastILi1EEENSD_13StoreWithCastILi1EEEEEviT_T0_T2_T3_T4_T5_,(.L_x_5840 - _ZN2at6native27unrolled_elementwise_kernelIZZZNS0_68_GLOBAL__N__08176361_30_ActivationHardsigmoidKernel_cu_1520ed90_309918hardsigmoid_kernelERNS_18TensorIteratorBaseEENKUlvE_clEvENKUlvE_clEvEUldE_St5arrayIPcLm2EELi4E23TrivialOffsetCalculatorILi1EjESC_NS0_6memory12LoadWithCastILi1EEENSD_13StoreWithCastILi1EEEEEviT_T0_T2_T3_T4_T5_)
        .other          _ZN2at6native27unrolled_elementwise_kernelIZZZNS0_68_GLOBAL__N__08176361_30_ActivationHardsigmoidKernel_cu_1520ed90_309918hardsigmoid_kernelERNS_18TensorIteratorBaseEENKUlvE_clEvENKUlvE_clEvEUldE_St5arrayIPcLm2EELi4E23TrivialOffsetCalculatorILi1EjESC_NS0_6memory12LoadWithCastILi1EEENSD_13StoreWithCastILi1EEEEEviT_T0_T2_T3_T4_T5_,@"STO_CUDA_ENTRY STV_DEFAULT"
_ZN2at6native27unrolled_elementwise_kernelIZZZNS0_68_GLOBAL__N__08176361_30_ActivationHardsigmoidKernel_cu_1520ed90_309918hardsigmoid_kernelERNS_18TensorIteratorBaseEENKUlvE_clEvENKUlvE_clEvEUldE_St5arrayIPcLm2EELi4E23TrivialOffsetCalculatorILi1EjESC_NS0_6memory12LoadWithCastILi1EEENSD_13StoreWithCastILi1EEEEEviT_T0_T2_T3_T4_T5_:
.text._ZN2at6native27unrolled_elementwise_kernelIZZZNS0_68_GLOBAL__N__08176361_30_ActivationHardsigmoidKernel_cu_1520ed90_309918hardsigmoid_kernelERNS_18TensorIteratorBaseEENKUlvE_clEvENKUlvE_clEvEUldE_St5arrayIPcLm2EELi4E23TrivialOffsetCalculatorILi1EjESC_NS0_6memory12LoadWithCastILi1EEENSD_13StoreWithCastILi1EEEEEviT_T0_T2_T3_T4_T5_:
        /* <DEDUP_REMOVED lines=8> */
[----:B------:R-:W-:-:S02]  /*0080*/  IMAD.MOV.U32 R27, RZ, RZ, 0x40080000 ;  /* 0x40080000ff1b7424 */ /* 0x000fc400078e00ff */
[----:B-1----:R-:W-:Y:S02]  /*0090*/  IMAD R19, R18, -0x200, R19 ;  /* 0xfffffe0012137824 */ /* 0x002fe400078e0213 */
        /* <DEDUP_REMOVED lines=24> */
.L_x_5453:
[----:B------:R-:W2:Y:S02]  /*0220*/  LDG.E.U8 R2, desc[UR36][R2.64] ;  /* 0x0000002402027981 */ /* 0x000ea4000c1e1100 */
[----:B--2---:R0:W1:Y:S02]  /*0230*/  I2F.F64.U16 R26, R2 ;  /* 0x00000002001a7312 */ /* 0x0040640000101800 */
[----:B01----:R-:W-:Y:S05]  /*0240*/  BRA `(.L_x_5455) ;  /* 0x0000000c00607947 */ /* 0x003fea0003800000 */
.L_x_5452:
        /* <DEDUP_REMOVED lines=9> */
.L_x_5457:
[----:B------:R-:W2:Y:S02]  /*02e0*/  LDG.E R2, desc[UR36][R2.64] ;  /* 0x0000002402027981 */ /* 0x000ea4000c1e1900 */
[----:B--2---:R0:W1:Y:S02]  /*02f0*/  I2F.F64 R26, R2 ;  /* 0x00000002001a7312 */ /* 0x0040640000201c00 */
[----:B01----:R-:W-:Y:S05]  /*0300*/  BRA `(.L_x_5455) ;  /* 0x0000000c00307947 */ /* 0x003fea0003800000 */
.L_x_5456:
[----:B------:R-:W2:Y:S02]  /*0310*/  LDG.E.U16 R2, desc[UR36][R2.64] ;  /* 0x0000002402027981 */ /* 0x000ea4000c1e1500 */
[----:B--2---:R0:W1:Y:S02]  /*0320*/  I2F.F64.S16 R26, R2 ;  /* 0x00000002001a7312 */ /* 0x0040640000101c00 */
[----:B01----:R-:W-:Y:S05]  /*0330*/  BRA `(.L_x_5455) ;  /* 0x0000000c00247947 */ /* 0x003fea0003800000 */
.L_x_5451:
        /* <DEDUP_REMOVED lines=10> */
.L_x_5459:
[----:B------:R-:W2:Y:S02]  /*03e0*/  LDG.E.U16 R0, desc[UR36][R2.64] ;  /* 0x0000002402007981 */ /* 0x000ea4000c1e1500 */
[----:B--2---:R-:W-:-:S05]  /*03f0*/  HADD2.F32 R0, -RZ, R0.H0_H0 ;  /* 0x20000000ff007230 */ /* 0x004fca0000004100 */
[----:B------:R-:W-:-:S04]  /*0400*/  FMUL.FTZ R0, R0, 1 ;  /* 0x3f80000000007820 */ /* 0x000fc80000410000 */
[----:B------:R1:W2:Y:S02]  /*0410*/  F2F.F64.F32 R26, R0 ;  /* 0x00000000001a7310 */ /* 0x0002a40000201800 */
[----:B-12---:R-:W-:Y:S05]  /*0420*/  BRA `(.L_x_5455) ;  /* 0x0000000800e87947 */ /* 0x006fea0003800000 */
.L_x_5458:
        /* <DEDUP_REMOVED lines=10> */
.L_x_5461:
[----:B------:R-:W2:Y:S02]  /*04d0*/  LDG.E.U16 R2, desc[UR36][R2.64] ;  /* 0x0000002402027981 */ /* 0x000ea4000c1e1500 */
[----:B--2---:R-:W-:-:S05]  /*04e0*/  HADD2.F32 R0, -RZ, R2.H0_H0 ;  /* 0x20000002ff007230 */ /* 0x004fca0000004100 */
[----:B------:R-:W-:-:S04]  /*04f0*/  FMUL.FTZ R0, R0, 1 ;  /* 0x3f80000000007820 */ /* 0x000fc80000410000 */
[----:B------:R1:W2:Y:S02]  /*0500*/  F2F.F64.F32 R26, R0 ;  /* 0x00000000001a7310 */ /* 0x0002a40000201800 */
[----:B-12---:R-:W-:Y:S05]  /*0510*/  BRA `(.L_x_5455) ;  /* 0x0000000800ac7947 */ /* 0x006fea0003800000 */
.L_x_5460:
[----:B------:R0:W5:Y:S01]  /*0520*/  LDG.E.64 R26, desc[UR36][R2.64] ;  /* 0x00000024021a7981 */ /* 0x000162000c1e1b00 */
[----:B------:R-:W-:Y:S05]  /*0530*/  BRA `(.L_x_5455) ;  /* 0x0000000800a47947 */ /* 0x000fea0003800000 */
.L_x_5450:
        /* <DEDUP_REMOVED lines=13> */
.L_x_5464:
[----:B------:R1:W5:Y:S01]  /*0610*/  LDG.E.64 R26, desc[UR36][R2.64] ;  /* 0x00000024021a7981 */ /* 0x000362000c1e1b00 */
[----:B------:R-:W-:Y:S05]  /*0620*/  BRA `(.L_x_5455) ;  /* 0x0000000800687947 */ /* 0x000fea0003800000 */
.L_x_5463:
        /* <DEDUP_REMOVED lines=27> */
.L_x_5466:
        /* <DEDUP_REMOVED lines=14> */
.L_x_5465:
[----:B------:R-:W2:Y:S02]  /*08c0*/  LDG.E.U16 R0, desc[UR36][R2.64] ;  /* 0x0000002402007981 */ /* 0x000ea4000c1e1500 */
[----:B--2---:R-:W-:-:S04]  /*08d0*/  IMAD.U32 R0, R0, 0x10000, RZ ;  /* 0x0001000000007824 */ /* 0x004fc800078e00ff */
[----:B------:R-:W-:-:S04]  /*08e0*/  FMUL.FTZ R0, R0, 1 ;  /* 0x3f80000000007820 */ /* 0x000fc80000410000 */
[----:B------:R2:W3:Y:S02]  /*08f0*/  F2F.F64.F32 R26, R0 ;  /* 0x00000000001a7310 */ /* 0x0004e40000201800 */
[----:B--23--:R-:W-:Y:S05]  /*0900*/  BRA `(.L_x_5455) ;  /* 0x0000000400b07947 */ /* 0x00cfea0003800000 */
.L_x_5462:
        /* <DEDUP_REMOVED lines=11> */
.L_x_5469:
        /* <DEDUP_REMOVED lines=21> */
.L_x_5471:
[----:B------:R-:W-:Y:S05]  /*0b10*/  BSYNC.RECONVERGENT B0 ;  /* 0x0000000000007941 */ /* 0x000fea0003800200 */
.L_x_5470:
[----:B------:R-:W-:Y:S01]  /*0b20*/  IMAD.SHL.U32 R0, R0, 0x100000, RZ ;  /* 0x0010000000007824 */ /* 0x000fe200078e00ff */
[----:B------:R-:W-:-:S04]  /*0b30*/  LEA R2, R2, 0x3b800000, 0x17 ;  /* 0x3b80000002027811 */ /* 0x000fc800078eb8ff */
[----:B------:R-:W-:-:S05]  /*0b40*/  LOP3.LUT R0, R2, R0, R7, 0xfe, !PT ;  /* 0x0000000002007212 */ /* 0x000fca00078efe07 */
[----:B------:R-:W-:-:S04]  /*0b50*/  FMUL.FTZ R0, R0, 1 ;  /* 0x3f80000000007820 */ /* 0x000fc80000410000 */
[----:B------:R4:W0:Y:S02]  /*0b60*/  F2F.F64.F32 R26, R0 ;  /* 0x00000000001a7310 */ /* 0x0008240000201800 */
[----:B0---4-:R-:W-:Y:S05]  /*0b70*/  BRA `(.L_x_5455) ;  /* 0x0000000400147947 */ /* 0x011fea0003800000 */
.L_x_5468:
        /* <DEDUP_REMOVED lines=21> */
.L_x_5473:
[----:B------:R-:W-:Y:S05]  /*0cd0*/  BSYNC.RECONVERGENT B0 ;  /* 0x0000000000007941 */ /* 0x000fea0003800200 */
.L_x_5472:
[----:B------:R-:W-:Y:S01]  /*0ce0*/  IMAD.SHL.U32 R0, R0, 0x200000, RZ ;  /* 0x0020000000007824 */ /* 0x000fe200078e00ff */
[----:B------:R-:W-:-:S04]  /*0cf0*/  LEA R2, R2, 0x37800000, 0x17 ;  /* 0x3780000002027811 */ /* 0x000fc800078eb8ff */
[----:B------:R-:W-:-:S05]  /*0d00*/  LOP3.LUT R0, R2, R0, R7, 0xfe, !PT ;  /* 0x0000000002007212 */ /* 0x000fca00078efe07 */
[----:B------:R-:W-:-:S04]  /*0d10*/  FMUL.FTZ R0, R0, 1 ;  /* 0x3f80000000007820 */ /* 0x000fc80000410000 */
[----:B------:R4:W0:Y:S02]  /*0d20*/  F2F.F64.F32 R26, R0 ;  /* 0x00000000001a7310 */ /* 0x0008240000201800 */
[----:B0---4-:R-:W-:Y:S05]  /*0d30*/  BRA `(.L_x_5455) ;  /* 0x0000000000a47947 */ /* 0x011fea0003800000 */
.L_x_5467:
[----:B------:R-:W-:-:S09]  /*0d40*/  UISETP.NE.AND UP0, UPT, UR4, 0x1c, UPT ;  /* 0x0000001c0400788c */ /* 0x000fd2000bf05270 */
[----:B------:R-:W-:Y:S05]  /*0d50*/  BRA.U !UP0, `(.L_x_5474) ;  /* 0x0000000108947547 */ /* 0x000fea000b800000 */
[----:B------:R-:W-:-:S09]  /*0d60*/  UISETP.NE.AND UP0, UPT, UR4, 0x1d, UPT ;  /* 0x0000001d0400788c */ /* 0x000fd2000bf05270 */
[----:B------:R-:W-:Y:S05]  /*0d70*/  BRA.U !UP0, `(.L_x_5475) ;  /* 0x0000000108807547 */ /* 0x000fea000b800000 */
[----:B------:R-:W-:-:S09]  /*0d80*/  UISETP.NE.AND UP0, UPT, UR4, 0x2c, UPT ;  /* 0x0000002c0400788c */ /* 0x000fd2000bf05270 */
[----:B------:R-:W-:Y:S05]  /*0d90*/  BRA.U !UP0, `(.L_x_5476) ;  /* 0x0000000108487547 */ /* 0x000fea000b800000 */
.L_x_5454:
        /* <DEDUP_REMOVED lines=16> */
.L_x_5477:
[----:B------:R-:W-:Y:S01]  /*0ea0*/  CS2R R26, SRZ ;  /* 0x00000000001a7805 */ /* 0x000fe2000001ff00 */
[----:B------:R-:W-:Y:S06]  /*0eb0*/  BRA `(.L_x_5455) ;  /* 0x0000000000447947 */ /* 0x000fec0003800000 */
.L_x_5476:
        /* <DEDUP_REMOVED lines=12> */
.L_x_5475:
[----:B------:R-:W2:Y:S02]  /*0f80*/  LDG.E.64 R26, desc[UR36][R2.64] ;  /* 0x00000024021a7981 */ /* 0x000ea4000c1e1b00 */
[----:B--2---:R-:W4:Y:S02]  /*0f90*/  I2F.F64.U64 R26, R26 ;  /* 0x0000001a001a7312 */ /* 0x004f240000301800 */
[----:B----4-:R-:W-:Y:S05]  /*0fa0*/  BRA `(.L_x_5455) ;  /* 0x0000000000087947 */ /* 0x010fea0003800000 */
.L_x_5474:
[----:B------:R-:W2:Y:S02]  /*0fb0*/  LDG.E R2, desc[UR36][R2.64] ;  /* 0x0000002402027981 */ /* 0x000ea4000c1e1900 */
[----:B--2---:R2:W3:Y:S02]  /*0fc0*/  I2F.F64.U32 R26, R2 ;  /* 0x00000002001a7312 */ /* 0x0044e40000201800 */
.L_x_5455:
[----:B------:R-:W-:Y:S05]  /*0fd0*/  BSYNC.RECONVERGENT B6 ;  /* 0x0000000000067941 */ /* 0x000fea0003800200 */
.L_x_5449:
[----:B---3-5:R-:W3:Y:S02]  /*0fe0*/  DADD R26, R26, 3 ;  /* 0x400800001a1a7429 */ /* 0x028ee40000000000 */
[----:B0123--:R-:W-:-:S07]  /*0ff0*/  VIADD R2, R23, 0x80 ;  /* 0x0000008017027836 */ /* 0x00ffce0000000000 */
.L_x_5448:
[----:B------:R-:W-:Y:S05]  /*1000*/  BSYNC.RECONVERGENT B7 ;  /* 0x0000000000077941 */ /* 0x000fea0003800200 */
.L_x_5447:
[----:B------:R-:W-:Y:S01]  /*1010*/  ISETP.GE.AND P0, PT, R2, R19, PT ;  /* 0x000000130200720c */ /* 0x000fe20003f06270 */
[----:B------:R-:W-:Y:S01]  /*1020*/  BSSY.RECONVERGENT B7, `(.L_x_5478) ;  /* 0x00000f8000077945 */ /* 0x000fe20003800200 */
[----:B------:R-:W-:Y:S02]  /*1030*/  IMAD.MOV.U32 R24, RZ, RZ, 0x0 ;  /* 0x00000000ff187424 */ /* 0x000fe400078e00ff */
[----:B------:R-:W-:-:S09]  /*1040*/  IMAD.MOV.U32 R25, RZ, RZ, 0x40080000 ;  /* 0x40080000ff197424 */ /* 0x000fd200078e00ff */
        /* <DEDUP_REMOVED lines=22> */
.L_x_5484:
[----:B------:R-:W2:Y:S02]  /*11b0*/  LDG.E.U8 R4, desc[UR36][R4.64] ;  /* 0x0000002404047981 */ /* 0x000ea4000c1e1100 */
[----:B--2---:R1:W2:Y:S02]  /*11c0*/  I2F.F64.U16 R24, R4 ;  /* 0x0000000400187312 */ /* 0x0042a40000101800 */
[----:B-12---:R-:W-:Y:S05]  /*11d0*/  BRA `(.L_x_5486) ;  /* 0x0000000c00647947 */ /* 0x006fea0003800000 */
.L_x_5483:
        /* <DEDUP_REMOVED lines=9> */
.L_x_5488:
[----:B------:R-:W2:Y:S02]  /*1270*/  LDG.E R4, desc[UR36][R4.64] ;  /* 0x0000002404047981 */ /* 0x000ea4000c1e1900 */
[----:B--2---:R1:W2:Y:S02]  /*1280*/  I2F.F64 R24, R4 ;  /* 0x0000000400187312 */ /* 0x0042a40000201c00 */
[----:B-12---:R-:W-:Y:S05]  /*1290*/  BRA `(.L_x_5486) ;  /* 0x0000000c00347947 */ /* 0x006fea0003800000 */
.L_x_5487:
[----:B------:R-:W2:Y:S02]  /*12a0*/  LDG.E.U16 R4, desc[UR36][R4.64] ;  /* 0x0000002404047981 */ /* 0x000ea4000c1e1500 */
[----:B--2---:R1:W2:Y:S02]  /*12b0*/  I2F.F64.S16 R24, R4 ;  /* 0x0000000400187312 */ /* 0x0042a40000101c00 */
[----:B-12---:R-:W-:Y:S05]  /*12c0*/  BRA `(.L_x_5486) ;  /* 0x0000000c00287947 */ /* 0x006fea0003800000 */
.L_x_5482:
        /* <DEDUP_REMOVED lines=10> */
.L_x_5490:
[----:B------:R-:W2:Y:S02]  /*1370*/  LDG.E.U16 R0, desc[UR36][R4.64] ;  /* 0x0000002404007981 */ /* 0x000ea4000c1e1500 */
[----:B--2---:R-:W-:-:S05]  /*1380*/  HADD2.F32 R0, -RZ, R0.H0_H0 ;  /* 0x20000000ff007230 */ /* 0x004fca0000004100 */
[----:B------:R-:W-:-:S04]  /*1390*/  FMUL.FTZ R0, R0, 1 ;  /* 0x3f80000000007820 */ /* 0x000fc80000410000 */
[----:B------:R0:W1:Y:S02]  /*13a0*/  F2F.F64.F32 R24, R0 ;  /* 0x0000000000187310 */ /* 0x0000640000201800 */
[----:B01----:R-:W-:Y:S05]  /*13b0*/  BRA `(.L_x_5486) ;  /* 0x0000000800ec7947 */ /* 0x003fea0003800000 */
.L_x_5489:
        /* <DEDUP_REMOVED lines=10> */
.L_x_5492:
[----:B------:R-:W2:Y:S02]  /*1460*/  LDG.E.U16 R4, desc[UR36][R4.64] ;  /* 0x0000002404047981 */ /* 0x000ea4000c1e1500 */
[----:B--2---:R-:W-:-:S05]  /*1470*/  HADD2.F32 R0, -RZ, R4.H0_H0 ;  /* 0x20000004ff007230 */ /* 0x004fca0000004100 */
[----:B------:R-:W-:-:S04]  /*1480*/  FMUL.FTZ R0, R0, 1 ;  /* 0x3f80000000007820 */ /* 0x000fc80000410000 */
[----:B------:R0:W1:Y:S02]  /*1490*/  F2F.F64.F32 R24, R0 ;  /* 0x0000000000187310 */ /* 0x0000640000201800 */
[----:B01----:R-:W-:Y:S05]  /*14a0*/  BRA `(.L_x_5486) ;  /* 0x0000000800b07947 */ /* 0x003fea0003800000 */
.L_x_5491:
[----:B------:R0:W5:Y:S01]  /*14b0*/  LDG.E.64 R24, desc[UR36][R4.64] ;  /* 0x0000002404187981 */ /* 0x000162000c1e1b00 */
[----:B------:R-:W-:Y:S05]  /*14c0*/  BRA `(.L_x_5486) ;  /* 0x0000000800a87947 */ /* 0x000fea0003800000 */
.L_x_5481:
        /* <DEDUP_REMOVED lines=13> */
.L_x_5495:
[----:B------:R3:W5:Y:S01]  /*15a0*/  LDG.E.64 R24, desc[UR36][R4.64] ;  /* 0x0000002404187981 */ /* 0x000762000c1e1b00 */
[----:B------:R-:W-:Y:S05]  /*15b0*/  BRA `(.L_x_5486) ;  /* 0x00000008006c7947 */ /* 0x000fea0003800000 */
.L_x_5494:
        /* <DEDUP_REMOVED lines=26> */
[----:B---34-:R-:W-:Y:S05]  /*1760*/  BRA `(.L_x_5486) ;  /* 0x0000000800007947 */ /* 0x018fea0003800000 */
.L_x_5497:
        /* <DEDUP_REMOVED lines=14> */
[----:B---34-:R-:W-:Y:S05]  /*1850*/  BRA `(.L_x_5486) ;  /* 0x0000000400c47947 */ /* 0x018fea0003800000 */
.L_x_5496:
[----:B------:R-:W2:Y:S02]  /*1860*/  LDG.E.U16 R0, desc[UR36][R4.64] ;  /* 0x0000002404007981 */ /* 0x000ea4000c1e1500 */
[----:B--2---:R-:W-:-:S04]  /*1870*/  IMAD.U32 R0, R0, 0x10000, RZ ;  /* 0x0001000000007824 */ /* 0x004fc800078e00ff */
[----:B------:R-:W-:-:S04]  /*1880*/  FMUL.FTZ R0, R0, 1 ;  /* 0x3f80000000007820 */ /* 0x000fc80000410000 */
[----:B------:R3:W4:Y:S02]  /*1890*/  F2F.F64.F32 R24, R0 ;  /* 0x0000000000187310 */ /* 0x0007240000201800 */
[----:B---34-:R-:W-:Y:S05]  /*18a0*/  BRA `(.L_x_5486) ;  /* 0x0000000400b07947 */ /* 0x018fea0003800000 */
.L_x_5493:
        /* <DEDUP_REMOVED lines=11> */
.L_x_5500:
        /* <DEDUP_REMOVED lines=21> */
.L_x_5502:
[----:B------:R-:W-:Y:S05]  /*1ab0*/  BSYNC.RECONVERGENT B0 ;  /* 0x0000000000007941 */ /* 0x000fea0003800200 */
.L_x_5501:
[----:B------:R-:W-:Y:S01]  /*1ac0*/  IMAD.SHL.U32 R0, R0, 0x100000, RZ ;  /* 0x0010000000007824 */ /* 0x000fe200078e00ff */
[----:B------:R-:W-:-:S04]  /*1ad0*/  LEA R3, R3, 0x3b800000, 0x17 ;  /* 0x3b80000003037811 */ /* 0x000fc800078eb8ff */
[----:B------:R-:W-:-:S05]  /*1ae0*/  LOP3.LUT R0, R3, R0, R7, 0xfe, !PT ;  /* 0x0000000003007212 */ /* 0x000fca00078efe07 */
[----:B------:R-:W-:-:S04]  /*1af0*/  FMUL.FTZ R0, R0, 1 ;  /* 0x3f80000000007820 */ /* 0x000fc80000410000 */
[----:B------:R3:W4:Y:S02]  /*1b00*/  F2F.F64.F32 R24, R0 ;  /* 0x0000000000187310 */ /* 0x0007240000201800 */
[----:B---34-:R-:W-:Y:S05]  /*1b10*/  BRA `(.L_x_5486) ;  /* 0x0000000400147947 */ /* 0x018fea0003800000 */
.L_x_5499:
        /* <DEDUP_REMOVED lines=21> */
.L_x_5504:
[----:B------:R-:W-:Y:S05]  /*1c70*/  BSYNC.RECONVERGENT B0 ;  /* 0x0000000000007941 */ /* 0x000fea0003800200 */
.L_x_5503:
[----:B------:R-:W-:Y:S01]  /*1c80*/  IMAD.SHL.U32 R0, R0, 0x200000, RZ ;  /* 0x0020000000007824 */ /* 0x000fe200078e00ff */
[----:B------:R-:W-:-:S04]  /*1c90*/  LEA R3, R3, 0x37800000, 0x17 ;  /* 0x3780000003037811 */ /* 0x000fc800078eb8ff */
[----:B------:R-:W-:-:S05]  /*1ca0*/  LOP3.LUT R0, R3, R0, R7, 0xfe, !PT ;  /* 0x0000000003007212 */ /* 0x000fca00078efe07 */
[----:B------:R-:W-:-:S04]  /*1cb0*/  FMUL.FTZ R0, R0, 1 ;  /* 0x3f80000000007820 */ /* 0x000fc80000410000 */
[----:B------:R3:W4:Y:S02]  /*1cc0*/  F2F.F64.F32 R24, R0 ;  /* 0x0000000000187310 */ /* 0x0007240000201800 */
[----:B---34-:R-:W-:Y:S05]  /*1cd0*/  BRA `(.L_x_5486) ;  /* 0x0000000000a47947 */ /* 0x018fea0003800000 */
.L_x_5498:
        /* <DEDUP_REMOVED lines=18> */
.L_x_5485:
        /* <DEDUP_REMOVED lines=16> */
.L_x_5507:
[----:B------:R-:W-:Y:S01]  /*1f00*/  CS2R R24, SRZ ;  /* 0x0000000000187805 */ /* 0x000fe2000001ff00 */
[----:B------:R-:W-:Y:S06]  /*1f10*/  BRA `(.L_x_5486) ;  /* 0x0000000000147947 */ /* 0x000fec0003800000 */
.L_x_5506:
[----:B------:R-:W2:Y:S02]  /*1f20*/  LDG.E.64 R24, desc[UR36][R4.64] ;  /* 0x0000002404187981 */ /* 0x000ea4000c1e1b00 */
[----:B--2---:R-:W1:Y:S02]  /*1f30*/  I2F.F64.U64 R24, R24 ;  /* 0x0000001800187312 */ /* 0x004e640000301800 */
[----:B-1----:R-:W-:Y:S05]  /*1f40*/  BRA `(.L_x_5486) ;  /* 0x0000000000087947 */ /* 0x002fea0003800000 */
.L_x_5505:
[----:B------:R-:W2:Y:S02]  /*1f50*/  LDG.E R4, desc[UR36][R4.64] ;  /* 0x0000002404047981 */ /* 0x000ea4000c1e1900 */
[----:B--2---:R1:W2:Y:S02]  /*1f60*/  I2F.F64.U32 R24, R4 ;  /* 0x0000000400187312 */ /* 0x0042a40000201800 */
.L_x_5486:
[----:B------:R-:W-:Y:S05]  /*1f70*/  BSYNC.RECONVERGENT B6 ;  /* 0x0000000000067941 */ /* 0x000fea0003800200 */
.L_x_5480:
[----:B--2--5:R-:W2:Y:S02]  /*1f80*/  DADD R24, R24, 3 ;  /* 0x4008000018187429 */ /* 0x024ea40000000000 */
[----:B--2---:R-:W-:-:S07]  /*1f90*/  VIADD R2, R2, 0x80 ;  /* 0x0000008002027836 */ /* 0x004fce0000000000 */
.L_x_5479:
[----:B------:R-:W-:Y:S05]  /*1fa0*/  BSYNC.RECONVERGENT B7 ;  /* 0x0000000000077941 */ /* 0x000fea0003800200 */
.L_x_5478:
[----:B------:R-:W-:Y:S01]  /*1fb0*/  ISETP.GE.AND P0, PT, R2, R19, PT ;  /* 0x000000130200720c */ /* 0x000fe20003f06270 */
[----:B------:R-:W-:Y:S01]  /*1fc0*/  BSSY.RECONVERGENT B7, `(.L_x_5508) ;  /* 0x00000f8000077945 */ /* 0x000fe20003800200 */
[----:B------:R-:W-:Y:S02]  /*1fd0*/  IMAD.MOV.U32 R16, RZ, RZ, 0x0 ;  /* 0x00000000ff107424 */ /* 0x000fe400078e00ff */
[----:B------:R-:W-:-:S09]  /*1fe0*/  IMAD.MOV.U32 R17, RZ, RZ, 0x40080000 ;  /* 0x40080000ff117424 */ /* 0x000fd200078e00ff */
[----:B------:R-:W-:Y:S05]  /*1ff0*/  @P0 BRA `(.L_x_5509) ;  /* 0x0000000c00d00947 */ /* 0x000fea0003800000 */
[----:B01-3--:R-:W0:Y:S01]  /*2000*/  LDC.64 R4, c[0x0][0x3b8] ;  /* 0x0000ee00ff047b82 */ /* 0x00be220000000a00 */
        /* <DEDUP_REMOVED lines=20> */
.L_x_5514:
[----:B------:R-:W2:Y:S02]  /*2150*/  LDG.E.U8 R4, desc[UR36][R4.64] ;  /* 0x0000002404047981 */ /* 0x000ea4000c1e1100 */
[----:B--2---:R0:W1:Y:S02]  /*2160*/  I2F.F64.U16 R16, R4 ;  /* 0x0000000400107312 */ /* 0x0040640000101800 */
[----:B01----:R-:W-:Y:S05]  /*2170*/  BRA `(.L_x_5516) ;  /* 0x0000000c00647947 */ /* 0x003fea0003800000 */
.L_x_5513:
        /* <DEDUP_REMOVED lines=9> */
.L_x_5518:
[----:B------:R-:W2:Y:S02]  /*2210*/  LDG.E R4, desc[UR36][R4.64] ;  /* 0x0000002404047981 */ /* 0x000ea4000c1e1900 */
[----:B--2---:R0:W1:Y:S02]  /*2220*/  I2F.F64 R16, R4 ;  /* 0x0000000400107312 */ /* 0x0040640000201c00 */
[----:B01----:R-:W-:Y:S05]  /*2230*/  BRA `(.L_x_5516) ;  /* 0x0000000c00347947 */ /* 0x003fea0003800000 */
.L_x_5517:
[----:B------:R-:W2:Y:S02]  /*2240*/  LDG.E.U16 R4, desc[UR36][R4.64] ;  /* 0x0000002404047981 */ /* 0x000ea4000c1e1500 */
[----:B--2---:R0:W1:Y:S02]  /*2250*/  I2F.F64.S16 R16, R4 ;  /* 0x0000000400107312 */ /* 0x0040640000101c00 */
[----:B01----:R-:W-:Y:S05]  /*2260*/  BRA `(.L_x_5516) ;  /* 0x0000000c00287947 */ /* 0x003fea0003800000 */
.L_x_5512:
        /* <DEDUP_REMOVED lines=10> */
.L_x_5520:
[----:B------:R-:W2:Y:S02]  /*2310*/  LDG.E.U16 R0, desc[UR36][R4.64] ;  /* 0x0000002404007981 */ /* 0x000ea4000c1e1500 */
[----:B--2---:R-:W-:-:S05]  /*2320*/  HADD2.F32 R0, -RZ, R0.H0_H0 ;  /* 0x20000000ff007230 */ /* 0x004fca0000004100 */
[----:B------:R-:W-:-:S04]  /*2330*/  FMUL.FTZ R0, R0, 1 ;  /* 0x3f80000000007820 */ /* 0x000fc80000410000 */
[----:B------:R1:W2:Y:S02]  /*2340*/  F2F.F64.F32 R16, R0 ;  /* 0x0000000000107310 */ /* 0x0002a40000201800 */
[----:B-12---:R-:W-:Y:S05]  /*2350*/  BRA `(.L_x_5516) ;  /* 0x0000000800ec7947 */ /* 0x006fea0003800000 */
.L_x_5519:
        /* <DEDUP_REMOVED lines=10> */
.L_x_5522:
[----:B------:R-:W2:Y:S02]  /*2400*/  LDG.E.U16 R4, desc[UR36][R4.64] ;  /* 0x0000002404047981 */ /* 0x000ea4000c1e1500 */
[----:B--2---:R-:W-:-:S05]  /*2410*/  HADD2.F32 R0, -RZ, R4.H0_H0 ;  /* 0x20000004ff007230 */ /* 0x004fca0000004100 */
[----:B------:R-:W-:-:S04]  /*2420*/  FMUL.FTZ R0, R0, 1 ;  /* 0x3f80000000007820 */ /* 0x000fc80000410000 */
[----:B------:R1:W2:Y:S02]  /*2430*/  F2F.F64.F32 R16, R0 ;  /* 0x0000000000107310 */ /* 0x0002a40000201800 */
[----:B-12---:R-:W-:Y:S05]  /*2440*/  BRA `(.L_x_5516) ;  /* 0x0000000800b07947 */ /* 0x006fea0003800000 */
.L_x_5521:
[----:B------:R0:W5:Y:S01]  /*2450*/  LDG.E.64 R16, desc[UR36][R4.64] ;  /* 0x0000002404107981 */ /* 0x000162000c1e1b00 */
[----:B------:R-:W-:Y:S05]  /*2460*/  BRA `(.L_x_5516) ;  /* 0x0000000800a87947 */ /* 0x000fea0003800000 */
.L_x_5511:
        /* <DEDUP_REMOVED lines=13> */
.L_x_5525:
[----:B------:R1:W5:Y:S01]  /*2540*/  LDG.E.64 R16, desc[UR36][R4.64] ;  /* 0x0000002404107981 */ /* 0x000362000c1e1b00 */
[----:B------:R-:W-:Y:S05]  /*2550*/  BRA `(.L_x_5516) ;  /* 0x00000008006c7947 */ /* 0x000fea0003800000 */
.L_x_5524:
        /* <DEDUP_REMOVED lines=27> */
.L_x_5527:
        /* <DEDUP_REMOVED lines=13> */
[----:B------:R2:W3:Y:S02]  /*27e0*/  F2F.F64.F32 R16, R0 ;  /* 0x0000000000107310 */ /* 0x0004e40000201800 */
[----:B--23--:R-:W-:Y:S05]  /*27f0*/  BRA `(.L_x_5516) ;  /* 0x0000000400c47947 */ /* 0x00cfea0003800000 */
.L_x_5526:
[----:B------:R-:W2:Y:S02]  /*2800*/  LDG.E.U16 R0, desc[UR36][R4.64] ;  /* 0x0000002404007981 */ /* 0x000ea4000c1e1500 */
[----:B--2---:R-:W-:-:S04]  /*2810*/  IMAD.U32 R0, R0, 0x10000, RZ ;  /* 0x0001000000007824 */ /* 0x004fc800078e00ff */
[----:B------:R-:W-:-:S04]  /*2820*/  FMUL.FTZ R0, R0, 1 ;  /* 0x3f80000000007820 */ /* 0x000fc80000410000 */
[----:B------:R2:W3:Y:S02]  /*2830*/  F2F.F64.F32 R16, R0 ;  /* 0x0000000000107310 */ /* 0x0004e40000201800 */
[----:B--23--:R-:W-:Y:S05]  /*2840*/  BRA `(.L_x_5516) ;  /* 0x0000000400b07947 */ /* 0x00cfea0003800000 */
.L_x_5523:
        /* <DEDUP_REMOVED lines=11> */
.L_x_5530:
        /* <DEDUP_REMOVED lines=21> */
.L_x_5532:
[----:B------:R-:W-:Y:S05]  /*2a50*/  BSYNC.RECONVERGENT B0 ;  /* 0x0000000000007941 */ /* 0x000fea0003800200 */
.L_x_5531:
[----:B------:R-:W-:Y:S01]  /*2a60*/  IMAD.SHL.U32 R0, R0, 0x100000, RZ ;  /* 0x0010000000007824 */ /* 0x000fe200078e00ff */
[----:B------:R-:W-:-:S04]  /*2a70*/  LEA R3, R3, 0x3b800000, 0x17 ;  /* 0x3b80000003037811 */ /* 0x000fc800078eb8ff */
[----:B------:R-:W-:-:S05]  /*2a80*/  LOP3.LUT R0, R3, R0, R7, 0xfe, !PT ;  /* 0x0000000003007212 */ /* 0x000fca00078efe07 */
[----:B------:R-:W-:-:S04]  /*2a90*/  FMUL.FTZ R0, R0, 1 ;  /* 0x3f80000000007820 */ /* 0x000fc80000410000 */
[----:B------:R4:W0:Y:S02]  /*2aa0*/  F2F.F64.F32 R16, R0 ;  /* 0x0000000000107310 */ /* 0x0008240000201800 */
[----:B0---4-:R-:W-:Y:S05]  /*2ab0*/  BRA `(.L_x_5516) ;  /* 0x0000000400147947 */ /* 0x011fea0003800000 */
.L_x_5529:
        /* <DEDUP_REMOVED lines=21> */
.L_x_5534:
[----:B------:R-:W-:Y:S05]  /*2c10*/  BSYNC.RECONVERGENT B0 ;  /* 0x0000000000007941 */ /* 0x000fea0003800200 */
.L_x_5533:
[----:B------:R-:W-:Y:S01]  /*2c20*/  IMAD.SHL.U32 R0, R0, 0x200000, RZ ;  /* 0x0020000000007824 */ /* 0x000fe200078e00ff */
[----:B------:R-:W-:-:S04]  /*2c30*/  LEA R3, R3, 0x37800000, 0x17 ;  /* 0x3780000003037811 */ /* 0x000fc800078eb8ff */
[----:B------:R-:W-:-:S05]  /*2c40*/  LOP3.LUT R0, R3, R0, R7, 0xfe, !PT ;  /* 0x0000000003007212 */ /* 0x000fca00078efe07 */
[----:B------:R-:W-:-:S04]  /*2c50*/  FMUL.FTZ R0, R0, 1 ;  /* 0x3f80000000007820 */ /* 0x000fc80000410000 */
[----:B------:R4:W0:Y:S02]  /*2c60*/  F2F.F64.F32 R16, R0 ;  /* 0x0000000000107310 */ /* 0x0008240000201800 */
[----:B0---4-:R-:W-:Y:S05]  /*2c70*/  BRA `(.L_x_5516) ;  /* 0x0000000000a47947 */ /* 0x011fea0003800000 */
.L_x_5528:
        /* <DEDUP_REMOVED lines=18> */
.L_x_5515:
        /* <DEDUP_REMOVED lines=16> */
.L_x_5537:
[----:B------:R-:W-:Y:S01]  /*2ea0*/  CS2R R16, SRZ ;  /* 0x0000000000107805 */ /* 0x000fe2000001ff00 */
[----:B------:R-:W-:Y:S06]  /*2eb0*/  BRA `(.L_x_5516) ;  /* 0x0000000000147947 */ /* 0x000fec0003800000 */
.L_x_5536:
[----:B------:R-:W2:Y:S02]  /*2ec0*/  LDG.E.64 R16, desc[UR36][R4.64] ;  /* 0x0000002404107981 */ /* 0x000ea4000c1e1b00 */
[----:B--2---:R-:W4:Y:S02]  /*2ed0*/  I2F.F64.U64 R16, R16 ;  /* 0x0000001000107312 */ /* 0x004f240000301800 */
[----:B----4-:R-:W-:Y:S05]  /*2ee0*/  BRA `(.L_x_5516) ;  /* 0x0000000000087947 */ /* 0x010fea0003800000 */
.L_x_5535:
[----:B------:R-:W2:Y:S02]  /*2ef0*/  LDG.E R4, desc[UR36][R4.64] ;  /* 0x0000002404047981 */ /* 0x000ea4000c1e1900 */
[----:B--2---:R2:W3:Y:S02]  /*2f00*/  I2F.F64.U32 R16, R4 ;  /* 0x0000000400107312 */ /* 0x0044e40000201800 */
.L_x_5516:
[----:B------:R-:W-:Y:S05]  /*2f10*/  BSYNC.RECONVERGENT B6 ;  /* 0x0000000000067941 */ /* 0x000fea0003800200 */
.L_x_5510:
[----:B---3-5:R-:W4:Y:S02]  /*2f20*/  DADD R16, R16, 3 ;  /* 0x4008000010107429 */ /* 0x028f240000000000 */
[----:B----4-:R-:W-:-:S07]  /*2f30*/  VIADD R2, R2, 0x80 ;  /* 0x0000008002027836 */ /* 0x010fce0000000000 */
.L_x_5509:
[----:B------:R-:W-:Y:S05]  /*2f40*/  BSYNC.RECONVERGENT B7 ;  /* 0x0000000000077941 */ /* 0x000fea0003800200 */
.L_x_5508:
[----:B------:R-:W-:Y:S01]  /*2f50*/  ISETP.GE.AND P0, PT, R2, R19, PT ;  /* 0x000000130200720c */ /* 0x000fe20003f06270 */
[----:B------:R-:W-:Y:S01]  /*2f60*/  BSSY.RECONVERGENT B7, `(.L_x_5538) ;  /* 0x00000f6000077945 */ /* 0x000fe20003800200 */
[----:B------:R-:W-:Y:S02]  /*2f70*/  IMAD.MOV.U32 R6, RZ, RZ, 0x0 ;  /* 0x00000000ff067424 */ /* 0x000fe400078e00ff */
[----:B------:R-:W-:-:S09]  /*2f80*/  IMAD.MOV.U32 R7, RZ, RZ, 0x40080000 ;  /* 0x40080000ff077424 */ /* 0x000fd200078e00ff */
[----:B------:R-:W-:Y:S05]  /*2f90*/  @P0 BRA `(.L_x_5539) ;  /* 0x0000000c00c80947 */ /* 0x000fea0003800000 */
[----:B0123--:R-:W0:Y:S01]  /*2fa0*/  LDC.64 R4, c[0x0][0x3b8] ;  /* 0x0000ee00ff047b82 */ /* 0x00fe220000000a00 */
        /* <DEDUP_REMOVED lines=20> */
.L_x_5544:
[----:B------:R-:W2:Y:S02]  /*30f0*/  LDG.E.U8 R2, desc[UR36][R2.64] ;  /* 0x0000002402027981 */ /* 0x000ea4000c1e1100 */
[----:B--2---:R1:W2:Y:S02]  /*3100*/  I2F.F64.U16 R6, R2 ;  /* 0x0000000200067312 */ /* 0x0042a40000101800 */
[----:B-12---:R-:W-:Y:S05]  /*3110*/  BRA `(.L_x_5546) ;  /* 0x0000000c00607947 */ /* 0x006fea0003800000 */
.L_x_5543:
        /* <DEDUP_REMOVED lines=9> */
.L_x_5548:
[----:B------:R-:W2:Y:S02]  /*31b0*/  LDG.E R2, desc[UR36][R2.64] ;  /* 0x0000002402027981 */ /* 0x000ea4000c1e1900 */
[----:B--2---:R1:W2:Y:S02]  /*31c0*/  I2F.F64 R6, R2 ;  /* 0x0000000200067312 */ /* 0x0042a40000201c00 */
[----:B-12---:R-:W-:Y:S05]  /*31d0*/  BRA `(.L_x_5546) ;  /* 0x0000000c00307947 */ /* 0x006fea0003800000 */
.L_x_5547:
[----:B------:R-:W2:Y:S02]  /*31e0*/  LDG.E.U16 R2, desc[UR36][R2.64] ;  /* 0x0000002402027981 */ /* 0x000ea4000c1e1500 */
[----:B--2---:R1:W2:Y:S02]  /*31f0*/  I2F.F64.S16 R6, R2 ;  /* 0x0000000200067312 */ /* 0x0042a40000101c00 */
[----:B-12---:R-:W-:Y:S05]  /*3200*/  BRA `(.L_x_5546) ;  /* 0x0000000c00247947 */ /* 0x006fea0003800000 */
.L_x_5542:
        /* <DEDUP_REMOVED lines=10> */
.L_x_5550:
[----:B------:R-:W2:Y:S02]  /*32b0*/  LDG.E.U16 R0, desc[UR36][R2.64] ;  /* 0x0000002402007981 */ /* 0x000ea4000c1e1500 */
[----:B--2---:R-:W-:-:S05]  /*32c0*/  HADD2.F32 R0, -RZ, R0.H0_H0 ;  /* 0x20000000ff007230 */ /* 0x004fca0000004100 */
[----:B------:R-:W-:-:S04]  /*32d0*/  FMUL.FTZ R0, R0, 1 ;  /* 0x3f80000000007820 */ /* 0x000fc80000410000 */
[----:B------:R0:W1:Y:S02]  /*32e0*/  F2F.F64.F32 R6, R0 ;  /* 0x0000000000067310 */ /* 0x0000640000201800 */
[----:B01----:R-:W-:Y:S05]  /*32f0*/  BRA `(.L_x_5546) ;  /* 0x0000000800e87947 */ /* 0x003fea0003800000 */
.L_x_5549:
        /* <DEDUP_REMOVED lines=10> */
.L_x_5552:
[----:B------:R-:W2:Y:S02]  /*33a0*/  LDG.E.U16 R2, desc[UR36][R2.64] ;  /* 0x0000002402027981 */ /* 0x000ea4000c1e1500 */
[----:B--2---:R-:W-:-:S05]  /*33b0*/  HADD2.F32 R0, -RZ, R2.H0_H0 ;  /* 0x20000002ff007230 */ /* 0x004fca0000004100 */
[----:B------:R-:W-:-:S04]  /*33c0*/  FMUL.FTZ R0, R0, 1 ;  /* 0x3f80000000007820 */ /* 0x000fc80000410000 */
[----:B------:R0:W1:Y:S02]  /*33d0*/  F2F.F64.F32 R6, R0 ;  /* 0x0000000000067310 */ /* 0x0000640000201800 */
[----:B01----:R-:W-:Y:S05]  /*33e0*/  BRA `(.L_x_5546) ;  /* 0x0000000800ac7947 */ /* 0x003fea0003800000 */
.L_x_5551:
[----:B------:R0:W5:Y:S01]  /*33f0*/  LDG.E.64 R6, desc[UR36][R2.64] ;  /* 0x0000002402067981 */ /* 0x000162000c1e1b00 */
[----:B------:R-:W-:Y:S05]  /*3400*/  BRA `(.L_x_5546) ;  /* 0x0000000800a47947 */ /* 0x000fea0003800000 */
.L_x_5541:
        /* <DEDUP_REMOVED lines=13> */
.L_x_5555:
[----:B------:R3:W5:Y:S01]  /*34e0*/  LDG.E.64 R6, desc[UR36][R2.64] ;  /* 0x0000002402067981 */ /* 0x000762000c1e1b00 */
[----:B------:R-:W-:Y:S05]  /*34f0*/  BRA `(.L_x_5546) ;  /* 0x0000000800687947 */ /* 0x000fea0003800000 */
.L_x_5554:
        /* <DEDUP_REMOVED lines=27> */
.L_x_5557:
        /* <DEDUP_REMOVED lines=14> */
.L_x_5556:
[----:B------:R-:W2:Y:S02]  /*3790*/  LDG.E.U16 R0, desc[UR36][R2.64] ;  /* 0x0000002402007981 */ /* 0x000ea4000c1e1500 */
[----:B--2---:R-:W-:-:S04]  /*37a0*/  IMAD.U32 R0, R0, 0x10000, RZ ;  /* 0x0001000000007824 */ /* 0x004fc800078e00ff */
[----:B------:R-:W-:-:S04]  /*37b0*/  FMUL.FTZ R0, R0, 1 ;  /* 0x3f80000000007820 */ /* 0x000fc80000410000 */
[----:B------:R3:W4:Y:S02]  /*37c0*/  F2F.F64.F32 R6, R0 ;  /* 0x0000000000067310 */ /* 0x0007240000201800 */
[----:B---34-:R-:W-:Y:S05]  /*37d0*/  BRA `(.L_x_5546) ;  /* 0x0000000400b07947 */ /* 0x018fea0003800000 */
.L_x_5553:
        /* <DEDUP_REMOVED lines=9> */
[----:B--2---:R1:W2:Y:S02]  /*3870*/  I2F.F64.U16 R6, R2 ;  /* 0x0000000200067312 */ /* 0x0042a40000101800 */
[----:B-12---:R-:W-:Y:S05]  /*3880*/  BRA `(.L_x_5546) ;  /* 0x0000000400847947 */ /* 0x006fea0003800000 */
.L_x_5560:
        /* <DEDUP_REMOVED lines=21> */
.L_x_5562:
[----:B------:R-:W-:Y:S05]  /*39e0*/  BSYNC.RECONVERGENT B0 ;  /* 0x0000000000007941 */ /* 0x000fea0003800200 */
.L_x_5561:
[----:B------:R-:W-:Y:S01]  /*39f0*/  IMAD.SHL.U32 R0, R0, 0x100000, RZ ;  /* 0x0010000000007824 */ /* 0x000fe200078e00ff */
[----:B------:R-:W-:-:S04]  /*3a00*/  LEA R2, R2, 0x3b800000, 0x17 ;  /* 0x3b80000002027811 */ /* 0x000fc800078eb8ff */
[----:B------:R-:W-:-:S05]  /*3a10*/  LOP3.LUT R0, R2, R0, R7, 0xfe, !PT ;  /* 0x0000000002007212 */ /* 0x000fca00078efe07 */
[----:B------:R-:W-:-:S04]  /*3a20*/  FMUL.FTZ R0, R0, 1 ;  /* 0x3f80000000007820 */ /* 0x000fc80000410000 */
[----:B------:R1:W2:Y:S02]  /*3a30*/  F2F.F64.F32 R6, R0 ;  /* 0x0000000000067310 */ /* 0x0002a40000201800 */
[----:B-12---:R-:W-:Y:S05]  /*3a40*/  BRA `(.L_x_5546) ;  /* 0x0000000400147947 */ /* 0x006fea0003800000 */
.L_x_5559:
        /* <DEDUP_REMOVED lines=21> */
.L_x_5564:
[----:B------:R-:W-:Y:S05]  /*3ba0*/  BSYNC.RECONVERGENT B0 ;  /* 0x0000000000007941 */ /* 0x000fea0003800200 */
.L_x_5563:
[----:B------:R-:W-:Y:S01]  /*3bb0*/  IMAD.SHL.U32 R0, R0, 0x200000, RZ ;  /* 0x0020000000007824 */ /* 0x000fe200078e00ff */
[----:B------:R-:W-:-:S04]  /*3bc0*/  LEA R2, R2, 0x37800000, 0x17 ;  /* 0x3780000002027811 */ /* 0x000fc800078eb8ff */
[----:B------:R-:W-:-:S05]  /*3bd0*/  LOP3.LUT R0, R2, R0, R7, 0xfe, !PT ;  /* 0x0000000002007212 */ /* 0x000fca00078efe07 */
[----:B------:R-:W-:-:S04]  /*3be0*/  FMUL.FTZ R0, R0, 1 ;  /* 0x3f80000000007820 */ /* 0x000fc80000410000 */
[----:B------:R1:W2:Y:S02]  /*3bf0*/  F2F.F64.F32 R6, R0 ;  /* 0x0000000000067310 */ /* 0x0002a40000201800 */
[----:B-12---:R-:W-:Y:S05]  /*3c00*/  BRA `(.L_x_5546) ;  /* 0x0000000000a47947 */ /* 0x006fea0003800000 */
.L_x_5558:
        /* <DEDUP_REMOVED lines=16> */
[----:B------:R3:W4:Y:S02]  /*3d10*/  @P0 F2F.F64.F32 R6, R0 ;  /* 0x0000000000060310 */ /* 0x0007240000201800 */
[----:B---34-:R-:W-:Y:S05]  /*3d20*/  BRA `(.L_x_5546) ;  /* 0x00000000005c7947 */ /* 0x018fea0003800000 */
.L_x_5545:
        /* <DEDUP_REMOVED lines=16> */
.L_x_5567:
[----:B------:R-:W-:Y:S01]  /*3e30*/  CS2R R6, SRZ ;  /* 0x0000000000067805 */ /* 0x000fe2000001ff00 */
[----:B------:R-:W-:Y:S06]  /*3e40*/  BRA `(.L_x_5546) ;  /* 0x0000000000147947 */ /* 0x000fec0003800000 */
.L_x_5566:
[----:B------:R-:W2:Y:S02]  /*3e50*/  LDG.E.64 R6, desc[UR36][R2.64] ;  /* 0x0000002402067981 */ /* 0x000ea4000c1e1b00 */
[----:B--2---:R-:W3:Y:S02]  /*3e60*/  I2F.F64.U64 R6, R6 ;  /* 0x0000000600067312 */ /* 0x004ee40000301800 */
[----:B---3--:R-:W-:Y:S05]  /*3e70*/  BRA `(.L_x_5546) ;  /* 0x0000000000087947 */ /* 0x008fea0003800000 */
.L_x_5565:
[----:B------:R-:W2:Y:S02]  /*3e80*/  LDG.E R2, desc[UR36][R2.64] ;  /* 0x0000002402027981 */ /* 0x000ea4000c1e1900 */
[----:B--2---:R1:W2:Y:S02]  /*3e90*/  I2F.F64.U32 R6, R2 ;  /* 0x0000000200067312 */ /* 0x0042a40000201800 */
.L_x_5546:
[----:B------:R-:W-:Y:S05]  /*3ea0*/  BSYNC.RECONVERGENT B6 ;  /* 0x0000000000067941 */ /* 0x000fea0003800200 */
.L_x_5540:
[----:B--2--5:R-:W4:Y:S02]  /*3eb0*/  DADD R6, R6, 3 ;  /* 0x4008000006067429 */ /* 0x024f240000000000 */
.L_x_5539:
[----:B------:R-:W-:Y:S05]  /*3ec0*/  BSYNC.RECONVERGENT B7 ;  /* 0x0000000000077941 */ /* 0x000fea0003800200 */
.L_x_5538:
[----:B01-3--:R-:W0:Y:S01]  /*3ed0*/  LDC.U8 R2, c[0x0][0x3cc] ;  /* 0x0000f300ff027b82 */ /* 0x00be220000000000 */
[CC--:B------:R-:W-:Y:S01]  /*3ee0*/  ISETP.GE.AND P2, PT, R23.reuse, R19.reuse, PT ;  /* 0x000000131700720c */ /* 0x0c0fe20003f46270 */
[C---:B------:R-:W-:Y:S01]  /*3ef0*/  VIADD R0, R23.reuse, 0x100 ;  /* 0x0000010017007836 */ /* 0x040fe20000000000 */
[----:B------:R-:W-:Y:S01]  /*3f00*/  BSSY.RECONVERGENT B0, `(.L_x_5568) ;  /* 0x0000019000007945 */ /* 0x000fe20003800200 */
[C---:B--2---:R-:W-:Y:S02]  /*3f10*/  VIADD R4, R23.reuse, 0x180 ;  /* 0x0000018017047836 */ /* 0x044fe40000000000 */
[----:B------:R-:W-:Y:S01]  /*3f20*/  VIADD R22, R23, 0x80 ;  /* 0x0000008017167836 */ /* 0x000fe20000000000 */
[-C--:B------:R-:W-:Y:S02]  /*3f30*/  ISETP.GE.AND P0, PT, R0, R19.reuse, PT ;  /* 0x000000130000720c */ /* 0x080fe40003f06270 */
[-C--:B------:R-:W-:Y:S02]  /*3f40*/  ISETP.GE.AND P1, PT, R4, R19.reuse, PT ;  /* 0x000000130400720c */ /* 0x080fe40003f26270 */
[----:B------:R-:W-:-:S03]  /*3f50*/  ISETP.GE.AND P3, PT, R22, R19, PT ;  /* 0x000000131600720c */ /* 0x000fc60003f66270 */
[----:B------:R-:W-:Y:S10]  /*3f60*/  @P2 BRA `(.L_x_5569) ;  /* 0x0000000000482947 */ /* 0x000ff40003800000 */
[----:B------:R-:W1:Y:S01]  /*3f70*/  LDCU.64 UR4, c[0x0][0x388] ;  /* 0x00007100ff0477ac */ /* 0x000e620008000a00 */
[----:B------:R-:W2:Y:S01]  /*3f80*/  LDCU.64 UR6, c[0x0][0x3a0] ;  /* 0x00007400ff0677ac */ /* 0x000ea20008000a00 */
[----:B-1----:R-:W1:Y:S01]  /*3f90*/  DSETP.GEU.AND P4, PT, R26, UR4, PT ;  /* 0x000000041a007e2a */ /* 0x002e62000bf8e000 */
[----:B------:R-:W1:Y:S02]  /*3fa0*/  LDCU.64 UR4, c[0x0][0x388] ;  /* 0x00007100ff0477ac */ /* 0x000e640008000a00 */
[----:B-1----:R-:W-:Y:S01]  /*3fb0*/  FSEL R4, R26, UR4, P4 ;  /* 0x000000041a047c08 */ /* 0x002fe2000a000000 */
[----:B------:R-:W-:Y:S01]  /*3fc0*/  UMOV UR4, 0x60000000 ;  /* 0x6000000000047882 */ /* 0x000fe20000000000 */
[----:B------:R-:W-:Y:S01]  /*3fd0*/  FSEL R5, R27, UR5, P4 ;  /* 0x000000051b057c08 */ /* 0x000fe2000a000000 */
[----:B------:R-:W-:-:S15]  /*3fe0*/  UMOV UR5, 0x3fc55555 ;  /* 0x3fc5555500057882 */ /* 0x000fde0000000000 */
[----:B------:R-:W-:-:S15]  /*3ff0*/  NOP ;  /* 0x0000000000007918 */ /* 0x000fde0000000000 */
[----:B------:R-:W-:-:S15]  /*4000*/  NOP ;  /* 0x0000000000007918 */ /* 0x000fde0000000000 */
[----:B------:R-:W-:-:S13]  /*4010*/  NOP ;  /* 0x0000000000007918 */ /* 0x000fda0000000000 */
[----:B--2---:R-:W1:Y:S02]  /*4020*/  DSETP.GT.AND P4, PT, R4, UR6, PT ;  /* 0x0000000604007e2a */ /* 0x004e64000bf84000 */
[----:B-1----:R-:W1:Y:S08]  /*4030*/  @P4 LDC R4, c[0x0][0x3a0] ;  /* 0x0000e800ff044b82 */ /* 0x002e700000000800 */
[----:B------:R-:W1:-:S15]  /*4040*/  @P4 LDC R5, c[0x0][0x3a4] ;  /* 0x0000e900ff054b82 */ /* 0x000e5e0000000800 */
[----:B------:R-:W-:-:S15]  /*4050*/  NOP ;  /* 0x0000000000007918 */ /* 0x000fde0000000000 */
[----:B------:R-:W-:-:S15]  /*4060*/  NOP ;  /* 0x0000000000007918 */ /* 0x000fde0000000000 */
[----:B------:R-:W-:-:S09]  /*4070*/  NOP ;  /* 0x0000000000007918 */ /* 0x000fd20000000000 */
[----:B-1----:R-:W1:Y:S02]  /*4080*/  DMUL R4, R4, UR4 ;  /* 0x0000000404047c28 */ /* 0x002e640008000000 */
.L_x_5569:
[----:B------:R-:W-:Y:S05]  /*4090*/  BSYNC.RECONVERGENT B0 ;  /* 0x0000000000007941 */ /* 0x000fea0003800200 */
.L_x_5568:
[----:B------:R-:W-:Y:S04]  /*40a0*/  BSSY.RECONVERGENT B0, `(.L_x_5570) ;  /* 0x0000016000007945 */ /* 0x000fe80003800200 */
[----:B------:R-:W-:Y:S05]  /*40b0*/  @P3 BRA `(.L_x_5571) ;  /* 0x0000000000503947 */ /* 0x000fea0003800000 */
[----:B------:R-:W2:Y:S01]  /*40c0*/  LDCU.64 UR4, c[0x0][0x388] ;  /* 0x00007100ff0477ac */ /* 0x000ea20008000a00 */
[----:B------:R-:W3:Y:S01]  /*40d0*/  LDCU.64 UR6, c[0x0][0x3a0] ;  /* 0x00007400ff0677ac */ /* 0x000ee20008000a00 */
[----:B--2---:R-:W2:Y:S01]  /*40e0*/  DSETP.GEU.AND P3, PT, R24, UR4, PT ;  /* 0x0000000418007e2a */ /* 0x004ea2000bf6e000 */
[----:B------:R-:W2:Y:S02]  /*40f0*/  LDCU.64 UR4, c[0x0][0x388] ;  /* 0x00007100ff0477ac */ /* 0x000ea40008000a00 */
[----:B--2---:R-:W-:Y:S01]  /*4100*/  FSEL R28, R24, UR4, P3 ;  /* 0x00000004181c7c08 */ /* 0x004fe20009800000 */
[----:B------:R-:W-:Y:S01]  /*4110*/  UMOV UR4, 0x60000000 ;  /* 0x6000000000047882 */ /* 0x000fe20000000000 */
[----:B------:R-:W-:Y:S01]  /*4120*/  FSEL R29, R25, UR5, P3 ;  /* 0x00000005191d7c08 */ /* 0x000fe20009800000 */
[----:B------:R-:W-:Y:S02]  /*4130*/  UMOV UR5, 0x3fc55555 ;  /* 0x3fc5555500057882 */ /* 0x000fe40000000000 */
[----:B------:R-:W-:-:S02]  /*4140*/  IMAD.MOV.U32 R8, RZ, RZ, R28 ;  /* 0x000000ffff087224 */ /* 0x000fc400078e001c */
[----:B------:R-:W-:-:S15]  /*4150*/  IMAD.MOV.U32 R9, RZ, RZ, R29 ;  /* 0x000000ffff097224 */ /* 0x000fde00078e001d */
[----:B------:R-:W-:-:S15]  /*4160*/  NOP ;  /* 0x0000000000007918 */ /* 0x000fde0000000000 */
[----:B------:R-:W-:-:S15]  /*4170*/  NOP ;  /* 0x0000000000007918 */ /* 0x000fde0000000000 */
[----:B------:R-:W-:-:S09]  /*4180*/  NOP ;  /* 0x0000000000007918 */ /* 0x000fd20000000000 */
[----:B---3--:R-:W2:Y:S02]  /*4190*/  DSETP.GT.AND P3, PT, R8, UR6, PT ;  /* 0x0000000608007e2a */ /* 0x008ea4000bf64000 */
[----:B--2---:R-:W2:Y:S08]  /*41a0*/  @P3 LDC R28, c[0x0][0x3a0] ;  /* 0x0000e800ff1c3b82 */ /* 0x004eb00000000800 */
[----:B------:R-:W2:-:S15]  /*41b0*/  @P3 LDC R29, c[0x0][0x3a4] ;  /* 0x0000e900ff1d3b82 */ /* 0x000e9e0000000800 */
[----:B------:R-:W-:-:S15]  /*41c0*/  NOP ;  /* 0x0000000000007918 */ /* 0x000fde0000000000 */
[----:B------:R-:W-:-:S15]  /*41d0*/  NOP ;  /* 0x0000000000007918 */ /* 0x000fde0000000000 */
[----:B------:R-:W-:-:S09]  /*41e0*/  NOP ;  /* 0x0000000000007918 */ /* 0x000fd20000000000 */
[----:B--2---:R-:W2:Y:S02]  /*41f0*/  DMUL R28, R28, UR4 ;  /* 0x000000041c1c7c28 */ /* 0x004ea40008000000 */
.L_x_5571:
[----:B------:R-:W-:Y:S05]  /*4200*/  BSYNC.RECONVERGENT B0 ;  /* 0x0000000000007941 */ /* 0x000fea0003800200 */
.L_x_5570:
[----:B------:R-:W-:Y:S04]  /*4210*/  BSSY.RECONVERGENT B0, `(.L_x_5572) ;  /* 0x0000016000007945 */ /* 0x000fe80003800200 */
[----:B------:R-:W-:Y:S05]  /*4220*/  @P0 BRA `(.L_x_5573) ;  /* 0x0000000000500947 */ /* 0x000fea0003800000 */
[----:B------:R-:W3:Y:S01]  /*4230*/  LDCU.64 UR4, c[0x0][0x388] ;  /* 0x00007100ff0477ac */ /* 0x000ee20008000a00 */
[----:B------:R-:W5:Y:S01]  /*4240*/  LDCU.64 UR6, c[0x0][0x3a0] ;  /* 0x00007400ff0677ac */ /* 0x000f620008000a00 */
[----:B---3--:R-:W3:Y:S01]  /*4250*/  DSETP.GEU.AND P0, PT, R16, UR4, PT ;  /* 0x0000000410007e2a */ /* 0x008ee2000bf0e000 */
[----:B------:R-:W3:Y:S02]  /*4260*/  LDCU.64 UR4, c[0x0][0x388] ;  /* 0x00007100ff0477ac */ /* 0x000ee40008000a00 */
[----:B---3--:R-:W-:Y:S01]  /*4270*/  FSEL R24, R16, UR4, P0 ;  /* 0x0000000410187c08 */ /* 0x008fe20008000000 */
        /* <DEDUP_REMOVED lines=8> */
[----:B-----5:R-:W3:Y:S02]  /*4300*/  DSETP.GT.AND P0, PT, R8, UR6, PT ;  /* 0x0000000608007e2a */ /* 0x020ee4000bf04000 */
[----:B---3--:R-:W3:Y:S08]  /*4310*/  @P0 LDC R24, c[0x0][0x3a0] ;  /* 0x0000e800ff180b82 */ /* 0x008ef00000000800 */
[----:B------:R-:W3:-:S15]  /*4320*/  @P0 LDC R25, c[0x0][0x3a4] ;  /* 0x0000e900ff190b82 */ /* 0x000ede0000000800 */
[----:B------:R-:W-:-:S15]  /*4330*/  NOP ;  /* 0x0000000000007918 */ /* 0x000fde0000000000 */
[----:B------:R-:W-:-:S15]  /*4340*/  NOP ;  /* 0x0000000000007918 */ /* 0x000fde0000000000 */
[----:B------:R-:W-:-:S09]  /*4350*/  NOP ;  /* 0x0000000000007918 */ /* 0x000fd20000000000 */
[----:B---3--:R-:W3:Y:S02]  /*4360*/  DMUL R24, R24, UR4 ;  /* 0x0000000418187c28 */ /* 0x008ee40008000000 */
.L_x_5573:
[----:B------:R-:W-:Y:S05]  /*4370*/  BSYNC.RECONVERGENT B0 ;  /* 0x0000000000007941 */ /* 0x000fea0003800200 */
.L_x_5572:
[----:B------:R-:W-:Y:S04]  /*4380*/  BSSY.RECONVERGENT B0, `(.L_x_5574) ;  /* 0x0000016000007945 */ /* 0x000fe80003800200 */
[----:B------:R-:W-:Y:S05]  /*4390*/  @P1 BRA `(.L_x_5575) ;  /* 0x0000000000501947 */ /* 0x000fea0003800000 */
[----:B------:R-:W4:Y:S01]  /*43a0*/  LDCU.64 UR4, c[0x0][0x388] ;  /* 0x00007100ff0477ac */ /* 0x000f220008000a00 */
[----:B------:R-:W5:Y:S01]  /*43b0*/  LDCU.64 UR6, c[0x0][0x3a0] ;  /* 0x00007400ff0677ac */ /* 0x000f620008000a00 */
[----:B----4-:R-:W4:Y:S01]  /*43c0*/  DSETP.GEU.AND P0, PT, R6, UR4, PT ;  /* 0x0000000406007e2a */ /* 0x010f22000bf0e000 */
[----:B------:R-:W4:Y:S02]  /*43d0*/  LDCU.64 UR4, c[0x0][0x388] ;  /* 0x00007100ff0477ac */ /* 0x000f240008000a00 */
[----:B----4-:R-:W-:Y:S01]  /*43e0*/  FSEL R16, R6, UR4, P0 ;  /* 0x0000000406107c08 */ /* 0x010fe20008000000 */
        /* <DEDUP_REMOVED lines=8> */
[----:B-----5:R-:W4:Y:S02]  /*4470*/  DSETP.GT.AND P0, PT, R6, UR6, PT ;  /* 0x0000000606007e2a */ /* 0x020f24000bf04000 */
[----:B----4-:R-:W4:Y:S08]  /*4480*/  @P0 LDC R16, c[0x0][0x3a0] ;  /* 0x0000e800ff100b82 */ /* 0x010f300000000800 */
[----:B------:R-:W4:-:S15]  /*4490*/  @P0 LDC R17, c[0x0][0x3a4] ;  /* 0x0000e900ff110b82 */ /* 0x000f1e0000000800 */
[----:B------:R-:W-:-:S15]  /*44a0*/  NOP ;  /* 0x0000000000007918 */ /* 0x000fde0000000000 */
[----:B------:R-:W-:-:S15]  /*44b0*/  NOP ;  /* 0x0000000000007918 */ /* 0x000fde0000000000 */
[----:B------:R-:W-:-:S09]  /*44c0*/  NOP ;  /* 0x0000000000007918 */ /* 0x000fd20000000000 */
[----:B----4-:R-:W4:Y:S02]  /*44d0*/  DMUL R16, R16, UR4 ;  /* 0x0000000410107c28 */ /* 0x010f240008000000 */
.L_x_5575:
[----:B------:R-:W-:Y:S05]  /*44e0*/  BSYNC.RECONVERGENT B0 ;  /* 0x0000000000007941 */ /* 0x000fea0003800200 */
.L_x_5574:
[----:B------:R-:W-:Y:S04]  /*44f0*/  BSSY.RECONVERGENT B6, `(.L_x_5576) ;  /* 0x0000150000067945 */ /* 0x000fe80003800200 */
[----:B------:R-:W-:Y:S05]  /*4500*/  @P2 BRA `(.L_x_5577) ;  /* 0x0000001400382947 */ /* 0x000fea0003800000 */
[----:B------:R-:W5:Y:S01]  /*4510*/  LDCU UR4, c[0x0][0x3d0] ;  /* 0x00007a00ff0477ac */ /* 0x000f620008000800 */
[----:B------:R-:W1:Y:S01]  /*4520*/  LDC.64 R8, c[0x0][0x3b0] ;  /* 0x0000ec00ff087b82 */ /* 0x000e620000000a00 */
[----:B------:R-:W-:Y:S01]  /*4530*/  IMAD R0, R18, 0x200, R23 ;  /* 0x0000020012007824 */ /* 0x000fe200078e0217 */
[----:B0---4-:R-:W-:-:S03]  /*4540*/  PRMT R6, R2, 0x9910, RZ ;  /* 0x0000991002067816 */ /* 0x011fc600000000ff */
        /* <DEDUP_REMOVED lines=14> */
[----:B------:R-:W0:Y:S01]  /*4630*/  F2I.F64.TRUNC R5, R4 ;  /* 0x0000000400057311 */ /* 0x000e22000030d100 */
[----:B------:R-:W-:Y:S01]  /*4640*/  IMAD.MOV.U32 R23, RZ, RZ, R22 ;  /* 0x000000ffff177224 */ /* 0x000fe200078e0016 */
[----:B0-----:R0:W-:Y:S01]  /*4650*/  STG.E.U8 desc[UR36][R8.64], R5 ;  /* 0x0000000508007986 */ /* 0x0011e2000c101124 */
[----:B------:R-:W-:Y:S05]  /*4660*/  BRA `(.L_x_5577) ;  /* 0x0000001000e07947 */ /* 0x000fea0003800000 */
.L_x_5581:
[----:B------:R-:W0:Y:S01]  /*4670*/  F2I.S64.F64.TRUNC R4, R4 ;  /* 0x0000000400047311 */ /* 0x000e22000030d900 */
[----:B------:R-:W-:Y:S02]  /*4680*/  IMAD.MOV.U32 R23, RZ, RZ, R22 ;  /* 0x000000ffff177224 */ /* 0x000fe400078e0016 */
[----:B0-----:R-:W-:-:S05]  /*4690*/  IMAD.MOV.U32 R3, RZ, RZ, R4 ;  /* 0x000000ffff037224 */ /* 0x001fca00078e0004 */
[----:B------:R0:W-:Y:S01]  /*46a0*/  STG.E.U8 desc[UR36][R8.64], R3 ;  /* 0x0000000308007986 */ /* 0x0001e2000c101124 */
[----:B------:R-:W-:Y:S05]  /*46b0*/  BRA `(.L_x_5577) ;  /* 0x0000001000cc7947 */ /* 0x000fea0003800000 */
.L_x_5580:
[----:B------:R-:W-:-:S13]  /*46c0*/  ISETP.NE.AND P0, PT, R0, 0x2, PT ;  /* 0x000000020000780c */ /* 0x000fda0003f05270 */
[----:B------:R-:W-:Y:S05]  /*46d0*/  @!P0 BRA `(.L_x_5583) ;  /* 0x0000000000308947 */ /* 0x000fea0003800000 */
[----:B------:R-:W-:-:S13]  /*46e0*/  ISETP.NE.AND P0, PT, R0, 0x3, PT ;  /* 0x000000030000780c */ /* 0x000fda0003f05270 */
[----:B------:R-:W-:Y:S05]  /*46f0*/  @!P0 BRA `(.L_x_5584) ;  /* 0x0000000000188947 */ /* 0x000fea0003800000 */
[----:B------:R-:W-:-:S13]  /*4700*/  ISETP.NE.AND P0, PT, R0, 0x4, PT ;  /* 0x000000040000780c */ /* 0x000fda0003f05270 */
[----:B------:R-:W-:Y:S05]  /*4710*/  @P0 BRA `(.L_x_5582) ;  /* 0x0000000c00ec0947 */ /* 0x000fea0003800000 */
[----:B------:R-:W0:Y:S01]  /*4720*/  F2I.S64.F64.TRUNC R4, R4 ;  /* 0x0000000400047311 */ /* 0x000e22000030d900 */
[----:B------:R-:W-:Y:S01]  /*4730*/  IMAD.MOV.U32 R23, RZ, RZ, R22 ;  /* 0x000000ffff177224 */ /* 0x000fe200078e0016 */
[----:B0-----:R0:W-:Y:S01]  /*4740*/  STG.E.64 desc[UR36][R8.64], R4 ;  /* 0x0000000408007986 */ /* 0x0011e2000c101b24 */
[----:B------:R-:W-:Y:S05]  /*4750*/  BRA `(.L_x_5577) ;  /* 0x0000001000a47947 */ /* 0x000fea0003800000 */
.L_x_5584:
[----:B------:R-:W0:Y:S01]  /*4760*/  F2I.F64.TRUNC R5, R4 ;  /* 0x0000000400057311 */ /* 0x000e22000030d100 */
[----:B------:R-:W-:Y:S01]  /*4770*/  IMAD.MOV.U32 R23, RZ, RZ, R22 ;  /* 0x000000ffff177224 */ /* 0x000fe200078e0016 */
[----:B0-----:R0:W-:Y:S01]  /*4780*/  STG.E desc[UR36][R8.64], R5 ;  /* 0x0000000508007986 */ /* 0x0011e2000c101924 */
[----:B------:R-:W-:Y:S05]  /*4790*/  BRA `(.L_x_5577) ;  /* 0x0000001000947947 */ /* 0x000fea0003800000 */
.L_x_5583:
[----:B------:R-:W0:Y:S01]  /*47a0*/  F2I.F64.TRUNC R5, R4 ;  /* 0x0000000400057311 */ /* 0x000e22000030d100 */
[----:B------:R-:W-:Y:S01]  /*47b0*/  IMAD.MOV.U32 R23, RZ, RZ, R22 ;  /* 0x000000ffff177224 */ /* 0x000fe200078e0016 */
[----:B0-----:R0:W-:Y:S01]  /*47c0*/  STG.E.U16 desc[UR36][R8.64], R5 ;  /* 0x0000000508007986 */ /* 0x0011e2000c101524 */
[----:B------:R-:W-:Y:S05]  /*47d0*/  BRA `(.L_x_5577) ;  /* 0x0000001000847947 */ /* 0x000fea0003800000 */
.L_x_5579:
        /* <DEDUP_REMOVED lines=14> */
[----:B------:R-:W-:Y:S02]  /*48c0*/  IMAD.MOV.U32 R23, RZ, RZ, R22 ;  /* 0x000000ffff177224 */ /* 0x000fe400078e0016 */
[----:B0-----:R-:W-:-:S05]  /*48d0*/  @!P0 FMUL R3, R3, 1.175494350822287508e-38 ;  /* 0x0080000003038820 */ /* 0x001fca0000400000 */
[----:B------:R0:W-:Y:S01]  /*48e0*/  STG.E desc[UR36][R8.64], R3 ;  /* 0x0000000308007986 */ /* 0x0001e2000c101924 */
[----:B------:R-:W-:Y:S05]  /*48f0*/  BRA `(.L_x_5577) ;  /* 0x00000010003c7947 */ /* 0x000fea0003800000 */
.L_x_5586:
        /* <DEDUP_REMOVED lines=10> */
[----:B------:R-:W-:-:S05]  /*49a0*/  F2FP.F16.F32.PACK_AB R0, RZ, R0 ;  /* 0x00000000ff00723e */ /* 0x000fca00000000ff */
[----:B------:R0:W-:Y:S01]  /*49b0*/  STG.E.U16 desc[UR36][R8.64], R0 ;  /* 0x0000000008007986 */ /* 0x0001e2000c101524 */
[----:B------:R-:W-:Y:S05]  /*49c0*/  BRA `(.L_x_5577) ;  /* 0x0000001000087947 */ /* 0x000fea0003800000 */
.L_x_5585:
        /* <DEDUP_REMOVED lines=15> */
[----:B0-----:R-:W-:Y:S01]  /*4ac0*/  @!P0 FMUL R6, R6, 1.175494350822287508e-38 ;  /* 0x0080000006068820 */ /* 0x001fe20000400000 */
[----:B------:R-:W-:-:S04]  /*4ad0*/  IMAD.MOV.U32 R23, RZ, RZ, R22 ;  /* 0x000000ffff177224 */ /* 0x000fc800078e0016 */
[----:B------:R0:W-:Y:S01]  /*4ae0*/  STG.E.64 desc[UR36][R8.64], R6 ;  /* 0x0000000608007986 */ /* 0x0001e2000c101b24 */
[----:B------:R-:W-:Y:S05]  /*4af0*/  BRA `(.L_x_5577) ;  /* 0x0000000c00bc7947 */ /* 0x000fea0003800000 */
.L_x_5588:
        /* <DEDUP_REMOVED lines=10> */
[----:B------:R-:W-:-:S04]  /*4ba0*/  F2FP.F16.F32.PACK_AB R3, RZ, R0 ;  /* 0x00000000ff03723e */ /* 0x000fc800000000ff */
[----:B------:R-:W-:-:S05]  /*4bb0*/  PRMT R3, R3, 0x5410, RZ ;  /* 0x0000541003037816 */ /* 0x000fca00000000ff */
[----:B------:R0:W-:Y:S01]  /*4bc0*/  STG.E desc[UR36][R8.64], R3 ;  /* 0x0000000308007986 */ /* 0x0001e2000c101924 */
[----:B------:R-:W-:Y:S05]  /*4bd0*/  BRA `(.L_x_5577) ;  /* 0x0000000c00847947 */ /* 0x000fea0003800000 */
.L_x_5587:
[----:B------:R0:W-:Y:S01]  /*4be0*/  STG.E.64 desc[UR36][R8.64], R4 ;  /* 0x0000000408007986 */ /* 0x0001e2000c101b24 */
[----:B------:R-:W-:Y:S01]  /*4bf0*/  IMAD.MOV.U32 R23, RZ, RZ, R22 ;  /* 0x000000ffff177224 */ /* 0x000fe200078e0016 */
[----:B------:R-:W-:Y:S06]  /*4c00*/  BRA `(.L_x_5577) ;  /* 0x0000000c00787947 */ /* 0x000fec0003800000 */
.L_x_5578:
        /* <DEDUP_REMOVED lines=8> */
[----:B------:R-:W0:Y:S01]  /*4c90*/  DSETP.NEU.AND P0, PT, R4, RZ, PT ;  /* 0x000000ff0400722a */ /* 0x000e220003f0d000 */
[----:B------:R-:W-:Y:S01]  /*4ca0*/  IMAD.MOV.U32 R23, RZ, RZ, R22 ;  /* 0x000000ffff177224 */ /* 0x000fe200078e0016 */
[----:B0-----:R-:W-:-:S05]  /*4cb0*/  SEL R3, RZ, 0x1, !P0 ;  /* 0x00000001ff037807 */ /* 0x001fca0004000000 */
[----:B------:R0:W-:Y:S01]  /*4cc0*/  STG.E.U8 desc[UR36][R8.64], R3 ;  /* 0x0000000308007986 */ /* 0x0001e2000c101124 */
[----:B------:R-:W-:Y:S05]  /*4cd0*/  BRA `(.L_x_5577) ;  /* 0x0000000c00447947 */ /* 0x000fea0003800000 */
.L_x_5591:
[----:B------:R-:W-:Y:S01]  /*4ce0*/  CS2R R6, SRZ ;  /* 0x0000000000067805 */ /* 0x000fe2000001ff00 */
[----:B------:R-:W-:-:S04]  /*4cf0*/  IMAD.MOV.U32 R23, RZ, RZ, R22 ;  /* 0x000000ffff177224 */ /* 0x000fc800078e0016 */
[----:B------:R0:W-:Y:S01]  /*4d00*/  STG.E.128 desc[UR36][R8.64], R4 ;  /* 0x0000000408007986 */ /* 0x0001e2000c101d24 */
[----:B------:R-:W-:Y:S05]  /*4d10*/  BRA `(.L_x_5577) ;  /* 0x0000000c00347947 */ /* 0x000fea0003800000 */
.L_x_5590:
        /* <DEDUP_REMOVED lines=27> */
.L_x_5595:
[----:B------:R-:W-:Y:S05]  /*4ed0*/  BSYNC.RECONVERGENT B0 ;  /* 0x0000000000007941 */ /* 0x000fea0003800200 */
.L_x_5594:
[----:B------:R-:W-:Y:S01]  /*4ee0*/  LOP3.LUT R7, R0, 0x80, R7, 0xf8, !PT ;  /* 0x0000008000077812 */ /* 0x000fe200078ef807 */
[----:B------:R-:W-:-:S04]  /*4ef0*/  IMAD.MOV.U32 R23, RZ, RZ, R22 ;  /* 0x000000ffff177224 */ /* 0x000fc800078e0016 */
[----:B------:R0:W-:Y:S01]  /*4f00*/  STG.E.U8 desc[UR36][R8.64], R7 ;  /* 0x0000000708007986 */ /* 0x0001e2000c101124 */
[----:B------:R-:W-:Y:S05]  /*4f10*/  BRA `(.L_x_5577) ;  /* 0x0000000800b47947 */ /* 0x000fea0003800000 */
.L_x_5593:
        /* <DEDUP_REMOVED lines=23> */
.L_x_5597:
[----:B------:R-:W-:Y:S05]  /*5090*/  BSYNC.RECONVERGENT B0 ;  /* 0x0000000000007941 */ /* 0x000fea0003800200 */
.L_x_5596:
[----:B------:R-:W-:Y:S01]  /*50a0*/  LOP3.LUT R7, R0, 0x80, R7, 0xf8, !PT ;  /* 0x0000008000077812 */ /* 0x000fe200078ef807 */
[----:B------:R-:W-:-:S04]  /*50b0*/  IMAD.MOV.U32 R23, RZ, RZ, R22 ;  /* 0x000000ffff177224 */ /* 0x000fc800078e0016 */
[----:B------:R0:W-:Y:S01]  /*50c0*/  STG.E.U8 desc[UR36][R8.64], R7 ;  /* 0x0000000708007986 */ /* 0x0001e2000c101124 */
[----:B------:R-:W-:Y:S05]  /*50d0*/  BRA `(.L_x_5577) ;  /* 0x0000000800447947 */ /* 0x000fea0003800000 */
.L_x_5592:
        /* <DEDUP_REMOVED lines=10> */
[----:B------:R-:W-:-:S05]  /*5180*/  F2FP.BF16.F32.PACK_AB R0, RZ, R0 ;  /* 0x00000000ff00723e */ /* 0x000fca00000010ff */
[----:B------:R0:W-:Y:S01]  /*5190*/  STG.E.U16 desc[UR36][R8.64], R0 ;  /* 0x0000000008007986 */ /* 0x0001e2000c101524 */
[----:B------:R-:W-:Y:S05]  /*51a0*/  BRA `(.L_x_5577) ;  /* 0x0000000800107947 */ /* 0x000fea0003800000 */
.L_x_5589:
        /* <DEDUP_REMOVED lines=8> */
[----:B------:R-:W0:Y:S01]  /*5230*/  F2I.U32.F64.TRUNC R5, R4 ;  /* 0x0000000400057311 */ /* 0x000e22000030d000 */
[----:B------:R-:W-:Y:S01]  /*5240*/  IMAD.MOV.U32 R23, RZ, RZ, R22 ;  /* 0x000000ffff177224 */ /* 0x000fe200078e0016 */
[----:B0-----:R0:W-:Y:S01]  /*5250*/  STG.E.U16 desc[UR36][R8.64], R5 ;  /* 0x0000000508007986 */ /* 0x0011e2000c101524 */
[----:B------:R-:W-:Y:S05]  /*5260*/  BRA `(.L_x_5577) ;  /* 0x0000000400e07947 */ /* 0x000fea0003800000 */
.L_x_5600:
        /* <DEDUP_REMOVED lines=21> */
.L_x_5603:
[----:B------:R-:W-:-:S04]  /*53c0*/  SHF.R.U32.HI R0, RZ, 0x14, R7 ;  /* 0x00000014ff007819 */ /* 0x000fc80000011607 */
[----:B------:R-:W-:-:S04]  /*53d0*/  LOP3.LUT R0, R0, 0x1, RZ, 0xc0, !PT ;  /* 0x0000000100007812 */ /* 0x000fc800078ec0ff */
[----:B------:R-:W-:-:S04]  /*53e0*/  IADD3 R0, PT, PT, R7, 0x487ffff, R0 ;  /* 0x0487ffff07007810 */ /* 0x000fc80007ffe000 */
[----:B------:R-:W-:-:S04]  /*53f0*/  SHF.R.U32.HI R0, RZ, 0x14, R0 ;  /* 0x00000014ff007819 */ /* 0x000fc80000011600 */
[----:B------:R-:W-:-:S07]  /*5400*/  LOP3.LUT R3, R0, 0xff, RZ, 0xc0, !PT ;  /* 0x000000ff00037812 */ /* 0x000fce00078ec0ff */
.L_x_5604:
[----:B------:R-:W-:-:S04]  /*5410*/  SHF.R.U32.HI R0, RZ, 0x18, R7 ;  /* 0x00000018ff007819 */ /* 0x000fc80000011607 */
[----:B------:R-:W-:-:S07]  /*5420*/  LOP3.LUT R0, R3, 0x80, R0, 0xf8, !PT ;  /* 0x0000008003007812 */ /* 0x000fce00078ef800 */
.L_x_5602:
[----:B------:R-:W-:Y:S05]  /*5430*/  BSYNC.RECONVERGENT B0 ;  /* 0x0000000000007941 */ /* 0x000fea0003800200 */
.L_x_5601:
[----:B------:R0:W-:Y:S01]  /*5440*/  STG.E.U8 desc[UR36][R8.64], R0 ;  /* 0x0000000008007986 */ /* 0x0001e2000c101124 */
[----:B------:R-:W-:Y:S01]  /*5450*/  IMAD.MOV.U32 R23, RZ, RZ, R22 ;  /* 0x000000ffff177224 */ /* 0x000fe200078e0016 */
[----:B------:R-:W-:Y:S06]  /*5460*/  BRA `(.L_x_5577) ;  /* 0x0000000400607947 */ /* 0x000fec0003800000 */
.L_x_5599:
        /* <DEDUP_REMOVED lines=21> */
.L_x_5607:
[----:B------:R-:W-:-:S04]  /*55c0*/  SHF.R.U32.HI R0, RZ, 0x15, R7 ;  /* 0x00000015ff007819 */ /* 0x000fc80000011607 */
[----:B------:R-:W-:-:S04]  /*55d0*/  LOP3.LUT R0, R0, 0x1, RZ, 0xc0, !PT ;  /* 0x0000000100007812 */ /* 0x000fc800078ec0ff */
[----:B------:R-:W-:-:S04]  /*55e0*/  IADD3 R0, PT, PT, R7, 0x88fffff, R0 ;  /* 0x088fffff07007810 */ /* 0x000fc80007ffe000 */
[----:B------:R-:W-:-:S04]  /*55f0*/  SHF.R.U32.HI R0, RZ, 0x15, R0 ;  /* 0x00000015ff007819 */ /* 0x000fc80000011600 */
[----:B------:R-:W-:-:S07]  /*5600*/  LOP3.LUT R3, R0, 0xff, RZ, 0xc0, !PT ;  /* 0x000000ff00037812 */ /* 0x000fce00078ec0ff */
.L_x_5608:
[----:B------:R-:W-:-:S04]  /*5610*/  SHF.R.U32.HI R0, RZ, 0x18, R7 ;  /* 0x00000018ff007819 */ /* 0x000fc80000011607 */
[----:B------:R-:W-:-:S07]  /*5620*/  LOP3.LUT R0, R3, 0x80, R0, 0xf8, !PT ;  /* 0x0000008003007812 */ /* 0x000fce00078ef800 */
.L_x_5606:
[----:B------:R-:W-:Y:S05]  /*5630*/  BSYNC.RECONVERGENT B0 ;  /* 0x0000000000007941 */ /* 0x000fea0003800200 */
.L_x_5605:
[----:B------:R0:W-:Y:S01]  /*5640*/  STG.E.U8 desc[UR36][R8.64], R0 ;  /* 0x0000000008007986 */ /* 0x0001e2000c101124 */
[----:B------:R-:W-:Y:S01]  /*5650*/  IMAD.MOV.U32 R23, RZ, RZ, R22 ;  /* 0x000000ffff177224 */ /* 0x000fe200078e0016 */
[----:B------:R-:W-:Y:S06]  /*5660*/  BRA `(.L_x_5577) ;  /* 0x0000000000e07947 */ /* 0x000fec0003800000 */
.L_x_5598:
[----:B------:R-:W-:-:S13]  /*5670*/  ISETP.NE.AND P0, PT, R0, 0x1c, PT ;  /* 0x0000001c0000780c */ /* 0x000fda0003f05270 */
[----:B------:R-:W-:Y:S05]  /*5680*/  @!P0 BRA `(.L_x_5609) ;  /* 0x0000000000cc8947 */ /* 0x000fea0003800000 */
[----:B------:R-:W-:-:S13]  /*5690*/  ISETP.NE.AND P0, PT, R0, 0x1d, PT ;  /* 0x0000001d0000780c */ /* 0x000fda0003f05270 */
[----:B------:R-:W-:Y:S05]  /*56a0*/  @!P0 BRA `(.L_x_5610) ;  /* 0x0000000000b48947 */ /* 0x000fea0003800000 */
[----:B------:R-:W-:-:S13]  /*56b0*/  ISETP.NE.AND P0, PT, R0, 0x2c, PT ;  /* 0x0000002c0000780c */ /* 0x000fda0003f05270 */
[----:B------:R-:W-:Y:S05]  /*56c0*/  @!P0 BRA `(.L_x_5611) ;  /* 0x0000000000488947 */ /* 0x000fea0003800000 */
.L_x_5582:
        /* <DEDUP_REMOVED lines=16> */
.L_x_5612:
[----:B------:R-:W-:Y:S01]  /*57d0*/  IMAD.MOV.U32 R23, RZ, RZ, R22 ;  /* 0x000000ffff177224 */ /* 0x000fe200078e0016 */
[----:B------:R-:W-:Y:S06]  /*57e0*/  BRA `(.L_x_5577) ;  /* 0x0000000000807947 */ /* 0x000fec0003800000 */
.L_x_5611:
        /* <DEDUP_REMOVED lines=25> */
.L_x_5610:
[----:B------:R-:W0:Y:S01]  /*5980*/  F2I.U64.F64.TRUNC R4, R4 ;  /* 0x0000000400047311 */ /* 0x000e22000030d800 */
[----:B------:R-:W-:Y:S01]  /*5990*/  IMAD.MOV.U32 R23, RZ, RZ, R22 ;  /* 0x000000ffff177224 */ /* 0x000fe200078e0016 */
[----:B0-----:R0:W-:Y:S01]  /*59a0*/  STG.E.64 desc[UR36][R8.64], R4 ;  /* 0x0000000408007986 */ /* 0x0011e2000c101b24 */
[----:B------:R-:W-:Y:S05]  /*59b0*/  BRA `(.L_x_5577) ;  /* 0x00000000000c7947 */ /* 0x000fea0003800000 */
.L_x_5609:
[----:B------:R-:W0:Y:S01]  /*59c0*/  F2I.U32.F64.TRUNC R5, R4 ;  /* 0x0000000400057311 */ /* 0x000e22000030d000 */
[----:B------:R-:W-:Y:S01]  /*59d0*/  IMAD.MOV.U32 R23, RZ, RZ, R22 ;  /* 0x000000ffff177224 */ /* 0x000fe200078e0016 */
[----:B0-----:R0:W-:Y:S06]  /*59e0*/  STG.E desc[UR36][R8.64], R5 ;  /* 0x0000000508007986 */ /* 0x0011ec000c101924 */
.L_x_5577:
[----:B------:R-:W-:Y:S05]  /*59f0*/  BSYNC.RECONVERGENT B6 ;  /* 0x0000000000067941 */ /* 0x000fea0003800200 */
.L_x_5576:
[----:B------:R-:W-:Y:S01]  /*5a00*/  ISETP.GE.AND P0, PT, R23, R19, PT ;  /* 0x000000131700720c */ /* 0x000fe20003f06270 */
[----:B------:R-:W-:-:S12]  /*5a10*/  BSSY.RECONVERGENT B6, `(.L_x_5613) ;  /* 0x0000278000067945 */ /* 0x000fd80003800200 */
[----:B------:R-:W-:Y:S05]  /*5a20*/  @P0 BRA `(.L_x_5614) ;  /* 0x0000002400d80947 */ /* 0x000fea0003800000 */
[----:B------:R-:W5:Y:S01]  /*5a30*/  LDCU UR4, c[0x0][0x3d0] ;  /* 0x00007a00ff0477ac */ /* 0x000f620008000800 */
[----:B01----:R-:W0:Y:S01]  /*5a40*/  LDC.64 R4, c[0x0][0x3b0] ;  /* 0x0000ec00ff047b82 */ /* 0x003e220000000a00 */
[----:B------:R-:W-:Y:S01]  /*5a50*/  IMAD R0, R18, 0x200, R23 ;  /* 0x0000020012007824 */ /* 0x000fe200078e0217 */
[----:B----4-:R-:W-:-:S03]  /*5a60*/  PRMT R6, R2, 0x9910, RZ ;  /* 0x0000991002067816 */ /* 0x010fc600000000ff */
        /* <DEDUP_REMOVED lines=14> */
[----:B--2---:R-:W0:Y:S02]  /*5b50*/  F2I.F64.TRUNC R29, R28 ;  /* 0x0000001c001d7311 */ /* 0x004e24000030d100 */
[----:B0-----:R4:W-:Y:S01]  /*5b60*/  STG.E.U8 desc[UR36][R4.64], R29 ;  /* 0x0000001d04007986 */ /* 0x0019e2000c101124 */
[----:B------:R-:W-:Y:S05]  /*5b70*/  BRA `(.L_x_5620) ;  /* 0x0000001000907947 */ /* 0x000fea0003800000 */
.L_x_5618:
[----:B--2---:R-:W0:Y:S02]  /*5b80*/  F2I.S64.F64.TRUNC R28, R28 ;  /* 0x0000001c001c7311 */ /* 0x004e24000030d900 */
[----:B0-----:R-:W-:-:S05]  /*5b90*/  IMAD.MOV.U32 R3, RZ, RZ, R28 ;  /* 0x000000ffff037224 */ /* 0x001fca00078e001c */
[----:B------:R0:W-:Y:S01]  /*5ba0*/  STG.E.U8 desc[UR36][R4.64], R3 ;  /* 0x0000000304007986 */ /* 0x0001e2000c101124 */
[----:B------:R-:W-:Y:S05]  /*5bb0*/  BRA `(.L_x_5620) ;  /* 0x0000001000807947 */ /* 0x000fea0003800000 */
.L_x_5617:
[----:B------:R-:W-:-:S13]  /*5bc0*/  ISETP.NE.AND P0, PT, R0, 0x2, PT ;  /* 0x000000020000780c */ /* 0x000fda0003f05270 */
[----:B------:R-:W-:Y:S05]  /*5bd0*/  @!P0 BRA `(.L_x_5621) ;  /* 0x0000000000288947 */ /* 0x000fea0003800000 */
[----:B------:R-:W-:-:S13]  /*5be0*/  ISETP.NE.AND P0, PT, R0, 0x3, PT ;  /* 0x000000030000780c */ /* 0x000fda0003f05270 */
[----:B------:R-:W-:Y:S05]  /*5bf0*/  @!P0 BRA `(.L_x_5622) ;  /* 0x0000000000148947 */ /* 0x000fea0003800000 */
[----:B------:R-:W-:-:S13]  /*5c00*/  ISETP.NE.AND P0, PT, R0, 0x4, PT ;  /* 0x000000040000780c */ /* 0x000fda0003f05270 */
[----:B------:R-:W-:Y:S05]  /*5c10*/  @P0 BRA `(.L_x_5619) ;  /* 0x0000000c00240947 */ /* 0x000fea0003800000 */
[----:B--2---:R-:W0:Y:S02]  /*5c20*/  F2I.S64.F64.TRUNC R28, R28 ;  /* 0x0000001c001c7311 */ /* 0x004e24000030d900 */
[----:B0-----:R1:W-:Y:S01]  /*5c30*/  STG.E.64 desc[UR36][R4.64], R28 ;  /* 0x0000001c04007986 */ /* 0x0013e2000c101b24 */
[----:B------:R-:W-:Y:S05]  /*5c40*/  BRA `(.L_x_5620) ;  /* 0x00000010005c7947 */ /* 0x000fea0003800000 */
.L_x_5622:
[----:B--2---:R-:W0:Y:S02]  /*5c50*/  F2I.F64.TRUNC R29, R28 ;  /* 0x0000001c001d7311 */ /* 0x004e24000030d100 */
[----:B0-----:R2:W-:Y:S01]  /*5c60*/  STG.E desc[UR36][R4.64], R29 ;  /* 0x0000001d04007986 */ /* 0x0015e2000c101924 */
[----:B------:R-:W-:Y:S05]  /*5c70*/  BRA `(.L_x_5620) ;  /* 0x0000001000507947 */ /* 0x000fea0003800000 */
.L_x_5621:
[----:B--2---:R-:W0:Y:S02]  /*5c80*/  F2I.F64.TRUNC R29, R28 ;  /* 0x0000001c001d7311 */ /* 0x004e24000030d100 */
[----:B0-----:R0:W-:Y:S01]  /*5c90*/  STG.E.U16 desc[UR36][R4.64], R29 ;  /* 0x0000001d04007986 */ /* 0x0011e2000c101524 */
[----:B------:R-:W-:Y:S05]  /*5ca0*/  BRA `(.L_x_5620) ;  /* 0x0000001000447947 */ /* 0x000fea0003800000 */
.L_x_5616:
        /* <DEDUP_REMOVED lines=8> */
[----:B--2---:R-:W0:-:S15]  /*5d30*/  F2F.F32.F64 R3, R28 ;  /* 0x0000001c00037310 */ /* 0x004e1e0000301000 */
        /* <DEDUP_REMOVED lines=8> */
.L_x_5624:
        /* <DEDUP_REMOVED lines=12> */
.L_x_5623:
        /* <DEDUP_REMOVED lines=18> */
.L_x_5626:
        /* <DEDUP_REMOVED lines=13> */
.L_x_5625:
[----:B--2---:R0:W-:Y:S01]  /*6070*/  STG.E.64 desc[UR36][R4.64], R28 ;  /* 0x0000001c04007986 */ /* 0x0041e2000c101b24 */
[----:B------:R-:W-:Y:S05]  /*6080*/  BRA `(.L_x_5620) ;  /* 0x0000000c004c7947 */ /* 0x000fea0003800000 */
.L_x_5615:
        /* <DEDUP_REMOVED lines=10> */
[----:B--2---:R-:W0:Y:S02]  /*6130*/  F2I.U32.F64.TRUNC R29, R28 ;  /* 0x0000001c001d7311 */ /* 0x004e24000030d000 */
[----:B0-----:R0:W-:Y:S01]  /*6140*/  STG.E.U16 desc[UR36][R4.64], R29 ;  /* 0x0000001d04007986 */ /* 0x0011e2000c101524 */
[----:B------:R-:W-:Y:S05]  /*6150*/  BRA `(.L_x_5620) ;  /* 0x0000000c00187947 */ /* 0x000fea0003800000 */
.L_x_5630:
        /* <DEDUP_REMOVED lines=26> */
.L_x_5633:
[----:B------:R-:W-:-:S04]  /*6300*/  SHF.R.U32.HI R3, RZ, 0x18, R7 ;  /* 0x00000018ff037819 */ /* 0x000fc80000011607 */
[----:B------:R-:W-:-:S07]  /*6310*/  LOP3.LUT R0, R0, 0x80, R3, 0xf8, !PT ;  /* 0x0000008000007812 */ /* 0x000fce00078ef803 */
.L_x_5632:
[----:B------:R-:W-:Y:S05]  /*6320*/  BSYNC.RECONVERGENT B0 ;  /* 0x0000000000007941 */ /* 0x000fea0003800200 */
.L_x_5631:
[----:B------:R0:W-:Y:S01]  /*6330*/  STG.E.U8 desc[UR36][R4.64], R0 ;  /* 0x0000000004007986 */ /* 0x0001e2000c101124 */
[----:B------:R-:W-:Y:S05]  /*6340*/  BRA `(.L_x_5620) ;  /* 0x00000008009c7947 */ /* 0x000fea0003800000 */
.L_x_5629:
        /* <DEDUP_REMOVED lines=26> */
.L_x_5636:
[----:B------:R-:W-:-:S04]  /*64f0*/  SHF.R.U32.HI R3, RZ, 0x18, R7 ;  /* 0x00000018ff037819 */ /* 0x000fc80000011607 */
[----:B------:R-:W-:-:S07]  /*6500*/  LOP3.LUT R0, R0, 0x80, R3, 0xf8, !PT ;  /* 0x0000008000007812 */ /* 0x000fce00078ef803 */
.L_x_5635:
[----:B------:R-:W-:Y:S05]  /*6510*/  BSYNC.RECONVERGENT B0 ;  /* 0x0000000000007941 */ /* 0x000fea0003800200 */
.L_x_5634:
[----:B------:R0:W-:Y:S01]  /*6520*/  STG.E.U8 desc[UR36][R4.64], R0 ;  /* 0x0000000004007986 */ /* 0x0001e2000c101124 */
[----:B------:R-:W-:Y:S05]  /*6530*/  BRA `(.L_x_5620) ;  /* 0x0000000800207947 */ /* 0x000fea0003800000 */
.L_x_5628:
        /* <DEDUP_REMOVED lines=30> */
.L_x_5638:
[----:B--2---:R-:W0:Y:S02]  /*6720*/  F2I.U64.F64.TRUNC R28, R28 ;  /* 0x0000001c001c7311 */ /* 0x004e24000030d800 */
[----:B0-----:R0:W-:Y:S01]  /*6730*/  STG.E.64 desc[UR36][R4.64], R28 ;  /* 0x0000001c04007986 */ /* 0x0011e2000c101b24 */
[----:B------:R-:W-:Y:S05]  /*6740*/  BRA `(.L_x_5620) ;  /* 0x00000004009c7947 */ /* 0x000fea0003800000 */
.L_x_5637:
[----:B--2---:R-:W0:Y:S02]  /*6750*/  F2I.U32.F64.TRUNC R29, R28 ;  /* 0x0000001c001d7311 */ /* 0x004e24000030d000 */
[----:B0-----:R0:W-:Y:S01]  /*6760*/  STG.E desc[UR36][R4.64], R29 ;  /* 0x0000001d04007986 */ /* 0x0011e2000c101924 */
[----:B------:R-:W-:Y:S05]  /*6770*/  BRA `(.L_x_5620) ;  /* 0x0000000400907947 */ /* 0x000fea0003800000 */
.L_x_5627:
[----:B------:R-:W-:-:S13]  /*6780*/  ISETP.GT.AND P0, PT, R0, 0xe, PT ;  /* 0x0000000e0000780c */ /* 0x000fda0003f04270 */
[----:B------:R-:W-:Y:S05]  /*6790*/  @P0 BRA `(.L_x_5639) ;  /* 0x00000000002c0947 */ /* 0x000fea0003800000 */
[----:B------:R-:W-:-:S13]  /*67a0*/  ISETP.NE.AND P0, PT, R0, 0xa, PT ;  /* 0x0000000a0000780c */ /* 0x000fda0003f05270 */
[----:B------:R-:W-:Y:S05]  /*67b0*/  @!P0 BRA `(.L_x_5640) ;  /* 0x0000000000188947 */ /* 0x000fea0003800000 */
[----:B------:R-:W-:-:S13]  /*67c0*/  ISETP.NE.AND P0, PT, R0, 0xb, PT ;  /* 0x0000000b0000780c */ /* 0x000fda0003f05270 */
[----:B------:R-:W-:Y:S05]  /*67d0*/  @P0 BRA `(.L_x_5619) ;  /* 0x0000000000340947 */ /* 0x000fea0003800000 */
[----:B--2---:R-:W0:Y:S02]  /*67e0*/  DSETP.NEU.AND P0, PT, R28, RZ, PT ;  /* 0x000000ff1c00722a */ /* 0x004e240003f0d000 */
[----:B0-----:R-:W-:-:S05]  /*67f0*/  SEL R3, RZ, 0x1, !P0 ;  /* 0x00000001ff037807 */ /* 0x001fca0004000000 */
[----:B------:R0:W-:Y:S01]  /*6800*/  STG.E.U8 desc[UR36][R4.64], R3 ;  /* 0x0000000304007986 */ /* 0x0001e2000c101124 */
[----:B------:R-:W-:Y:S05]  /*6810*/  BRA `(.L_x_5620) ;  /* 0x0000000400687947 */ /* 0x000fea0003800000 */
.L_x_5640:
[----:B------:R-:W-:-:S05]  /*6820*/  CS2R R30, SRZ ;  /* 0x00000000001e7805 */ /* 0x000fca000001ff00 */
[----:B--2---:R0:W-:Y:S01]  /*6830*/  STG.E.128 desc[UR36][R4.64], R28 ;  /* 0x0000001c04007986 */ /* 0x0041e2000c101d24 */
[----:B------:R-:W-:Y:S05]  /*6840*/  BRA `(.L_x_5620) ;  /* 0x00000004005c7947 */ /* 0x000fea0003800000 */
.L_x_5639:
[----:B------:R-:W-:-:S13]  /*6850*/  ISETP.NE.AND P0, PT, R0, 0xf, PT ;  /* 0x0000000f0000780c */ /* 0x000fda0003f05270 */
[----:B------:R-:W-:Y:S05]  /*6860*/  @!P0 BRA `(.L_x_5641) ;  /* 0x0000000400288947 */ /* 0x000fea0003800000 */
[----:B------:R-:W-:-:S13]  /*6870*/  ISETP.NE.AND P0, PT, R0, 0x17, PT ;  /* 0x000000170000780c */ /* 0x000fda0003f05270 */
[----:B------:R-:W-:Y:S05]  /*6880*/  @!P0 BRA `(.L_x_5642) ;  /* 0x0000000000b08947 */ /* 0x000fea0003800000 */
[----:B------:R-:W-:-:S13]  /*6890*/  ISETP.NE.AND P0, PT, R0, 0x18, PT ;  /* 0x000000180000780c */ /* 0x000fda0003f05270 */
[----:B------:R-:W-:Y:S05]  /*68a0*/  @!P0 BRA `(.L_x_5643) ;  /* 0x0000000000448947 */ /* 0x000fea0003800000 */
.L_x_5619:
        /* <DEDUP_REMOVED lines=16> */
.L_x_5644:
[----:B------:R-:W-:Y:S05]  /*69b0*/  BRA `(.L_x_5620) ;  /* 0x0000000400007947 */ /* 0x000fea0003800000 */
.L_x_5643:
        /* <DEDUP_REMOVED lines=21> */
.L_x_5646:
[----:B------:R-:W-:Y:S05]  /*6b10*/  BSYNC.RECONVERGENT B0 ;  /* 0x0000000000007941 */ /* 0x000fea0003800200 */
.L_x_5645:
[----:B------:R-:W-:-:S05]  /*6b20*/  LOP3.LUT R3, R0, 0x80, R3, 0xf8, !PT ;  /* 0x0000008000037812 */ /* 0x000fca00078ef803 */
[----:B------:R0:W-:Y:S01]  /*6b30*/  STG.E.U8 desc[UR36][R4.64], R3 ;  /* 0x0000000304007986 */ /* 0x0001e2000c101124 */
[----:B------:R-:W-:Y:S05]  /*6b40*/  BRA `(.L_x_5620) ;  /* 0x00000000009c7947 */ /* 0x000fea0003800000 */
.L_x_5642:
        /* <DEDUP_REMOVED lines=20> */
.L_x_5648:
[----:B------:R-:W-:Y:S01]  /*6c90*/  IMAD.MOV.U32 R0, RZ, RZ, 0x7f ;  /* 0x0000007fff007424 */ /* 0x000fe200078e00ff */
[----:B------:R-:W-:-:S04]  /*6ca0*/  ISETP.GT.U32.AND P0, PT, R3, 0x7f800000, PT ;  /* 0x7f8000000300780c */ /* 0x000fc80003f04070 */
[----:B------:R-:W-:-:S09]  /*6cb0*/  SEL R0, R0, 0x7c, P0 ;  /* 0x0000007c00007807 */ /* 0x000fd20000000000 */
.L_x_5649:
[----:B------:R-:W-:Y:S05]  /*6cc0*/  BSYNC.RECONVERGENT B0 ;  /* 0x0000000000007941 */ /* 0x000fea0003800200 */
.L_x_5647:
[----:B------:R-:W-:-:S04]  /*6cd0*/  SHF.R.U32.HI R3, RZ, 0x18, R7 ;  /* 0x00000018ff037819 */ /* 0x000fc80000011607 */
[----:B------:R-:W-:-:S05]  /*6ce0*/  LOP3.LUT R3, R0, 0x80, R3, 0xf8, !PT ;  /* 0x0000008000037812 */ /* 0x000fca00078ef803 */
[----:B------:R0:W-:Y:S01]  /*6cf0*/  STG.E.U8 desc[UR36][R4.64], R3 ;  /* 0x0000000304007986 */ /* 0x0001e2000c101124 */
[----:B------:R-:W-:Y:S05]  /*6d00*/  BRA `(.L_x_5620) ;  /* 0x00000000002c7947 */ /* 0x000fea0003800000 */
.L_x_5641:
        /* <DEDUP_REMOVED lines=11> */
.L_x_5620:
[----:B------:R-:W-:-:S05]  /*6dc0*/  VIADD R23, R23, 0x80 ;  /* 0x0000008017177836 */ /* 0x000fca0000000000 */
[----:B------:R-:W-:-:S13]  /*6dd0*/  ISETP.GE.AND P0, PT, R23, R19, PT ;  /* 0x000000131700720c */ /* 0x000fda0003f06270 */
[----:B------:R-:W-:Y:S05]  /*6de0*/  @P0 BRA `(.L_x_5614) ;  /* 0x0000001000e80947 */ /* 0x000fea0003800000 */
[----:B------:R-:W5:Y:S01]  /*6df0*/  LDCU UR4, c[0x0][0x3d0] ;  /* 0x00007a00ff0477ac */ /* 0x000f620008000800 */
[----:B012-4-:R-:W0:Y:S01]  /*6e00*/  LDC.64 R4, c[0x0][0x3b0] ;  /* 0x0000ec00ff047b82 */ /* 0x017e220000000a00 */
        /* <DEDUP_REMOVED lines=16> */
[----:B---3--:R-:W0:Y:S02]  /*6f10*/  F2I.F64.TRUNC R25, R24 ;  /* 0x0000001800197311 */ /* 0x008e24000030d100 */
[----:B0-----:R0:W-:Y:S01]  /*6f20*/  STG.E.U8 desc[UR36][R4.64], R25 ;  /* 0x0000001904007986 */ /* 0x0011e2000c101124 */
[----:B------:R-:W-:Y:S05]  /*6f30*/  BRA `(.L_x_5655) ;  /* 0x0000001000907947 */ /* 0x000fea0003800000 */
.L_x_5653:
[----:B---3--:R-:W0:Y:S02]  /*6f40*/  F2I.S64.F64.TRUNC R24, R24 ;  /* 0x0000001800187311 */ /* 0x008e24000030d900 */
[----:B0-----:R-:W-:-:S05]  /*6f50*/  IMAD.MOV.U32 R3, RZ, RZ, R24 ;  /* 0x000000ffff037224 */ /* 0x001fca00078e0018 */
[----:B------:R0:W-:Y:S01]  /*6f60*/  STG.E.U8 desc[UR36][R4.64], R3 ;  /* 0x0000000304007986 */ /* 0x0001e2000c101124 */
[----:B------:R-:W-:Y:S05]  /*6f70*/  BRA `(.L_x_5655) ;  /* 0x0000001000807947 */ /* 0x000fea0003800000 */
.L_x_5652:
[----:B------:R-:W-:-:S13]  /*6f80*/  ISETP.NE.AND P0, PT, R0, 0x2, PT ;  /* 0x000000020000780c */ /* 0x000fda0003f05270 */
[----:B------:R-:W-:Y:S05]  /*6f90*/  @!P0 BRA `(.L_x_5656) ;  /* 0x0000000000288947 */ /* 0x000fea0003800000 */
[----:B------:R-:W-:-:S13]  /*6fa0*/  ISETP.NE.AND P0, PT, R0, 0x3, PT ;  /* 0x000000030000780c */ /* 0x000fda0003f05270 */
[----:B------:R-:W-:Y:S05]  /*6fb0*/  @!P0 BRA `(.L_x_5657) ;  /* 0x0000000000148947 */ /* 0x000fea0003800000 */
[----:B------:R-:W-:-:S13]  /*6fc0*/  ISETP.NE.AND P0, PT, R0, 0x4, PT ;  /* 0x000000040000780c */ /* 0x000fda0003f05270 */
[----:B------:R-:W-:Y:S05]  /*6fd0*/  @P0 BRA `(.L_x_5654) ;  /* 0x0000000c00240947 */ /* 0x000fea0003800000 */
[----:B---3--:R-:W0:Y:S02]  /*6fe0*/  F2I.S64.F64.TRUNC R24, R24 ;  /* 0x0000001800187311 */ /* 0x008e24000030d900 */
[----:B0-----:R0:W-:Y:S01]  /*6ff0*/  STG.E.64 desc[UR36][R4.64], R24 ;  /* 0x0000001804007986 */ /* 0x0011e2000c101b24 */
[----:B------:R-:W-:Y:S05]  /*7000*/  BRA `(.L_x_5655) ;  /* 0x00000010005c7947 */ /* 0x000fea0003800000 */
.L_x_5657:
[----:B---3--:R-:W0:Y:S02]  /*7010*/  F2I.F64.TRUNC R25, R24 ;  /* 0x0000001800197311 */ /* 0x008e24000030d100 */
[----:B0-----:R0:W-:Y:S01]  /*7020*/  STG.E desc[UR36][R4.64], R25 ;  /* 0x0000001904007986 */ /* 0x0011e2000c101924 */
[----:B------:R-:W-:Y:S05]  /*7030*/  BRA `(.L_x_5655) ;  /* 0x0000001000507947 */ /* 0x000fea0003800000 */
.L_x_5656:
[----:B---3--:R-:W0:Y:S02]  /*7040*/  F2I.F64.TRUNC R25, R24 ;  /* 0x0000001800197311 */ /* 0x008e24000030d100 */
[----:B0-----:R0:W-:Y:S01]  /*7050*/  STG.E.U16 desc[UR36][R4.64], R25 ;  /* 0x0000001904007986 */ /* 0x0011e2000c101524 */
[----:B------:R-:W-:Y:S05]  /*7060*/  BRA `(.L_x_5655) ;  /* 0x0000001000447947 */ /* 0x000fea0003800000 */
.L_x_5651:
        /* <DEDUP_REMOVED lines=8> */
[----:B---3--:R-:W0:-:S15]  /*70f0*/  F2F.F32.F64 R3, R24 ;  /* 0x0000001800037310 */ /* 0x008e1e0000301000 */
        /* <DEDUP_REMOVED lines=8> */
.L_x_5659:
        /* <DEDUP_REMOVED lines=12> */
.L_x_5658:
        /* <DEDUP_REMOVED lines=18> */
.L_x_5661:
        /* <DEDUP_REMOVED lines=13> */
.L_x_5660:
[----:B---3--:R0:W-:Y:S01]  /*7430*/  STG.E.64 desc[UR36][R4.64], R24 ;  /* 0x0000001804007986 */ /* 0x0081e2000c101b24 */
[----:B------:R-:W-:Y:S05]  /*7440*/  BRA `(.L_x_5655) ;  /* 0x0000000c004c7947 */ /* 0x000fea0003800000 */
.L_x_5650:
        /* <DEDUP_REMOVED lines=10> */
[----:B---3--:R-:W0:Y:S02]  /*74f0*/  F2I.U32.F64.TRUNC R25, R24 ;  /* 0x0000001800197311 */ /* 0x008e24000030d000 */
[----:B0-----:R4:W-:Y:S01]  /*7500*/  STG.E.U16 desc[UR36][R4.64], R25 ;  /* 0x0000001904007986 */ /* 0x0019e2000c101524 */
[----:B------:R-:W-:Y:S05]  /*7510*/  BRA `(.L_x_5655) ;  /* 0x0000000c00187947 */ /* 0x000fea0003800000 */
.L_x_5665:
        /* <DEDUP_REMOVED lines=26> */
.L_x_5668:
[----:B------:R-:W-:-:S04]  /*76c0*/  SHF.R.U32.HI R3, RZ, 0x18, R7 ;  /* 0x00000018ff037819 */ /* 0x000fc80000011607 */
[----:B------:R-:W-:-:S07]  /*76d0*/  LOP3.LUT R0, R0, 0x80, R3, 0xf8, !PT ;  /* 0x0000008000007812 */ /* 0x000fce00078ef803 */
.L_x_5667:
[----:B------:R-:W-:Y:S05]  /*76e0*/  BSYNC.RECONVERGENT B0 ;  /* 0x0000000000007941 */ /* 0x000fea0003800200 */
.L_x_5666:
[----:B------:R3:W-:Y:S01]  /*76f0*/  STG.E.U8 desc[UR36][R4.64], R0 ;  /* 0x0000000004007986 */ /* 0x0007e2000c101124 */
[----:B------:R-:W-:Y:S05]  /*7700*/  BRA `(.L_x_5655) ;  /* 0x00000008009c7947 */ /* 0x000fea0003800000 */
.L_x_5664:
        /* <DEDUP_REMOVED lines=26> */
.L_x_5671:
[----:B------:R-:W-:-:S04]  /*78b0*/  SHF.R.U32.HI R3, RZ, 0x18, R7 ;  /* 0x00000018ff037819 */ /* 0x000fc80000011607 */
[----:B------:R-:W-:-:S07]  /*78c0*/  LOP3.LUT R0, R0, 0x80, R3, 0xf8, !PT ;  /* 0x0000008000007812 */ /* 0x000fce00078ef803 */
.L_x_5670:
[----:B------:R-:W-:Y:S05]  /*78d0*/  BSYNC.RECONVERGENT B0 ;  /* 0x0000000000007941 */ /* 0x000fea0003800200 */
.L_x_5669:
[----:B------:R0:W-:Y:S01]  /*78e0*/  STG.E.U8 desc[UR36][R4.64], R0 ;  /* 0x0000000004007986 */ /* 0x0001e2000c101124 */
[----:B------:R-:W-:Y:S05]  /*78f0*/  BRA `(.L_x_5655) ;  /* 0x0000000800207947 */ /* 0x000fea0003800000 */
.L_x_5663:
        /* <DEDUP_REMOVED lines=30> */
.L_x_5673:
[----:B---3--:R-:W0:Y:S02]  /*7ae0*/  F2I.U64.F64.TRUNC R24, R24 ;  /* 0x0000001800187311 */ /* 0x008e24000030d800 */
[----:B0-----:R1:W-:Y:S01]  /*7af0*/  STG.E.64 desc[UR36][R4.64], R24 ;  /* 0x0000001804007986 */ /* 0x0013e2000c101b24 */
[----:B------:R-:W-:Y:S05]  /*7b00*/  BRA `(.L_x_5655) ;  /* 0x00000004009c7947 */ /* 0x000fea0003800000 */
.L_x_5672:
[----:B---3--:R-:W0:Y:S02]  /*7b10*/  F2I.U32.F64.TRUNC R25, R24 ;  /* 0x0000001800197311 */ /* 0x008e24000030d000 */
[----:B0-----:R0:W-:Y:S01]  /*7b20*/  STG.E desc[UR36][R4.64], R25 ;  /* 0x0000001904007986 */ /* 0x0011e2000c101924 */
[----:B------:R-:W-:Y:S05]  /*7b30*/  BRA `(.L_x_5655) ;  /* 0x0000000400907947 */ /* 0x000fea0003800000 */
.L_x_5662:
[----:B------:R-:W-:-:S13]  /*7b40*/  ISETP.GT.AND P0, PT, R0, 0xe, PT ;  /* 0x0000000e0000780c */ /* 0x000fda0003f04270 */
[----:B------:R-:W-:Y:S05]  /*7b50*/  @P0 BRA `(.L_x_5674) ;  /* 0x00000000002c0947 */ /* 0x000fea0003800000 */
[----:B------:R-:W-:-:S13]  /*7b60*/  ISETP.NE.AND P0, PT, R0, 0xa, PT ;  /* 0x0000000a0000780c */ /* 0x000fda0003f05270 */
[----:B------:R-:W-:Y:S05]  /*7b70*/  @!P0 BRA `(.L_x_5675) ;  /* 0x0000000000188947 */ /* 0x000fea0003800000 */
[----:B------:R-:W-:-:S13]  /*7b80*/  ISETP.NE.AND P0, PT, R0, 0xb, PT ;  /* 0x0000000b0000780c */ /* 0x000fda0003f05270 */
[----:B------:R-:W-:Y:S05]  /*7b90*/  @P0 BRA `(.L_x_5654) ;  /* 0x0000000000340947 */ /* 0x000fea0003800000 */
[----:B---3--:R-:W0:Y:S02]  /*7ba0*/  DSETP.NEU.AND P0, PT, R24, RZ, PT ;  /* 0x000000ff1800722a */ /* 0x008e240003f0d000 */
[----:B0-----:R-:W-:-:S05]  /*7bb0*/  SEL R3, RZ, 0x1, !P0 ;  /* 0x00000001ff037807 */ /* 0x001fca0004000000 */
[----:B------:R0:W-:Y:S01]  /*7bc0*/  STG.E.U8 desc[UR36][R4.64], R3 ;  /* 0x0000000304007986 */ /* 0x0001e2000c101124 */
[----:B------:R-:W-:Y:S05]  /*7bd0*/  BRA `(.L_x_5655) ;  /* 0x0000000400687947 */ /* 0x000fea0003800000 */
.L_x_5675:
[----:B------:R-:W-:-:S05]  /*7be0*/  CS2R R26, SRZ ;  /* 0x00000000001a7805 */ /* 0x000fca000001ff00 */
[----:B---3--:R0:W-:Y:S01]  /*7bf0*/  STG.E.128 desc[UR36][R4.64], R24 ;  /* 0x0000001804007986 */ /* 0x0081e2000c101d24 */
[----:B------:R-:W-:Y:S05]  /*7c00*/  BRA `(.L_x_5655) ;  /* 0x00000004005c7947 */ /* 0x000fea0003800000 */
.L_x_5674:
[----:B------:R-:W-:-:S13]  /*7c10*/  ISETP.NE.AND P0, PT, R0, 0xf, PT ;  /* 0x0000000f0000780c */ /* 0x000fda0003f05270 */
[----:B------:R-:W-:Y:S05]  /*7c20*/  @!P0 BRA `(.L_x_5676) ;  /* 0x0000000400288947 */ /* 0x000fea0003800000 */
[----:B------:R-:W-:-:S13]  /*7c30*/  ISETP.NE.AND P0, PT, R0, 0x17, PT ;  /* 0x000000170000780c */ /* 0x000fda0003f05270 */
[----:B------:R-:W-:Y:S05]  /*7c40*/  @!P0 BRA `(.L_x_5677) ;  /* 0x0000000000b08947 */ /* 0x000fea0003800000 */
[----:B------:R-:W-:-:S13]  /*7c50*/  ISETP.NE.AND P0, PT, R0, 0x18, PT ;  /* 0x000000180000780c */ /* 0x000fda0003f05270 */
[----:B------:R-:W-:Y:S05]  /*7c60*/  @!P0 BRA `(.L_x_5678) ;  /* 0x0000000000448947 */ /* 0x000fea0003800000 */
.L_x_5654:
        /* <DEDUP_REMOVED lines=15> */
[----:B--23--:R-:W-:Y:S05]  /*7d60*/  CALL.ABS.NOINC R14 ;  /* 0x000000000e007343 */ /* 0x00cfea0003c00000 */
.L_x_5679:
[----:B------:R-:W-:Y:S05]  /*7d70*/  BRA `(.L_x_5655) ;  /* 0x0000000400007947 */ /* 0x000fea0003800000 */
.L_x_5678:
        /* <DEDUP_REMOVED lines=21> */
.L_x_5681:
[----:B------:R-:W-:Y:S05]  /*7ed0*/  BSYNC.RECONVERGENT B0 ;  /* 0x0000000000007941 */ /* 0x000fea0003800200 */
.L_x_5680:
[----:B------:R-:W-:-:S05]  /*7ee0*/  LOP3.LUT R3, R0, 0x80, R3, 0xf8, !PT ;  /* 0x0000008000037812 */ /* 0x000fca00078ef803 */
[----:B------:R0:W-:Y:S01]  /*7ef0*/  STG.E.U8 desc[UR36][R4.64], R3 ;  /* 0x0000000304007986 */ /* 0x0001e2000c101124 */
[----:B------:R-:W-:Y:S05]  /*7f00*/  BRA `(.L_x_5655) ;  /* 0x00000000009c7947 */ /* 0x000fea0003800000 */
.L_x_5677:
        /* <DEDUP_REMOVED lines=20> */
.L_x_5683:
[----:B------:R-:W-:Y:S01]  /*8050*/  IMAD.MOV.U32 R0, RZ, RZ, 0x7f ;  /* 0x0000007fff007424 */ /* 0x000fe200078e00ff */
[----:B------:R-:W-:-:S04]  /*8060*/  ISETP.GT.U32.AND P0, PT, R3, 0x7f800000, PT ;  /* 0x7f8000000300780c */ /* 0x000fc80003f04070 */
[----:B------:R-:W-:-:S09]  /*8070*/  SEL R0, R0, 0x7c, P0 ;  /* 0x0000007c00007807 */ /* 0x000fd20000000000 */
.L_x_5684:
[----:B------:R-:W-:Y:S05]  /*8080*/  BSYNC.RECONVERGENT B0 ;  /* 0x0000000000007941 */ /* 0x000fea0003800200 */
.L_x_5682:
[----:B------:R-:W-:-:S04]  /*8090*/  SHF.R.U32.HI R3, RZ, 0x18, R7 ;  /* 0x00000018ff037819 */ /* 0x000fc80000011607 */
[----:B------:R-:W-:-:S05]  /*80a0*/  LOP3.LUT R3, R0, 0x80, R3, 0xf8, !PT ;  /* 0x0000008000037812 */ /* 0x000fca00078ef803 */
[----:B------:R0:W-:Y:S01]  /*80b0*/  STG.E.U8 desc[UR36][R4.64], R3 ;  /* 0x0000000304007986 */ /* 0x0001e2000c101124 */
[----:B------:R-:W-:Y:S05]  /*80c0*/  BRA `(.L_x_5655) ;  /* 0x00000000002c7947 */ /* 0x000fea0003800000 */
.L_x_5676:
        /* <DEDUP_REMOVED lines=11> */
.L_x_5655:
[----:B------:R-:W-:-:S07]  /*8180*/  VIADD R23, R23, 0x80 ;  /* 0x0000008017177836 */ /* 0x000fce0000000000 */
.L_x_5614:
[----:B------:R-:W-:Y:S05]  /*8190*/  BSYNC.RECONVERGENT B6 ;  /* 0x0000000000067941 */ /* 0x000fea0003800200 */
.L_x_5613:
        /* <DEDUP_REMOVED lines=22> */
.L_x_5688:
[----:B------:R-:W0:Y:S02]  /*8300*/  F2I.S64.F64.TRUNC R16, R16 ;  /* 0x0000001000107311 */ /* 0x000e24000030d900 */
[----:B0-----:R-:W-:-:S05]  /*8310*/  IMAD.MOV.U32 R3, RZ, RZ, R16 ;  /* 0x000000ffff037224 */ /* 0x001fca00078e0010 */
[----:B------:R-:W-:Y:S01]  /*8320*/  STG.E.U8 desc[UR36][R4.64], R3 ;  /* 0x0000000304007986 */ /* 0x000fe2000c101124 */
[----:B------:R-:W-:Y:S05]  /*8330*/  EXIT ;  /* 0x000000000000794d */ /* 0x000fea0003800000 */
.L_x_5687:
        /* <DEDUP_REMOVED lines=9> */
.L_x_5691:
[----:B------:R-:W0:Y:S02]  /*83d0*/  F2I.F64.TRUNC R17, R16 ;  /* 0x0000001000117311 */ /* 0x000e24000030d100 */
[----:B0-----:R-:W-:Y:S01]  /*83e0*/  STG.E desc[UR36][R4.64], R17 ;  /* 0x0000001104007986 */ /* 0x001fe2000c101924 */
[----:B------:R-:W-:Y:S05]  /*83f0*/  EXIT ;  /* 0x000000000000794d */ /* 0x000fea0003800000 */
.L_x_5690:
[----:B------:R-:W0:Y:S02]  /*8400*/  F2I.F64.TRUNC R17, R16 ;  /* 0x0000001000117311 */ /* 0x000e24000030d100 */
[----:B0-----:R-:W-:Y:S01]  /*8410*/  STG.E.U16 desc[UR36][R4.64], R17 ;  /* 0x0000001104007986 */ /* 0x001fe2000c101524 */
[----:B------:R-:W-:Y:S05]  /*8420*/  EXIT ;  /* 0x000000000000794d */ /* 0x000fea0003800000 */
.L_x_5686:
        /* <DEDUP_REMOVED lines=17> */
.L_x_5693:
        /* <DEDUP_REMOVED lines=12> */
.L_x_5692:
        /* <DEDUP_REMOVED lines=18> */
.L_x_5695:
        /* <DEDUP_REMOVED lines=13> */
.L_x_5694:
[----:B------:R-:W-:Y:S01]  /*87f0*/  STG.E.64 desc[UR36][R4.64], R16 ;  /* 0x0000001004007986 */ /* 0x000fe2000c101b24 */
[----:B------:R-:W-:Y:S05]  /*8800*/  EXIT ;  /* 0x000000000000794d */ /* 0x000fea0003800000 */
.L_x_5685:
        /* <DEDUP_REMOVED lines=13> */
.L_x_5699:
        /* <DEDUP_REMOVED lines=25> */
.L_x_5702:
[----:B------:R-:W-:-:S04]  /*8a70*/  SHF.R.U32.HI R3, RZ, 0x18, R7 ;  /* 0x00000018ff037819 */ /* 0x000fc80000011607 */
[----:B------:R-:W-:-:S04]  /*8a80*/  LOP3.LUT R0, R0, 0x80, R3, 0xf8, !PT ;  /* 0x0000008000007812 */ /* 0x000fc800078ef803 */
[----:B------:R-:W-:-:S07]  /*8a90*/  PRMT R2, R0, 0x7610, R2 ;  /* 0x0000761000027816 */ /* 0x000fce0000000002 */
.L_x_5701:
[----:B------:R-:W-:Y:S05]  /*8aa0*/  BSYNC.RECONVERGENT B0 ;  /* 0x0000000000007941 */ /* 0x000fea0003800200 */
.L_x_5700:
[----:B------:R-:W-:Y:S01]  /*8ab0*/  STG.E.U8 desc[UR36][R4.64], R2 ;  /* 0x0000000204007986 */ /* 0x000fe2000c101124 */
[----:B------:R-:W-:Y:S05]  /*8ac0*/  EXIT ;  /* 0x000000000000794d */ /* 0x000fea0003800000 */
.L_x_5698:
        /* <DEDUP_REMOVED lines=25> */
.L_x_5705:
[----:B------:R-:W-:-:S04]  /*8c60*/  SHF.R.U32.HI R3, RZ, 0x18, R7 ;  /* 0x00000018ff037819 */ /* 0x000fc80000011607 */
[----:B------:R-:W-:-:S04]  /*8c70*/  LOP3.LUT R0, R0, 0x80, R3, 0xf8, !PT ;  /* 0x0000008000007812 */ /* 0x000fc800078ef803 */
[----:B------:R-:W-:-:S07]  /*8c80*/  PRMT R2, R0, 0x7610, R2 ;  /* 0x0000761000027816 */ /* 0x000fce0000000002 */
.L_x_5704:
[----:B------:R-:W-:Y:S05]  /*8c90*/  BSYNC.RECONVERGENT B0 ;  /* 0x0000000000007941 */ /* 0x000fea0003800200 */
.L_x_5703:
[----:B------:R-:W-:Y:S01]  /*8ca0*/  STG.E.U8 desc[UR36][R4.64], R2 ;  /* 0x0000000204007986 */ /* 0x000fe2000c101124 */
[----:B------:R-:W-:Y:S05]  /*8cb0*/  EXIT ;  /* 0x000000000000794d */ /* 0x000fea0003800000 */
.L_x_5697:
        /* <DEDUP_REMOVED lines=30> */
.L_x_5707:
[----:B------:R-:W0:Y:S02]  /*8ea0*/  F2I.U64.F64.TRUNC R16, R16 ;  /* 0x0000001000107311 */ /* 0x000e24000030d800 */
[----:B0-----:R-:W-:Y:S01]  /*8eb0*/  STG.E.64 desc[UR36][R4.64], R16 ;  /* 0x0000001004007986 */ /* 0x001fe2000c101b24 */
[----:B------:R-:W-:Y:S05]  /*8ec0*/  EXIT ;  /* 0x000000000000794d */ /* 0x000fea0003800000 */
.L_x_5706:
[----:B------:R-:W0:Y:S02]  /*8ed0*/  F2I.U32.F64.TRUNC R17, R16 ;  /* 0x0000001000117311 */ /* 0x000e24000030d000 */
[----:B0-----:R-:W-:Y:S01]  /*8ee0*/  STG.E desc[UR36][R4.64], R17 ;  /* 0x0000001104007986 */ /* 0x001fe2000c101924 */
[----:B------:R-:W-:Y:S05]  /*8ef0*/  EXIT ;  /* 0x000000000000794d */ /* 0x000fea0003800000 */
.L_x_5696:
        /* <DEDUP_REMOVED lines=10> */
.L_x_5709:
[----:B------:R-:W-:-:S05]  /*8fa0*/  CS2R R18, SRZ ;  /* 0x0000000000127805 */ /* 0x000fca000001ff00 */
[----:B------:R-:W-:Y:S01]  /*8fb0*/  STG.E.128 desc[UR36][R4.64], R16 ;  /* 0x0000001004007986 */ /* 0x000fe2000c101d24 */
[----:B------:R-:W-:Y:S05]  /*8fc0*/  EXIT ;  /* 0x000000000000794d */ /* 0x000fea0003800000 */
.L_x_5708:
[----:B------:R-:W-:-:S13]  /*8fd0*/  ISETP.NE.AND P0, PT, R0, 0xf, PT ;  /* 0x0000000f0000780c */ /* 0x000fda0003f05270 */
[----:B------:R-:W-:Y:S05]  /*8fe0*/  @!P0 BRA `(.L_x_5710) ;  /* 0x0000000400288947 */ /* 0x000fea0003800000 */
[----:B------:R-:W-:-:S13]  /*8ff0*/  ISETP.NE.AND P0, PT, R0, 0x17, PT ;  /* 0x000000170000780c */ /* 0x000fda0003f05270 */
[----:B------:R-:W-:Y:S05]  /*9000*/  @!P0 BRA `(.L_x_5711) ;  /* 0x0000000000b08947 */ /* 0x000fea0003800000 */
[----:B------:R-:W-:-:S13]  /*9010*/  ISETP.NE.AND P0, PT, R0, 0x18, PT ;  /* 0x000000180000780c */ /* 0x000fda0003f05270 */
[----:B------:R-:W-:Y:S05]  /*9020*/  @!P0 BRA `(.L_x_5712) ;  /* 0x0000000000448947 */ /* 0x000fea0003800000 */
.L_x_5689:
        /* <DEDUP_REMOVED lines=16> */
.L_x_5713:
[----:B------:R-:W-:Y:S05]  /*9130*/  EXIT ;  /* 0x000000000000794d */ /* 0x000fea0003800000 */
.L_x_5712:
        /* <DEDUP_REMOVED lines=21> */
.L_x_5715:
[----:B------:R-:W-:Y:S05]  /*9290*/  BSYNC.RECONVERGENT B0 ;  /* 0x0000000000007941 */ /* 0x000fea0003800200 */
.L_x_5714:
[----:B------:R-:W-:-:S05]  /*92a0*/  LOP3.LUT R3, R0, 0x80, R3, 0xf8, !PT ;  /* 0x0000008000037812 */ /* 0x000fca00078ef803 */
[----:B------:R-:W-:Y:S01]  /*92b0*/  STG.E.U8 desc[UR36][R4.64], R3 ;  /* 0x0000000304007986 */ /* 0x000fe2000c101124 */
[----:B------:R-:W-:Y:S05]  /*92c0*/  EXIT ;  /* 0x000000000000794d */ /* 0x000fea0003800000 */
.L_x_5711:
        /* <DEDUP_REMOVED lines=20> */
.L_x_5717:
[----:B------:R-:W-:Y:S01]  /*9410*/  IMAD.MOV.U32 R0, RZ, RZ, 0x7f ;  /* 0x0000007fff007424 */ /* 0x000fe200078e00ff */
[----:B------:R-:W-:-:S04]  /*9420*/  ISETP.GT.U32.AND P0, PT, R2, 0x7f800000, PT ;  /* 0x7f8000000200780c */ /* 0x000fc80003f04070 */
[----:B------:R-:W-:-:S09]  /*9430*/  SEL R0, R0, 0x7c, P0 ;  /* 0x0000007c00007807 */ /* 0x000fd20000000000 */
.L_x_5718:
[----:B------:R-:W-:Y:S05]  /*9440*/  BSYNC.RECONVERGENT B0 ;  /* 0x0000000000007941 */ /* 0x000fea0003800200 */
.L_x_5716:
[----:B------:R-:W-:-:S04]  /*9450*/  SHF.R.U32.HI R3, RZ, 0x18, R3 ;  /* 0x00000018ff037819 */ /* 0x000fc80000011603 */
[----:B------:R-:W-:-:S05]  /*9460*/  LOP3.LUT R3, R0, 0x80, R3, 0xf8, !PT ;  /* 0x0000008000037812 */ /* 0x000fca00078ef803 */
[----:B------:R-:W-:Y:S01]  /*9470*/  STG.E.U8 desc[UR36][R4.64], R3 ;  /* 0x0000000304007986 */ /* 0x000fe2000c101124 */
[----:B------:R-:W-:Y:S05]  /*9480*/  EXIT ;  /* 0x000000000000794d */ /* 0x000fea0003800000 */
.L_x_5710:
        /* <DEDUP_REMOVED lines=12> */
.L_x_5719:
        /* <DEDUP_REMOVED lines=11> */
.L_x_5840:


//--------------------- .text._ZN2at6native18elementwise_kernelILi128ELi2EZNS0_22gpu_kernel_impl_nocastIZZZNS0_68_GLOBAL__N__08176361_30_ActivationHardsigmoidKernel_cu_1520ed90_309918hardsigmoid_kernelERNS_18TensorIteratorBaseEENKUlvE_clEvENKUlvE_clEvEUldE_EEvS5_RKT_EUliE_EEviT1_ --------------------------
	.section	.text._ZN2at6native18elementwise_kernelILi128ELi2EZNS0_22gpu_kernel_impl_nocastIZZZNS0_68_GLOBAL__N__08176361_30_ActivationHardsigmoidKernel_cu_1520ed90_309918hardsigmoid_kernelERNS_18TensorIteratorBaseEENKUlvE_clEvENKUlvE_clEvEUldE_EEvS5_RKT_EUliE_EEviT1_,"ax",@progbits
	.align	128
        .global         _ZN2at6native18elementwise_kernelILi128ELi2EZNS0_22gpu_kernel_impl_nocastIZZZNS0_68_GLOBAL__N__08176361_30_ActivationHardsigmoidKernel_cu_1520ed90_309918hardsigmoid_kernelERNS_18TensorIteratorBaseEENKUlvE_clEvENKUlvE_clEvEUldE_EEvS5_RKT_EUliE_EEviT1_
        .type           _ZN2at6native18elementwise_kernelILi128ELi2EZNS0_22gpu_kernel_impl_nocastIZZZNS0_68_GLOBAL__N__08176361_30_ActivationHardsigmoidKernel_cu_1520ed90_309918hardsigmoid_kernelERNS_18TensorIteratorBaseEENKUlvE_clEvENKUlvE_clEvEUldE_EEvS5_RKT_EUliE_EEviT1_,@function
        .size           _ZN2at6native18elementwise_kernelILi128ELi2EZNS0_22gpu_kernel_impl_nocastIZZZNS0_68_GLOBAL__N__08176361_30_ActivationHardsigmoidKernel_cu_1520ed90_309918hardsigmoid_kernelERNS_18TensorIteratorBaseEENKUlvE_clEvENKUlvE_clEvEUldE_EEvS5_RKT_EUliE_EEviT1_,(.L_x_5841 - _ZN2at6native18elementwise_kernelILi128ELi2EZNS0_22gpu_kernel_impl_nocastIZZZNS0_68_GLOBAL__N__08176361_30_ActivationHardsigmoidKernel_cu_1520ed90_309918hardsigmoid_kernelERNS_18TensorIteratorBaseEENKUlvE_clEvENKUlvE_clEvEUldE_EEvS5_RKT_EUliE_EEviT1_)
        .other          _ZN2at6native18elementwise_kernelILi128ELi2EZNS0_22gpu_kernel_impl_nocastIZZZNS0_68_GLOBAL__N__08176361_30_ActivationHardsigmoidKernel_cu_1520ed90_309918hardsigmoid_kernelERNS_18TensorIteratorBaseEENKUlvE_clEvENKUlvE_clEvEUldE_EEvS5_RKT_EUliE_EEviT1_,@"STO_CUDA_ENTRY STV_DEFAULT"
_ZN2at6native18elementwise_kernelILi128ELi2EZNS0_22gpu_kernel_impl_nocastIZZZNS0_68_GLOBAL__N__08176361_30_ActivationHardsigmoidKernel_cu_1520ed90_309918hardsigmoid_kernelERNS_18TensorIteratorBaseEENKUlvE_clEvENKUlvE_clEvEUldE_EEvS5_RKT_EUliE_EEviT1_:
.text._ZN2at6native18elementwise_kernelILi128ELi2EZNS0_22gpu_kernel_impl_nocastIZZZNS0_68_GLOBAL__N__08176361_30_ActivationHardsigmoidKernel_cu_1520ed90_309918hardsigmoid_kernelERNS_18TensorIteratorBaseEENKUlvE_clEvENKUlvE_clEvEUldE_EEvS5_RKT_EUliE_EEviT1_:
        /* <DEDUP_REMOVED lines=14> */
[----:B------:R-:W1:Y:S01]  /*00e0*/  LDCU.64 UR8, c[0x0][0x590] ;  /* 0x0000b200ff0877ac */ /* 0x000e620008000a00 */
[----:B------:R-:W2:Y:S01]  /*00f0*/  LDCU.64 UR10, c[0x0][0x5a8] ;  /* 0x0000b500ff0a77ac */ /* 0x000ea20008000a00 */
[----:B0-----:R-:W3:Y:S01]  /*0100*/  LDG.E.64 R4, desc[UR6][R4.64] ;  /* 0x0000000604047981 */ /* 0x001ee2000c1e1b00 */
[----:B------:R-:W-:Y:S01]  /*0110*/  IADD3 R3, PT, PT, R3, 0x80, RZ ;  /* 0x0000008003037810 */ /* 0x000fe20007ffe0ff */
[----:B---3--:R-:W1:-:S15]  /*0120*/  DADD R6, R4, 3 ;  /* 0x4008000004067429 */ /* 0x008e5e0000000000 */
[----:B------:R-:W-:-:S15]  /*0130*/  NOP ;  /* 0x0000000000007918 */ /* 0x000fde0000000000 */
[----:B------:R-:W-:-:S15]  /*0140*/  NOP ;  /* 0x0000000000007918 */ /* 0x000fde0000000000 */
[----:B------:R-:W-:-:S15]  /*0150*/  NOP ;  /* 0x0000000000007918 */ /* 0x000fde0000000000 */
[----:B------:R-:W-:-:S04]  /*0160*/  NOP ;  /* 0x0000000000007918 */ /* 0x000fc80000000000 */
[----:B-1----:R-:W0:Y:S01]  /*0170*/  DSETP.GEU.AND P0, PT, R6, UR8, PT ;  /* 0x0000000806007e2a */ /* 0x002e22000bf0e000 */
[----:B------:R-:W0:Y:S02]  /*0180*/  LDCU.64 UR8, c[0x0][0x590] ;  /* 0x0000b200ff0877ac */ /* 0x000e240008000a00 */
[----:B0-----:R-:W-:Y:S01]  /*0190*/  FSEL R4, R6, UR8, P0 ;  /* 0x0000000806047c08 */ /* 0x001fe20008000000 */
[----:B------:R-:W-:Y:S01]  /*01a0*/  UMOV UR8, 0x60000000 ;  /* 0x6000000000087882 */ /* 0x000fe20000000000 */
[----:B------:R-:W-:Y:S01]  /*01b0*/  FSEL R5, R7, UR9, P0 ;  /* 0x0000000907057c08 */ /* 0x000fe20008000000 */
[----:B------:R-:W-:Y:S01]  /*01c0*/  UMOV UR9, 0x3fc55555 ;  /* 0x3fc5555500097882 */ /* 0x000fe20000000000 */
[----:B------:R-:W0:-:S15]  /*01d0*/  LDC.64 R6, c[0x0][0x580] ;  /* 0x00016000ff067b82 */ /* 0x000e1e0000000a00 */
[----:B------:R-:W-:-:S15]  /*01e0*/  NOP ;  /* 0x0000000000007918 */ /* 0x000fde0000000000 */
[----:B------:R-:W-:-:S15]  /*01f0*/  NOP ;  /* 0x0000000000007918 */ /* 0x000fde0000000000 */
[----:B------:R-:W-:-:S12]  /*0200*/  NOP ;  /* 0x0000000000007918 */ /* 0x000fd80000000000 */
[----:B--2---:R-:W1:Y:S02]  /*0210*/  DSETP.GT.AND P0, PT, R4, UR10, PT ;  /* 0x0000000a04007e2a */ /* 0x004e64000bf04000 */
[----:B-1----:R-:W1:Y:S08]  /*0220*/  @P0 LDC R4, c[0x0][0x5a8] ;  /* 0x00016a00ff040b82 */ /* 0x002e700000000800 */
[----:B------:R-:W1:-:S15]  /*0230*/  @P0 LDC R5, c[0x0][0x5ac] ;  /* 0x00016b00ff050b82 */ /* 0x000e5e0000000800 */
[----:B------:R-:W-:-:S15]  /*0240*/  NOP ;  /* 0x0000000000007918 */ /* 0x000fde0000000000 */
[----:B------:R-:W-:-:S15]  /*0250*/  NOP ;  /* 0x0000000000007918 */ /* 0x000fde0000000000 */
[----:B------:R-:W-:-:S09]  /*0260*/  NOP ;  /* 0x0000000000007918 */ /* 0x000fd20000000000 */
[----:B-1----:R-:W0:Y:S02]  /*0270*/  DMUL R4, R4, UR8 ;  /* 0x0000000804047c28 */ /* 0x002e240008000000 */
[----:B0-----:R0:W-:Y:S02]  /*0280*/  STG.E.64 desc[UR6][R6.64], R4 ;  /* 0x0000000406007986 */ /* 0x0011e4000c101b06 */
.L_x_5722:
[----:B------:R-:W-:Y:S05]  /*0290*/  BSYNC.RECONVERGENT B0 ;  /* 0x0000000000007941 */ /* 0x000fea0003800200 */
.L_x_5721:
[----:B------:R-:W-:-:S13]  /*02a0*/  ISETP.GE.AND P0, PT, R3, UR4, PT ;  /* 0x0000000403007c0c */ /* 0x000fda000bf06270 */
[----:B------:R-:W-:Y:S05]  /*02b0*/  @P0 EXIT ;  /* 0x000000000000094d */ /* 0x000fea0003800000 */
[----:B0-----:R-:W0:Y:S01]  /*02c0*/  LDC.64 R4, c[0x0][0x588] ;  /* 0x00016200ff047b82 */ /* 0x001e220000000a00 */
[----:B------:R-:W1:Y:S01]  /*02d0*/  LDCU.64 UR4, c[0x0][0x590] ;  /* 0x0000b200ff0477ac */ /* 0x000e620008000a00 */
[----:B------:R-:W2:Y:S01]  /*02e0*/  LDCU.64 UR8, c[0x0][0x5a8] ;  /* 0x0000b500ff0877ac */ /* 0x000ea20008000a00 */
[----:B0-----:R0:W3:Y:S05]  /*02f0*/  LDG.E.64 R2, desc[UR6][R4.64] ;  /* 0x0000000604027981 */ /* 0x0010ea000c1e1b00 */
[----:B0-----:R-:W0:Y:S01]  /*0300*/  LDC.64 R4, c[0x0][0x580] ;  /* 0x00016000ff047b82 */ /* 0x001e220000000a00 */
[----:B---3--:R-:W1:-:S15]  /*0310*/  DADD R2, R2, 3 ;  /* 0x4008000002027429 */ /* 0x008e5e0000000000 */
[----:B------:R-:W-:-:S15]  /*0320*/  NOP ;  /* 0x0000000000007918 */ /* 0x000fde0000000000 */
[----:B------:R-:W-:-:S15]  /*0330*/  NOP ;  /* 0x0000000000007918 */ /* 0x000fde0000000000 */
[----:B------:R-:W-:-:S15]  /*0340*/  NOP ;  /* 0x0000000000007918 */ /* 0x000fde0000000000 */
[----:B------:R-:W-:-:S04]  /*0350*/  NOP ;  /* 0x0000000000007918 */ /* 0x000fc80000000000 */
        /* <DEDUP_REMOVED lines=15> */
[----:B-1----:R-:W0:Y:S02]  /*0450*/  DMUL R2, R2, UR4 ;  /* 0x0000000402027c28 */ /* 0x002e240008000000 */
[----:B0-----:R-:W-:Y:S01]  /*0460*/  STG.E.64 desc[UR6][R4.64], R2 ;  /* 0x0000000204007986 */ /* 0x001fe2000c101b06 */
[----:B------:R-:W-:Y:S05]  /*0470*/  EXIT ;  /* 0x000000000000794d */ /* 0x000fea0003800000 */
.L_x_5720:
        /* <DEDUP_REMOVED lines=305> */
.L_x_5725:
[----:B------:R-:W0:Y:S01]  /*1790*/  LDCU.128 UR8, c[0x0][0x580] ;  /* 0x0000b000ff0877ac */ /* 0x000e220008000c00 */
[----:B------:R-:W1:Y:S01]  /*17a0*/  LDCU.64 UR12, c[0x0][0x5a8] ;  /* 0x0000b500ff0c77ac */ /* 0x000e620008000a00 */
[----:B0-----:R-:W-:-:S04]  /*17b0*/  IADD3 R8, P0, PT, R4, UR10, RZ ;  /* 0x0000000a04087c10 */ /* 0x001fc8000ff1e0ff */
[----:B------:R-:W-:Y:S01]  /*17c0*/  IADD3.X R9, PT, PT, RZ, UR11, RZ, P0, !PT ;  /* 0x0000000bff097c10 */ /* 0x000fe200087fe4ff */
[----:B------:R-:W0:Y:S04]  /*17d0*/  LDCU.64 UR10, c[0x0][0x590] ;  /* 0x0000b200ff0a77ac */ /* 0x000e280008000a00 */
[----:B------:R-:W2:Y:S01]  /*17e0*/  LDG.E.64 R6, desc[UR6][R8.64] ;  /* 0x0000000608067981 */ /* 0x000ea2000c1e1b00 */
[----:B------:R-:W-:Y:S01]  /*17f0*/  IADD3 R3, PT, PT, R3, 0x80, RZ ;  /* 0x0000008003037810 */ /* 0x000fe20007ffe0ff */
[----:B--2---:R-:W0:-:S15]  /*1800*/  DADD R6, R6, 3 ;  /* 0x4008000006067429 */ /* 0x004e1e0000000000 */
[----:B------:R-:W-:-:S15]  /*1810*/  NOP ;  /* 0x0000000000007918 */ /* 0x000fde0000000000 */
[----:B------:R-:W-:-:S15]  /*1820*/  NOP ;  /* 0x0000000000007918 */ /* 0x000fde0000000000 */
[----:B------:R-:W-:-:S15]  /*1830*/  NOP ;  /* 0x0000000000007918 */ /* 0x000fde0000000000 */
[----:B------:R-:W-:-:S04]  /*1840*/  NOP ;  /* 0x0000000000007918 */ /* 0x000fc80000000000 */
[----:B0-----:R-:W0:Y:S01]  /*1850*/  DSETP.GEU.AND P0, PT, R6, UR10, PT ;  /* 0x0000000a06007e2a */ /* 0x001e22000bf0e000 */
[----:B------:R-:W0:Y:S02]  /*1860*/  LDCU.64 UR10, c[0x0][0x590] ;  /* 0x0000b200ff0a77ac */ /* 0x000e240008000a00 */
[----:B0-----:R-:W-:Y:S02]  /*1870*/  FSEL R4, R6, UR10, P0 ;  /* 0x0000000a06047c08 */ /* 0x001fe40008000000 */
[----:B------:R-:W-:Y:S02]  /*1880*/  FSEL R11, R7, UR11, P0 ;  /* 0x0000000b070b7c08 */ /* 0x000fe40008000000 */
[----:B------:R-:W-:Y:S02]  /*1890*/  MOV R6, R4 ;  /* 0x0000000400067202 */ /* 0x000fe40000000f00 */
[----:B------:R-:W-:-:S15]  /*18a0*/  MOV R7, R11 ;  /* 0x0000000b00077202 */ /* 0x000fde0000000f00 */
[----:B------:R-:W-:-:S15]  /*18b0*/  NOP ;  /* 0x0000000000007918 */ /* 0x000fde0000000000 */
[----:B------:R-:W-:-:S15]  /*18c0*/  NOP ;  /* 0x0000000000007918 */ /* 0x000fde0000000000 */
[----:B------:R-:W-:-:S10]  /*18d0*/  NOP ;  /* 0x0000000000007918 */ /* 0x000fd40000000000 */
[----:B-1----:R-:W0:Y:S02]  /*18e0*/  DSETP.GT.AND P0, PT, R6, UR12, PT ;  /* 0x0000000c06007e2a */ /* 0x002e24000bf04000 */
[----:B0-----:R-:W0:Y:S08]  /*18f0*/  @P0 LDC R11, c[0x0][0x5ac] ;  /* 0x00016b00ff0b0b82 */ /* 0x001e300000000800 */
[----:B------:R-:W1:Y:S01]  /*1900*/  @P0 LDC R4, c[0x0][0x5a8] ;  /* 0x00016a00ff040b82 */ /* 0x000e620000000800 */
[----:B------:R-:W-:Y:S01]  /*1910*/  IADD3 R6, P0, PT, R5, UR8, RZ ;  /* 0x0000000805067c10 */ /* 0x000fe2000ff1e0ff */
[----:B------:R-:W-:-:S03]  /*1920*/  UMOV UR8, 0x60000000 ;  /* 0x6000000000087882 */ /* 0x000fc60000000000 */
[----:B------:R-:W-:Y:S01]  /*1930*/  IADD3.X R7, PT, PT, RZ, UR9, RZ, P0, !PT ;  /* 0x00000009ff077c10 */ /* 0x000fe200087fe4ff */
[----:B------:R-:W-:Y:S01]  /*1940*/  UMOV UR9, 0x3fc55555 ;  /* 0x3fc5555500097882 */ /* 0x000fe20000000000 */
[----:B0-----:R-:W-:-:S15]  /*1950*/  MOV R5, R11 ;  /* 0x0000000b00057202 */ /* 0x001fde0000000f00 */
[----:B------:R-:W-:-:S15]  /*1960*/  NOP ;  /* 0x0000000000007918 */ /* 0x000fde0000000000 */
[----:B------:R-:W-:-:S15]  /*1970*/  NOP ;  /* 0x0000000000007918 */ /* 0x000fde0000000000 */
[----:B------:R-:W-:-:S02]  /*1980*/  NOP ;  /* 0x0000000000007918 */ /* 0x000fc40000000000 */
[----:B-1----:R-:W0:Y:S02]  /*1990*/  DMUL R4, R4, UR8 ;  /* 0x0000000804047c28 */ /* 0x002e240008000000 */
[----:B0-----:R0:W-:Y:S02]  /*19a0*/  STG.E.64 desc[UR6][R6.64], R4 ;  /* 0x0000000406007986 */ /* 0x0011e4000c101b06 */
.L_x_5724:
[----:B------:R-:W-:Y:S05]  /*19b0*/  BSYNC.RECONVERGENT B0 ;  /* 0x0000000000007941 */ /* 0x000fea0003800200 */
.L_x_5723:
[----:B------:R-:W-:-:S13]  /*19c0*/  ISETP.GE.AND P0, PT, R3, UR4, PT ;  /* 0x0000000403007c0c */ /* 0x000fda000bf06270 */
[----:B------:R-:W-:Y:S05]  /*19d0*/  @P0 EXIT ;  /* 0x000000000000094d */ /* 0x000fea0003800000 */
[----:B------:R-:W1:Y:S01]  /*19e0*/  LDCU.64 UR4, c[0x0][0x390] ;  /* 0x00007200ff0477ac */ /* 0x000e620008000a00 */
[----:B0-----:R-:W-:Y:S01]  /*19f0*/  MOV R5, R3 ;  /* 0x0000000300057202 */ /* 0x001fe20000000f00 */
[----:B------:R-:W-:Y:S01]  /*1a00*/  IMAD.MOV.U32 R4, RZ, RZ, RZ ;  /* 0x000000ffff047224 */ /* 0x000fe200078e00ff */
[----:B------:R-:W-:Y:S01]  /*1a10*/  ISETP.NE.AND P0, PT, R2, RZ, PT ;  /* 0x000000ff0200720c */ /* 0x000fe20003f05270 */
[----:B------:R-:W0:Y:S01]  /*1a20*/  LDCU UR8, c[0x0][0x38c] ;  /* 0x00007180ff0877ac */ /* 0x000e220008000800 */
        /* <DEDUP_REMOVED lines=281> */
[----:B------:R-:W-:-:S05]  /*2bc0*/  @P0 MOV R6, RZ ;  /* 0x000000ff00060202 */ /* 0x000fca0000000f00 */
[----:B------:R-:W3:Y:S01]  /*2bd0*/  @P0 LDC.64 R12, c[0x0][0x578] ;  /* 0x00015e00ff0c0b82 */ /* 0x000ee20000000a00 */
[----:B------:R-:W-:-:S04]  /*2be0*/  IMAD.MOV R4, RZ, RZ, -R7 ;  /* 0x000000ffff047224 */ /* 0x000fc800078e0a07 */
        /* <DEDUP_REMOVED lines=9> */
.L_x_5726:
[----:B------:R-:W0:Y:S01]  /*2c80*/  LDCU.128 UR8, c[0x0][0x580] ;  /* 0x0000b000ff0877ac */ /* 0x000e220008000c00 */
[----:B------:R-:W1:Y:S01]  /*2c90*/  LDCU.64 UR4, c[0x0][0x590] ;  /* 0x0000b200ff0477ac */ /* 0x000e620008000a00 */
[----:B0-----:R-:W-:-:S04]  /*2ca0*/  IADD3 R6, P0, PT, R2, UR10, RZ ;  /* 0x0000000a02067c10 */ /* 0x001fc8000ff1e0ff */
[----:B------:R-:W-:Y:S01]  /*2cb0*/  IADD3.X R7, PT, PT, RZ, UR11, RZ, P0, !PT ;  /* 0x0000000bff077c10 */ /* 0x000fe200087fe4ff */
[----:B------:R-:W0:Y:S04]  /*2cc0*/  LDCU.64 UR10, c[0x0][0x5a8] ;  /* 0x0000b500ff0a77ac */ /* 0x000e280008000a00 */
[----:B------:R-:W2:Y:S02]  /*2cd0*/  LDG.E.64 R4, desc[UR6][R6.64] ;  /* 0x0000000606047981 */ /* 0x000ea4000c1e1b00 */
[----:B--2---:R-:W1:-:S15]  /*2ce0*/  DADD R4, R4, 3 ;  /* 0x4008000004047429 */ /* 0x004e5e0000000000 */
        /* <DEDUP_REMOVED lines=9> */
[----:B------:R-:W-:Y:S01]  /*2d80*/  UMOV UR5, 0x3fc55555 ;  /* 0x3fc5555500057882 */ /* 0x000fe20000000000 */
[----:B------:R-:W-:Y:S02]  /*2d90*/  MOV R4, R2 ;  /* 0x0000000200047202 */ /* 0x000fe40000000f00 */
[----:B------:R-:W-:-:S15]  /*2da0*/  MOV R5, R9 ;  /* 0x0000000900057202 */ /* 0x000fde0000000f00 */
[----:B------:R-:W-:-:S15]  /*2db0*/  NOP ;  /* 0x0000000000007918 */ /* 0x000fde0000000000 */
[----:B------:R-:W-:-:S15]  /*2dc0*/  NOP ;  /* 0x0000000000007918 */ /* 0x000fde0000000000 */
[----:B------:R-:W-:-:S10]  /*2dd0*/  NOP ;  /* 0x0000000000007918 */ /* 0x000fd40000000000 */
[----:B0-----:R-:W0:Y:S02]  /*2de0*/  DSETP.GT.AND P0, PT, R4, UR10, PT ;  /* 0x0000000a04007e2a */ /* 0x001e24000bf04000 */
[----:B0-----:R-:W0:Y:S08]  /*2df0*/  @P0 LDC R9, c[0x0][0x5ac] ;  /* 0x00016b00ff090b82 */ /* 0x001e300000000800 */
[----:B------:R-:W1:Y:S01]  /*2e00*/  @P0 LDC R2, c[0x0][0x5a8] ;  /* 0x00016a00ff020b82 */ /* 0x000e620000000800 */
[----:B------:R-:W-:-:S04]  /*2e10*/  IADD3 R4, P0, PT, R3, UR8, RZ ;  /* 0x0000000803047c10 */ /* 0x000fc8000ff1e0ff */
[----:B------:R-:W-:Y:S02]  /*2e20*/  IADD3.X R5, PT, PT, RZ, UR9, RZ, P0, !PT ;  /* 0x00000009ff057c10 */ /* 0x000fe400087fe4ff */
[----:B0-----:R-:W-:-:S15]  /*2e30*/  MOV R3, R9 ;  /* 0x0000000900037202 */ /* 0x001fde0000000f00 */
[----:B------:R-:W-:-:S15]  /*2e40*/  NOP ;  /* 0x0000000000007918 */ /* 0x000fde0000000000 */
[----:B------:R-:W-:-:S15]  /*2e50*/  NOP ;  /* 0x0000000000007918 */ /* 0x000fde0000000000 */
[----:B------:R-:W-:-:S02]  /*2e60*/  NOP ;  /* 0x0000000000007918 */ /* 0x000fc40000000000 */
[----:B-1----:R-:W0:Y:S02]  /*2e70*/  DMUL R2, R2, UR4 ;  /* 0x0000000402027c28 */ /* 0x002e240008000000 */
[----:B0-----:R-:W-:Y:S01]  /*2e80*/  STG.E.64 desc[UR6][R4.64], R2 ;  /* 0x0000000204007986 */ /* 0x001fe2000c101b06 */
[----:B------:R-:W-:Y:S05]  /*2e90*/  EXIT ;  /* 0x000000000000794d */ /* 0x000fea0003800000 */
.L_x_5727:
        /* <DEDUP_REMOVED lines=14> */
.L_x_5841:


//--------------------- .text._ZN2at6native27unrolled_elementwise_kernelIZZZNS0_68_GLOBAL__N__08176361_30_ActivationHardsigmoidKernel_cu_1520ed90_309918hardsigmoid_kernelERNS_18TensorIteratorBaseEENKUlvE_clEvENKUlvE_clEvEUldE_St5arrayIPcLm2EELi4E23TrivialOffsetCalculatorILi1EjESC_NS0_6memory15LoadWithoutCastENSD_16StoreWithoutCastEEEviT_T0_T2_T3_T4_T5_ --------------------------
	.section	.text._ZN2at6native27unrolled_elementwise_kernelIZZZNS0_68_GLOBAL__N__08176361_30_ActivationHardsigmoidKernel_cu_1520ed90_309918hardsigmoid_kernelERNS_18TensorIteratorBaseEENKUlvE_clEvENKUlvE_clEvEUldE_St5arrayIPcLm2EELi4E23TrivialOffsetCalculatorILi1EjESC_NS0_6memory15LoadWithoutCastENSD_16StoreWithoutCastEEEviT_T0_T2_T3_T4_T5_,"ax",@progbits
	.align	128
        .global         _ZN2at6native27unrolled_elementwise_kernelIZZZNS0_68_GLOBAL__N__08176361_30_ActivationHardsigmoidKernel_cu_1520ed90_309918hardsigmoid_kernelERNS_18TensorIteratorBaseEENKUlvE_clEvENKUlvE_clEvEUldE_St5arrayIPcLm2EELi4E23TrivialOffsetCalculatorILi1EjESC_NS0_6memory15LoadWithoutCastENSD_16StoreWithoutCastEEEviT_T0_T2_T3_T4_T5_
        .type           _ZN2at6native27unrolled_elementwise_kernelIZZZNS0_68_GLOBAL__N__08176361_30_ActivationHardsigmoidKernel_cu_1520ed90_309918hardsigmoid_kernelERNS_18TensorIteratorBaseEENKUlvE_clEvENKUlvE_clEvEUldE_St5arrayIPcLm2EELi4E23TrivialOffsetCalculatorILi1EjESC_NS0_6memory15LoadWithoutCastENSD_16StoreWithoutCastEEEviT_T0_T2_T3_T4_T5_,@function
        .size           _ZN2at6native27unrolled_elementwise_kernelIZZZNS0_68_GLOBAL__N__08176361_30_ActivationHardsigmoidKernel_cu_1520ed90_309918hardsigmoid_kernelERNS_18TensorIteratorBaseEENKUlvE_clEvENKUlvE_clEvEUldE_St5arrayIPcLm2EELi4E23TrivialOffsetCalculatorILi1EjESC_NS0_6memory15LoadWithoutCastENSD_16StoreWithoutCastEEEviT_T0_T2_T3_T4_T5_,(.L_x_5842 - _ZN2at6native27unrolled_elementwise_kernelIZZZNS0_68_GLOBAL__N__08176361_30_ActivationHardsigmoidKernel_cu_1520ed90_309918hardsigmoid_kernelERNS_18TensorIteratorBaseEENKUlvE_clEvENKUlvE_clEvEUldE_St5arrayIPcLm2EELi4E23TrivialOffsetCalculatorILi1EjESC_NS0_6memory15LoadWithoutCastENSD_16StoreWithoutCastEEEviT_T0_T2_T3_T4_T5_)
        .other          _ZN2at6native27unrolled_elementwise_kernelIZZZNS0_68_GLOBAL__N__08176361_30_ActivationHardsigmoidKernel_cu_1520ed90_309918hardsigmoid_kernelERNS_18TensorIteratorBaseEENKUlvE_clEvENKUlvE_clEvEUldE_St5arrayIPcLm2EELi4E23TrivialOffsetCalculatorILi1EjESC_NS0_6memory15LoadWithoutCastENSD_16StoreWithoutCastEEEviT_T0_T2_T3_T4_T5_,@"STO_CUDA_ENTRY STV_DEFAULT"
_ZN2at6native27unrolled_elementwise_kernelIZZZNS0_68_GLOBAL__N__08176361_30_ActivationHardsigmoidKernel_cu_1520ed90_309918hardsigmoid_kernelERNS_18TensorIteratorBaseEENKUlvE_clEvENKUlvE_clEvEUldE_St5arrayIPcLm2EELi4E23TrivialOffsetCalculatorILi1EjESC_NS0_6memory15LoadWithoutCastENSD_16StoreWithoutCastEEEviT_T0_T2_T3_T4_T5_:
.text._ZN2at6native27unrolled_elementwise_kernelIZZZNS0_68_GLOBAL__N__08176361_30_ActivationHardsigmoidKernel_cu_1520ed90_309918hardsigmoid_kernelERNS_18TensorIteratorBaseEENKUlvE_clEvENKUlvE_clEvEUldE_St5arrayIPcLm2EELi4E23TrivialOffsetCalculatorILi1EjESC_NS0_6memory15LoadWithoutCastENSD_16StoreWithoutCastEEEviT_T0_T2_T3_T4_T5_:
        /* <DEDUP_REMOVED lines=12> */
[----:B------:R-:W-:Y:S01]  /*00c0*/  @!P2 LEA R15, R0, R11, 0x9 ;  /* 0x0000000b000fa211 */ /* 0x000fe200078e48ff */
[----:B------:R-:W2:Y:S01]  /*00d0*/  @!P2 LDC.64 R8, c[0x0][0x3b8] ;  /* 0x0000ee00ff08ab82 */ /* 0x000ea20000000a00 */
[----:B------:R-:W-:-:S05]  /*00e0*/  @!P2 VIADD R11, R11, 0x80 ;  /* 0x000000800b0ba836 */ /* 0x000fca0000000000 */
[----:B------:R-:W-:Y:S01]  /*00f0*/  ISETP.GE.AND P3, PT, R11, R4, PT ;  /* 0x000000040b00720c */ /* 0x000fe20003f66270 */
[----:B0-----:R-:W-:-:S06]  /*0100*/  @!P1 IMAD.WIDE.U32 R6, R13, 0x8, R6 ;  /* 0x000000080d069825 */ /* 0x001fcc00078e0006 */
[----:B-1----:R-:W3:Y:S06]  /*0110*/  @!P1 LDG.E.64 R6, desc[UR4][R6.64] ;  /* 0x0000000406069981 */ /* 0x002eec000c1e1b00 */
[----:B------:R-:W0:Y:S01]  /*0120*/  @!P3 LDC.64 R2, c[0x0][0x3b8] ;  /* 0x0000ee00ff02bb82 */ /* 0x000e220000000a00 */
[----:B--2---:R-:W-:Y:S01]  /*0130*/  @!P2 IMAD.WIDE.U32 R8, R15, 0x8, R8 ;  /* 0x000000080f08a825 */ /* 0x004fe200078e0008 */
[----:B------:R-:W-:-:S03]  /*0140*/  @!P3 LEA R15, R0, R11, 0x9 ;  /* 0x0000000b000fb211 */ /* 0x000fc600078e48ff */
[----:B------:R-:W-:Y:S02]  /*0150*/  @!P3 VIADD R11, R11, 0x80 ;  /* 0x000000800b0bb836 */ /* 0x000fe40000000000 */
[----:B------:R-:W2:Y:S03]  /*0160*/  @!P2 LDG.E.64 R8, desc[UR4][R8.64] ;  /* 0x000000040808a981 */ /* 0x000ea6000c1e1b00 */
[----:B------:R-:W-:Y:S01]  /*0170*/  ISETP.GE.AND P0, PT, R11, R4, PT ;  /* 0x000000040b00720c */ /* 0x000fe20003f06270 */
[----:B0-----:R-:W-:-:S12]  /*0180*/  @!P3 IMAD.WIDE.U32 R14, R15, 0x8, R2 ;  /* 0x000000080f0eb825 */ /* 0x001fd800078e0002 */
[----:B------:R-:W0:Y:S01]  /*0190*/  @!P0 LDC.64 R2, c[0x0][0x3b8] ;  /* 0x0000ee00ff028b82 */ /* 0x000e220000000a00 */
[----:B------:R-:W-:Y:S01]  /*01a0*/  @!P0 IMAD R11, R0, 0x200, R11 ;  /* 0x00000200000b8824 */ /* 0x000fe200078e020b */
[----:B------:R-:W4:Y:S03]  /*01b0*/  @!P3 LDG.E.64 R14, desc[UR4][R14.64] ;  /* 0x000000040e0eb981 */ /* 0x000f26000c1e1b00 */
[----:B0-----:R-:W-:-:S06]  /*01c0*/  @!P0 IMAD.WIDE.U32 R2, R11, 0x8, R2 ;  /* 0x000000080b028825 */ /* 0x001fcc00078e0002 */
[----:B------:R-:W5:Y:S01]  /*01d0*/  @!P0 LDG.E.64 R2, desc[UR4][R2.64] ;  /* 0x0000000402028981 */ /* 0x000f62000c1e1b00 */
[----:B------:R-:W-:Y:S02]  /*01e0*/  HFMA2 R12, -RZ, RZ, 0, 0 ;  /* 0x00000000ff0c7431 */ /* 0x000fe400000001ff */
[----:B------:R-:W-:Y:S01]  /*01f0*/  IMAD.MOV.U32 R13, RZ, RZ, 0x40080000 ;  /* 0x40080000ff0d7424 */ /* 0x000fe200078e00ff */
[----:B------:R-:W-:Y:S01]  /*0200*/  MOV R17, 0x40080000 ;  /* 0x4008000000117802 */ /* 0x000fe20000000f00 */
[----:B------:R-:W-:Y:S02]  /*0210*/  IMAD.MOV.U32 R16, RZ, RZ, 0x0 ;  /* 0x00000000ff107424 */ /* 0x000fe400078e00ff */
[----:B------:R-:W-:Y:S02]  /*0220*/  IMAD.MOV.U32 R10, RZ, RZ, 0x0 ;  /* 0x00000000ff0a7424 */ /* 0x000fe400078e00ff */
[----:B------:R-:W-:Y:S01]  /*0230*/  IMAD.MOV.U32 R11, RZ, RZ, 0x40080000 ;  /* 0x40080000ff0b7424 */ /* 0x000fe200078e00ff */
[C---:B------:R-:W-:Y:S01]  /*0240*/  IADD3 R21, PT, PT, R5.reuse, 0x80, RZ ;  /* 0x0000008005157810 */ /* 0x040fe20007ffe0ff */
[----:B------:R-:W-:Y:S01]  /*0250*/  VIADD R19, R5, 0x180 ;  /* 0x0000018005137836 */ /* 0x000fe20000000000 */
[----:B------:R-:W-:Y:S02]  /*0260*/  BSSY.RECONVERGENT B0, `(.L_x_5728) ;  /* 0x0000028000007945 */ /* 0x000fe40003800200 */
[-C--:B------:R-:W-:Y:S01]  /*0270*/  ISETP.GE.AND P5, PT, R21, R4.reuse, PT ;  /* 0x000000041500720c */ /* 0x080fe20003fa6270 */
[----:B---3--:R0:W1:Y:S01]  /*0280*/  @!P1 DADD R12, R6, 3 ;  /* 0x40080000060c9429 */ /* 0x0080620000000000 */
[C---:B------:R-:W-:Y:S01]  /*0290*/  ISETP.GE.AND P1, PT, R5.reuse, R4, PT ;  /* 0x000000040500720c */ /* 0x040fe20003f26270 */
[----:B0-----:R-:W-:-:S02]  /*02a0*/  VIADD R7, R5, 0x100 ;  /* 0x0000010005077836 */ /* 0x001fc40000000000 */
[----:B------:R-:W-:-:S15]  /*02b0*/  IMAD.MOV.U32 R6, RZ, RZ, 0x0 ;  /* 0x00000000ff067424 */ /* 0x000fde00078e00ff */
[----:B------:R-:W-:-:S15]  /*02c0*/  NOP ;  /* 0x0000000000007918 */ /* 0x000fde0000000000 */
[----:B------:R-:W-:-:S15]  /*02d0*/  NOP ;  /* 0x0000000000007918 */ /* 0x000fde0000000000 */
[----:B------:R-:W-:-:S15]  /*02e0*/  NOP ;  /* 0x0000000000007918 */ /* 0x000fde0000000000 */
[----:B--2---:R0:W2:Y:S02]  /*02f0*/  @!P2 DADD R16, R8, 3 ;  /* 0x400800000810a429 */ /* 0x0040a40000000000 */
[----:B0-----:R-:W0:Y:S01]  /*0300*/  @!P1 LDC.64 R8, c[0x0][0x3b0] ;  /* 0x0000ec00ff089b82 */ /* 0x001e220000000a00 */
[----:B------:R-:W-:Y:S02]  /*0310*/  ISETP.GE.AND P2, PT, R7, R4, PT ;  /* 0x000000040700720c */ /* 0x000fe40003f46270 */
[----:B------:R-:W-:-:S15]  /*0320*/  MOV R7, 0x40080000 ;  /* 0x4008000000077802 */ /* 0x000fde0000000f00 */
[----:B------:R-:W-:-:S15]  /*0330*/  NOP ;  /* 0x0000000000007918 */ /* 0x000fde0000000000 */
[----:B------:R-:W-:-:S15]  /*0340*/  NOP ;  /* 0x0000000000007918 */ /* 0x000fde0000000000 */
[----:B------:R-:W-:-:S14]  /*0350*/  NOP ;  /* 0x0000000000007918 */ /* 0x000fdc0000000000 */
[----:B----4-:R3:W4:Y:S02]  /*0360*/  @!P3 DADD R10, R14, 3 ;  /* 0x400800000e0ab429 */ /* 0x0107240000000000 */
[----:B---3--:R-:W-:Y:S01]  /*0370*/  @!P1 LEA R15, R0, R5, 0x9 ;  /* 0x00000005000f9211 */ /* 0x008fe200078e48ff */
[----:B------:R-:W-:Y:S01]  /*0380*/  @!P1 IMAD.MOV.U32 R5, RZ, RZ, R21 ;  /* 0x000000ffff059224 */ /* 0x000fe200078e0015 */
[----:B------:R-:W-:-:S04]  /*0390*/  ISETP.GE.AND P3, PT, R19, R4, PT ;  /* 0x000000041300720c */ /* 0x000fc80003f66270 */
[----:B------:R-:W-:Y:S01]  /*03a0*/  ISETP.GE.AND P4, PT, R5, R4, PT ;  /* 0x000000040500720c */ /* 0x000fe20003f86270 */
[----:B012-4-:R-:W-:-:S12]  /*03b0*/  @P1 BRA `(.L_x_5729) ;  /* 0x0000000000481947 */ /* 0x017fd80003800000 */
[----:B------:R-:W0:Y:S01]  /*03c0*/  LDCU.64 UR6, c[0x0][0x388] ;  /* 0x00007100ff0677ac */ /* 0x000e220008000a00 */
[----:B------:R-:W1:Y:S01]  /*03d0*/  LDCU.64 UR8, c[0x0][0x3a0] ;  /* 0x00007400ff0877ac */ /* 0x000e620008000a00 */
[----:B0-----:R-:W0:Y:S01]  /*03e0*/  DSETP.GEU.AND P6, PT, R12, UR6, PT ;  /* 0x000000060c007e2a */ /* 0x001e22000bfce000 */
[----:B------:R-:W0:Y:S02]  /*03f0*/  LDCU.64 UR6, c[0x0][0x388] ;  /* 0x00007100ff0677ac */ /* 0x000e240008000a00 */
[----:B0-----:R-:W-:Y:S01]  /*0400*/  FSEL R12, R12, UR6, P6 ;  /* 0x000000060c0c7c08 */ /* 0x001fe2000b000000 */
[----:B------:R-:W-:Y:S01]  /*0410*/  UMOV UR6, 0x60000000 ;  /* 0x6000000000067882 */ /* 0x000fe20000000000 */
[----:B------:R-:W-:Y:S01]  /*0420*/  FSEL R13, R13, UR7, P6 ;  /* 0x000000070d0d7c08 */ /* 0x000fe2000b000000 */
[----:B------:R-:W-:-:S15]  /*0430*/  UMOV UR7, 0x3fc55555 ;  /* 0x3fc5555500077882 */ /* 0x000fde0000000000 */
[----:B------:R-:W-:-:S15]  /*0440*/  NOP ;  /* 0x0000000000007918 */ /* 0x000fde0000000000 */
[----:B------:R-:W-:-:S15]  /*0450*/  NOP ;  /* 0x0000000000007918 */ /* 0x000fde0000000000 */
[----:B------:R-:W-:-:S13]  /*0460*/  NOP ;  /* 0x0000000000007918 */ /* 0x000fda0000000000 */
[----:B-1----:R-:W0:Y:S02]  /*0470*/  DSETP.GT.AND P6, PT, R12, UR8, PT ;  /* 0x000000080c007e2a */ /* 0x002e24000bfc4000 */
[----:B0-----:R-:W0:Y:S08]  /*0480*/  @P6 LDC R12, c[0x0][0x3a0] ;  /* 0x0000e800ff0c6b82 */ /* 0x001e300000000800 */
[----:B------:R-:W0:-:S15]  /*0490*/  @P6 LDC R13, c[0x0][0x3a4] ;  /* 0x0000e900ff0d6b82 */ /* 0x000e1e0000000800 */
[----:B------:R-:W-:-:S15]  /*04a0*/  NOP ;  /* 0x0000000000007918 */ /* 0x000fde0000000000 */
[----:B------:R-:W-:-:S15]  /*04b0*/  NOP ;  /* 0x0000000000007918 */ /* 0x000fde0000000000 */
[----:B------:R-:W-:-:S09]  /*04c0*/  NOP ;  /* 0x0000000000007918 */ /* 0x000fd20000000000 */
[----:B0-----:R-:W0:Y:S02]  /*04d0*/  DMUL R12, R12, UR6 ;  /* 0x000000060c0c7c28 */ /* 0x001e240008000000 */
.L_x_5729:
[----:B------:R-:W-:Y:S05]  /*04e0*/  BSYNC.RECONVERGENT B0 ;  /* 0x0000000000007941 */ /* 0x000fea0003800200 */
.L_x_5728:
[----:B------:R-:W-:Y:S04]  /*04f0*/  BSSY.RECONVERGENT B0, `(.L_x_5730) ;  /* 0x0000014000007945 */ /* 0x000fe80003800200 */
[----:B------:R-:W-:Y:S05]  /*0500*/  @P5 BRA `(.L_x_5731) ;  /* 0x0000000000485947 */ /* 0x000fea0003800000 */
        /* <DEDUP_REMOVED lines=18> */
.L_x_5731:
[----:B------:R-:W-:Y:S05]  /*0630*/  BSYNC.RECONVERGENT B0 ;  /* 0x0000000000007941 */ /* 0x000fea0003800200 */
.L_x_5730:
        /* <DEDUP_REMOVED lines=9> */
[----:B------:R-:W-:-:S15]  /*06d0*/  UMOV UR7, 0x3fc55555 ;  /* 0x3fc5555500077882 */ /* 0x000fde0000000000 */
[----:B------:R-:W-:-:S15]  /*06e0*/  NOP ;  /* 0x0000000000007918 */ /* 0x000fde0000000000 */
[----:B------:R-:W-:-:S15]  /*06f0*/  NOP ;  /* 0x0000000000007918 */ /* 0x000fde0000000000 */
[----:B------:R-:W-:-:S13]  /*0700*/  NOP ;  /* 0x0000000000007918 */ /* 0x000fda0000000000 */
[----:B---3--:R-:W2:Y:S02]  /*0710*/  DSETP.GT.AND P2, PT, R10, UR8, PT ;  /* 0x000000080a007e2a */ /* 0x008ea4000bf44000 */
[----:B--2---:R-:W2:Y:S08]  /*0720*/  @P2 LDC R10, c[0x0][0x3a0] ;  /* 0x0000e800ff0a2b82 */ /* 0x004eb00000000800 */
[----:B------:R-:W2:-:S15]  /*0730*/  @P2 LDC R11, c[0x0][0x3a4] ;  /* 0x0000e900ff0b2b82 */ /* 0x000e9e0000000800 */
[----:B------:R-:W-:-:S15]  /*0740*/  NOP ;  /* 0x0000000000007918 */ /* 0x000fde0000000000 */
[----:B------:R-:W-:-:S15]  /*0750*/  NOP ;  /* 0x0000000000007918 */ /* 0x000fde0000000000 */
[----:B------:R-:W-:-:S09]  /*0760*/  NOP ;  /* 0x0000000000007918 */ /* 0x000fd20000000000 */
[----:B--2---:R-:W2:Y:S02]  /*0770*/  DMUL R10, R10, UR6 ;  /* 0x000000060a0a7c28 */ /* 0x004ea40008000000 */
.L_x_5733:
[----:B------:R-:W-:Y:S05]  /*0780*/  BSYNC.RECONVERGENT B0 ;  /* 0x0000000000007941 */ /* 0x000fea0003800200 */
.L_x_5732:
[----:B------:R-:W-:Y:S01]  /*0790*/  BSSY.RECONVERGENT B0, `(.L_x_5734) ;  /* 0x0000016000007945 */ /* 0x000fe20003800200 */
[----:B-----5:R3:W4:Y:S01]  /*07a0*/  @!P0 DADD R6, R2, 3 ;  /* 0x4008000002068429 */ /* 0x0207220000000000 */
[----:B------:R-:W-:Y:S02]  /*07b0*/  @!P1 IMAD.WIDE.U32 R8, R15, 0x8, R8 ;  /* 0x000000080f089825 */ /* 0x000fe400078e0008 */
[----:B---34-:R-:W-:Y:S05]  /*07c0*/  @P3 BRA `(.L_x_5735) ;  /* 0x0000000000483947 */ /* 0x018fea0003800000 */
[----:B------:R-:W3:Y:S01]  /*07d0*/  LDCU.64 UR6, c[0x0][0x388] ;  /* 0x00007100ff0677ac */ /* 0x000ee20008000a00 */
[----:B------:R-:W4:Y:S01]  /*07e0*/  LDCU.64 UR8, c[0x0][0x3a0] ;  /* 0x00007400ff0877ac */ /* 0x000f220008000a00 */
[----:B---3--:R-:W3:Y:S01]  /*07f0*/  DSETP.GEU.AND P0, PT, R6, UR6, PT ;  /* 0x0000000606007e2a */ /* 0x008ee2000bf0e000 */
[----:B------:R-:W3:Y:S02]  /*0800*/  LDCU.64 UR6, c[0x0][0x388] ;  /* 0x00007100ff0677ac */ /* 0x000ee40008000a00 */
[----:B---3--:R-:W-:Y:S01]  /*0810*/  FSEL R2, R6, UR6, P0 ;  /* 0x0000000606027c08 */ /* 0x008fe20008000000 */
[----:B------:R-:W-:Y:S01]  /*0820*/  UMOV UR6, 0x60000000 ;  /* 0x6000000000067882 */ /* 0x000fe20000000000 */
[----:B------:R-:W-:Y:S01]  /*0830*/  FSEL R3, R7, UR7, P0 ;  /* 0x0000000707037c08 */ /* 0x000fe20008000000 */
[----:B------:R-:W-:-:S15]  /*0840*/  UMOV UR7, 0x3fc55555 ;  /* 0x3fc5555500077882 */ /* 0x000fde0000000000 */
[----:B------:R-:W-:-:S15]  /*0850*/  NOP ;  /* 0x0000000000007918 */ /* 0x000fde0000000000 */
[----:B------:R-:W-:-:S15]  /*0860*/  NOP ;  /* 0x0000000000007918 */ /* 0x000fde0000000000 */
[----:B------:R-:W-:-:S13]  /*0870*/  NOP ;  /* 0x0000000000007918 */ /* 0x000fda0000000000 */
[----:B----4-:R-:W3:Y:S02]  /*0880*/  DSETP.GT.AND P0, PT, R2, UR8, PT ;  /* 0x0000000802007e2a */ /* 0x010ee4000bf04000 */
[----:B---3--:R-:W3:Y:S08]  /*0890*/  @P0 LDC R2, c[0x0][0x3a0] ;  /* 0x0000e800ff020b82 */ /* 0x008ef00000000800 */
[----:B------:R-:W3:-:S15]  /*08a0*/  @P0 LDC R3, c[0x0][0x3a4] ;  /* 0x0000e900ff030b82 */ /* 0x000ede0000000800 */
[----:B------:R-:W-:-:S15]  /*08b0*/  NOP ;  /* 0x0000000000007918 */ /* 0x000fde0000000000 */
[----:B------:R-:W-:-:S15]  /*08c0*/  NOP ;  /* 0x0000000000007918 */ /* 0x000fde0000000000 */
[----:B------:R-:W-:-:S09]  /*08d0*/  NOP ;  /* 0x0000000000007918 */ /* 0x000fd20000000000 */
[----:B---3--:R-:W3:Y:S02]  /*08e0*/  DMUL R2, R2, UR6 ;  /* 0x0000000602027c28 */ /* 0x008ee40008000000 */
.L_x_5735:
[----:B------:R-:W-:Y:S05]  /*08f0*/  BSYNC.RECONVERGENT B0 ;  /* 0x0000000000007941 */ /* 0x000fea0003800200 */
.L_x_5734:
[----:B0-----:R0:W-:Y:S01]  /*0900*/  @!P1 STG.E.64 desc[UR4][R8.64], R12 ;  /* 0x0000000c08009986 */ /* 0x0011e2000c101b04 */
[----:B------:R-:W-:Y:S04]  /*0910*/  BSSY.RECONVERGENT B0, `(.L_x_5736) ;  /* 0x000000c000007945 */ /* 0x000fe80003800200 */
[----:B------:R-:W-:Y:S05]  /*0920*/  @P4 BRA `(.L_x_5737) ;  /* 0x0000000000284947 */ /* 0x000fea0003800000 */
[----:B------:R-:W4:Y:S01]  /*0930*/  LDC.64 R6, c[0x0][0x3b0] ;  /* 0x0000ec00ff067b82 */ /* 0x000f220000000a00 */
[----:B0-----:R-:W-:Y:S02]  /*0940*/  IMAD R9, R0, 0x200, R5 ;  /* 0x0000020000097824 */ /* 0x001fe400078e0205 */
[----:B------:R-:W-:-:S05]  /*0950*/  VIADD R5, R5, 0x80 ;  /* 0x0000008005057836 */ /* 0x000fca0000000000 */
[----:B------:R-:W-:-:S13]  /*0960*/  ISETP.GE.AND P0, PT, R5, R4, PT ;  /* 0x000000040500720c */ /* 0x000fda0003f06270 */
[----:B------:R-:W-:Y:S01]  /*0970*/  @!P0 LEA R13, R0, R5, 0x9 ;  /* 0x00000005000d8211 */ /* 0x000fe200078e48ff */
[----:B------:R-:W-:Y:S02]  /*0980*/  @!P0 VIADD R5, R5, 0x80 ;  /* 0x0000008005058836 */ /* 0x000fe40000000000 */
[----:B----4-:R-:W-:-:S04]  /*0990*/  IMAD.WIDE.U32 R8, R9, 0x8, R6 ;  /* 0x0000000809087825 */ /* 0x010fc800078e0006 */
[----:B------:R-:W-:Y:S01]  /*09a0*/  @!P0 IMAD.WIDE.U32 R6, R13, 0x8, R6 ;  /* 0x000000080d068825 */ /* 0x000fe200078e0006 */
[----:B-1----:R4:W-:Y:S04]  /*09b0*/  STG.E.64 desc[UR4][R8.64], R16 ;  /* 0x0000001008007986 */ /* 0x0029e8000c101b04 */
[----:B--2---:R4:W-:Y:S02]  /*09c0*/  @!P0 STG.E.64 desc[UR4][R6.64], R10 ;  /* 0x0000000a06008986 */ /* 0x0049e4000c101b04 */
.L_x_5737:
[----:B------:R-:W-:Y:S05]  /*09d0*/  BSYNC.RECONVERGENT B0 ;  /* 0x0000000000007941 */ /* 0x000fea0003800200 */
.L_x_5736:
[----:B------:R-:W-:-:S13]  /*09e0*/  ISETP.GE.AND P0, PT, R5, R4, PT ;  /* 0x000000040500720c */ /* 0x000fda0003f06270 */
[----:B------:R-:W-:Y:S05]  /*09f0*/  @P0 EXIT ;  /* 0x000000000000094d */ /* 0x000fea0003800000 */
[----:B----4-:R-:W4:Y:S01]  /*0a00*/  LDC.64 R6, c[0x0][0x3b0] ;  /* 0x0000ec00ff067b82 */ /* 0x010f220000000a00 */
[----:B------:R-:W-:-:S05]  /*0a10*/  LEA R5, R0, R5, 0x9 ;  /* 0x0000000500057211 */ /* 0x000fca00078e48ff */
[----:B----4-:R-:W-:-:S05]  /*0a20*/  IMAD.WIDE.U32 R4, R5, 0x8, R6 ;  /* 0x0000000805047825 */ /* 0x010fca00078e0006 */
[----:B---3--:R-:W-:Y:S01]  /*0a30*/  STG.E.64 desc[UR4][R4.64], R2 ;  /* 0x0000000204007986 */ /* 0x008fe2000c101b04 */
[----:B------:R-:W-:Y:S05]  /*0a40*/  EXIT ;  /* 0x000000000000794d */ /* 0x000fea0003800000 */
.L_x_5738:
        /* <DEDUP_REMOVED lines=11> */
.L_x_5842:


//--------------------- .text._ZN2at6native29vectorized_elementwise_kernelILi2EZZZNS0_68_GLOBAL__N__08176361_30_ActivationHardsigmoidKernel_cu_1520ed90_309918hardsigmoid_kernelERNS_18TensorIteratorBaseEENKUlvE_clEvENKUlvE_clEvEUldE_St5arrayIPcLm2EEEEviT0_T1_ --------------------------
	.section	.text._ZN2at6native29vectorized_elementwise_kernelILi2EZZZNS0_68_GLOBAL__N__08176361_30_ActivationHardsigmoidKernel_cu_1520ed90_309918hardsigmoid_kernelERNS_18TensorIteratorBaseEENKUlvE_clEvENKUlvE_clEvEUldE_St5arrayIPcLm2EEEEviT0_T1_,"ax",@progbits
	.align	128
        .global         _ZN2at6native29vectorized_elementwise_kernelILi2EZZZNS0_68_GLOBAL__N__08176361_30_ActivationHardsigmoidKernel_cu_1520ed90_309918hardsigmoid_kernelERNS_18TensorIteratorBaseEENKUlvE_clEvENKUlvE_clEvEUldE_St5arrayIPcLm2EEEEviT0_T1_
        .type           _ZN2at6native29vectorized_elementwise_kernelILi2EZZZNS0_68_GLOBAL__N__08176361_30_ActivationHardsigmoidKernel_cu_1520ed90_309918hardsigmoid_kernelERNS_18TensorIteratorBaseEENKUlvE_clEvENKUlvE_clEvEUldE_St5arrayIPcLm2EEEEviT0_T1_,@function
        .size           _ZN2at6native29vectorized_elementwise_kernelILi2EZZZNS0_68_GLOBAL__N__08176361_30_ActivationHardsigmoidKernel_cu_1520ed90_309918hardsigmoid_kernelERNS_18TensorIteratorBaseEENKUlvE_clEvENKUlvE_clEvEUldE_St5arrayIPcLm2EEEEviT0_T1_,(.L_x_5843 - _ZN2at6native29vectorized_elementwise_kernelILi2EZZZNS0_68_GLOBAL__N__08176361_30_ActivationHardsigmoidKernel_cu_1520ed90_309918hardsigmoid_kernelERNS_18TensorIteratorBaseEENKUlvE_clEvENKUlvE_clEvEUldE_St5arrayIPcLm2EEEEviT0_T1_)
        .other          _ZN2at6native29vectorized_elementwise_kernelILi2EZZZNS0_68_GLOBAL__N__08176361_30_ActivationHardsigmoidKernel_cu_1520ed90_309918hardsigmoid_kernelERNS_18TensorIteratorBaseEENKUlvE_clEvENKUlvE_clEvEUldE_St5arrayIPcLm2EEEEviT0_T1_,@"STO_CUDA_ENTRY STV_DEFAULT"
_ZN2at6native29vectorized_elementwise_kernelILi2EZZZNS0_68_GLOBAL__N__08176361_30_ActivationHardsigmoidKernel_cu_1520ed90_309918hardsigmoid_kernelERNS_18TensorIteratorBaseEENKUlvE_clEvENKUlvE_clEvEUldE_St5arrayIPcLm2EEEEviT0_T1_:
.text._ZN2at6native29vectorized_elementwise_kernelILi2EZZZNS0_68_GLOBAL__N__08176361_30_ActivationHardsigmoidKernel_cu_1520ed90_309918hardsigmoid_kernelERNS_18TensorIteratorBaseEENKUlvE_clEvENKUlvE_clEvEUldE_St5arrayIPcLm2EEEEviT0_T1_:
        /* <DEDUP_REMOVED lines=12> */
[----:B------:R-:W-:Y:S02]  /*00c0*/  @!P0 IMAD.IADD R7, R0, 0x1, R15 ;  /* 0x0000000100078824 */ /* 0x000fe400078e020f */
[----:B------:R-:W-:-:S05]  /*00d0*/  @!P0 VIADD R5, R15, 0x80 ;  /* 0x000000800f058836 */ /* 0x000fca0000000000 */
[----:B------:R-:W-:Y:S01]  /*00e0*/  ISETP.GE.U32.AND P1, PT, R5, R14, PT ;  /* 0x0000000e0500720c */ /* 0x000fe20003f26070 */
[----:B------:R-:W-:Y:S02]  /*00f0*/  IMAD.MOV.U32 R18, RZ, RZ, 0x0 ;  /* 0x00000000ff127424 */ /* 0x000fe400078e00ff */
[----:B------:R-:W-:-:S10]  /*0100*/  IMAD.MOV.U32 R19, RZ, RZ, 0x40080000 ;  /* 0x40080000ff137424 */ /* 0x000fd400078e00ff */
[----:B------:R-:W1:Y:S01]  /*0110*/  @!P1 LDC.64 R8, c[0x0][0x3b8] ;  /* 0x0000ee00ff089b82 */ /* 0x000e620000000a00 */
[----:B0-----:R-:W-:-:S06]  /*0120*/  @!P0 IMAD.WIDE.U32 R2, R7, 0x8, R2 ;  /* 0x0000000807028825 */ /* 0x001fcc00078e0002 */
[----:B------:R-:W2:Y:S01]  /*0130*/  @!P0 LDG.E.64 R2, desc[UR4][R2.64] ;  /* 0x0000000402028981 */ /* 0x000ea2000c1e1b00 */
[----:B------:R-:W-:Y:S02]  /*0140*/  @!P1 IMAD.IADD R7, R0, 0x1, R5 ;  /* 0x0000000100079824 */ /* 0x000fe400078e0205 */
[----:B------:R-:W-:Y:S02]  /*0150*/  @!P1 VIADD R5, R5, 0x80 ;  /* 0x0000008005059836 */ /* 0x000fe40000000000 */
[----:B-1----:R-:W-:-:S06]  /*0160*/  @!P1 IMAD.WIDE.U32 R8, R7, 0x8, R8 ;  /* 0x0000000807089825 */ /* 0x002fcc00078e0008 */
[----:B------:R-:W3:Y:S01]  /*0170*/  @!P1 LDG.E.64 R8, desc[UR4][R8.64] ;  /* 0x0000000408089981 */ /* 0x000ee2000c1e1b00 */
[----:B------:R-:W-:Y:S02]  /*0180*/  IMAD.MOV.U32 R6, RZ, RZ, 0x0 ;  /* 0x00000000ff067424 */ /* 0x000fe400078e00ff */
[----:B------:R-:W-:Y:S01]  /*0190*/  IMAD.MOV.U32 R7, RZ, RZ, 0x40080000 ;  /* 0x40080000ff077424 */ /* 0x000fe200078e00ff */
[----:B--2---:R0:W1:Y:S01]  /*01a0*/  @!P0 DADD R18, R2, 3 ;  /* 0x4008000002128429 */ /* 0x0040620000000000 */
[----:B------:R-:W-:-:S13]  /*01b0*/  ISETP.GE.U32.AND P0, PT, R5, R14, PT ;  /* 0x0000000e0500720c */ /* 0x000fda0003f06070 */
[----:B------:R-:W2:Y:S01]  /*01c0*/  @!P0 LDC.64 R10, c[0x0][0x3b8] ;  /* 0x0000ee00ff0a8b82 */ /* 0x000ea20000000a00 */
[----:B0-----:R-:W-:-:S04]  /*01d0*/  @!P0 IMAD.IADD R3, R0, 0x1, R5 ;  /* 0x0000000100038824 */ /* 0x001fc800078e0205 */
[----:B--2---:R-:W-:-:S06]  /*01e0*/  @!P0 IMAD.WIDE.U32 R2, R3, 0x8, R10 ;  /* 0x0000000803028825 */ /* 0x004fcc00078e000a */
[----:B------:R-:W2:Y:S01]  /*01f0*/  @!P0 LDG.E.64 R2, desc[UR4][R2.64] ;  /* 0x0000000402028981 */ /* 0x000ea2000c1e1b00 */
[----:B------:R-:W-:-:S15]  /*0200*/  @!P0 VIADD R5, R5, 0x80 ;  /* 0x0000008005058836 */ /* 0x000fde0000000000 */
[----:B------:R-:W-:-:S15]  /*0210*/  NOP ;  /* 0x0000000000007918 */ /* 0x000fde0000000000 */
[----:B------:R-:W-:-:S08]  /*0220*/  NOP ;  /* 0x0000000000007918 */ /* 0x000fd00000000000 */
[----:B---3--:R0:W3:Y:S02]  /*0230*/  @!P1 DADD R6, R8, 3 ;  /* 0x4008000008069429 */ /* 0x0080e40000000000 */
[----:B0-----:R-:W-:Y:S02]  /*0240*/  IMAD.MOV.U32 R8, RZ, RZ, 0x0 ;  /* 0x00000000ff087424 */ /* 0x001fe400078e00ff */
[----:B------:R-:W-:-:S15]  /*0250*/  IMAD.MOV.U32 R9, RZ, RZ, 0x40080000 ;  /* 0x40080000ff097424 */ /* 0x000fde00078e00ff */
[----:B------:R-:W-:-:S15]  /*0260*/  NOP ;  /* 0x0000000000007918 */ /* 0x000fde0000000000 */
[----:B------:R-:W-:-:S15]  /*0270*/  NOP ;  /* 0x0000000000007918 */ /* 0x000fde0000000000 */
[----:B------:R-:W-:-:S15]  /*0280*/  NOP ;  /* 0x0000000000007918 */ /* 0x000fde0000000000 */
[----:B--2---:R0:W2:Y:S01]  /*0290*/  @!P0 DADD R8, R2, 3 ;  /* 0x4008000002088429 */ /* 0x0040a20000000000 */
[----:B------:R-:W-:-:S13]  /*02a0*/  ISETP.GE.U32.AND P0, PT, R5, R14, PT ;  /* 0x0000000e0500720c */ /* 0x000fda0003f06070 */
[----:B------:R-:W4:Y:S01]  /*02b0*/  @!P0 LDC.64 R10, c[0x0][0x3b8] ;  /* 0x0000ee00ff0a8b82 */ /* 0x000f220000000a00 */
[----:B------:R-:W-:-:S04]  /*02c0*/  @!P0 IMAD.IADD R13, R0, 0x1, R5 ;  /* 0x00000001000d8824 */ /* 0x000fc800078e0205 */
[----:B----4-:R-:W-:-:S06]  /*02d0*/  @!P0 IMAD.WIDE.U32 R12, R13, 0x8, R10 ;  /* 0x000000080d0c8825 */ /* 0x010fcc00078e000a */
[----:B------:R-:W4:Y:S01]  /*02e0*/  @!P0 LDG.E.64 R12, desc[UR4][R12.64] ;  /* 0x000000040c0c8981 */ /* 0x000f22000c1e1b00 */
[----:B------:R-:W-:Y:S02]  /*02f0*/  IMAD.MOV.U32 R10, RZ, RZ, 0x0 ;  /* 0x00000000ff0a7424 */ /* 0x000fe400078e00ff */
[----:B------:R-:W-:Y:S02]  /*0300*/  IMAD.MOV.U32 R11, RZ, RZ, 0x40080000 ;  /* 0x40080000ff0b7424 */ /* 0x000fe400078e00ff */
[----:B------:R-:W-:-:S15]  /*0310*/  @!P0 VIADD R5, R5, 0x80 ;  /* 0x0000008005058836 */ /* 0x000fde0000000000 */
[----:B------:R-:W-:-:S15]  /*0320*/  NOP ;  /* 0x0000000000007918 */ /* 0x000fde0000000000 */
[----:B------:R-:W-:-:S04]  /*0330*/  NOP ;  /* 0x0000000000007918 */ /* 0x000fc80000000000 */
[----:B----4-:R4:W0:Y:S01]  /*0340*/  @!P0 DADD R10, R12, 3 ;  /* 0x400800000c0a8429 */ /* 0x0108220000000000 */
[----:B------:R-:W-:-:S13]  /*0350*/  ISETP.GE.U32.AND P0, PT, R5, R14, PT ;  /* 0x0000000e0500720c */ /* 0x000fda0003f06070 */
[----:B0-----:R-:W0:Y:S01]  /*0360*/  @!P0 LDC.64 R2, c[0x0][0x3b8] ;  /* 0x0000ee00ff028b82 */ /* 0x001e220000000a00 */
[----:B------:R-:W-:-:S04]  /*0370*/  @!P0 IMAD.IADD R17, R0, 0x1, R5 ;  /* 0x0000000100118824 */ /* 0x000fc800078e0205 */
[----:B0-----:R-:W-:-:S06]  /*0380*/  @!P0 IMAD.WIDE.U32 R2, R17, 0x8, R2 ;  /* 0x0000000811028825 */ /* 0x001fcc00078e0002 */
[----:B------:R-:W5:Y:S01]  /*0390*/  @!P0 LDG.E.64 R2, desc[UR4][R2.64] ;  /* 0x0000000402028981 */ /* 0x000f62000c1e1b00 */
[----:B------:R-:W-:Y:S02]  /*03a0*/  IMAD.MOV.U32 R16, RZ, RZ, 0x0 ;  /* 0x00000000ff107424 */ /* 0x000fe400078e00ff */
[----:B------:R-:W-:Y:S02]  /*03b0*/  IMAD.MOV.U32 R17, RZ, RZ, 0x40080000 ;  /* 0x40080000ff117424 */ /* 0x000fe400078e00ff */
[----:B------:R-:W-:-:S15]  /*03c0*/  @!P0 VIADD R5, R5, 0x80 ;  /* 0x0000008005058836 */ /* 0x000fde0000000000 */
[----:B------:R-:W-:-:S15]  /*03d0*/  NOP ;  /* 0x0000000000007918 */ /* 0x000fde0000000000 */
[----:B------:R-:W-:-:S04]  /*03e0*/  NOP ;  /* 0x0000000000007918 */ /* 0x000fc80000000000 */
[----:B-----5:R0:W0:Y:S01]  /*03f0*/  @!P0 DADD R16, R2, 3 ;  /* 0x4008000002108429 */ /* 0x0200220000000000 */
[----:B------:R-:W-:-:S13]  /*0400*/  ISETP.GE.U32.AND P0, PT, R5, R14, PT ;  /* 0x0000000e0500720c */ /* 0x000fda0003f06070 */
[----:B----4-:R-:W4:Y:S01]  /*0410*/  @!P0 LDC.64 R12, c[0x0][0x3b8] ;  /* 0x0000ee00ff0c8b82 */ /* 0x010f220000000a00 */
        /* <DEDUP_REMOVED lines=14> */
[----:B------:R-:W-:Y:S01]  /*0500*/  MOV R2, 0x0 ;  /* 0x0000000000027802 */ /* 0x000fe20000000f00 */
[----:B------:R-:W-:Y:S02]  /*0510*/  IMAD.MOV.U32 R3, RZ, RZ, 0x40080000 ;  /* 0x40080000ff037424 */ /* 0x000fe400078e00ff */
[----:B------:R-:W-:Y:S01]  /*0520*/  @!P0 VIADD R5, R5, 0x80 ;  /* 0x0000008005058836 */ /* 0x000fe20000000000 */
[----:B------:R-:W-:Y:S01]  /*0530*/  ISETP.GE.U32.AND P1, PT, R15, R14, PT ;  /* 0x0000000e0f00720c */ /* 0x000fe20003f26070 */
[----:B------:R-:W-:-:S15]  /*0540*/  BSSY.RECONVERGENT B0, `(.L_x_5740) ;  /* 0x000001b000007945 */ /* 0x000fde0003800200 */
[----:B------:R-:W-:-:S15]  /*0550*/  NOP ;  /* 0x0000000000007918 */ /* 0x000fde0000000000 */
[----:B------:R-:W-:-:S03]  /*0560*/  NOP ;  /* 0x0000000000007918 */ /* 0x000fc60000000000 */
[----:B-----5:R0:W0:Y:S01]  /*0570*/  @!P0 DADD R2, R22, 3 ;  /* 0x4008000016028429 */ /* 0x0200220000000000 */
[----:B------:R-:W-:-:S13]  /*0580*/  ISETP.GE.U32.AND P0, PT, R5, R14, PT ;  /* 0x0000000e0500720c */ /* 0x000fda0003f06070 */
[----:B----4-:R-:W4:Y:S01]  /*0590*/  @!P0 LDC.64 R20, c[0x0][0x3b8] ;  /* 0x0000ee00ff148b82 */ /* 0x010f220000000a00 */
[----:B------:R-:W-:-:S04]  /*05a0*/  @!P0 IMAD.IADD R5, R0, 0x1, R5 ;  /* 0x0000000100058824 */ /* 0x000fc800078e0205 */
[----:B----4-:R-:W-:Y:S01]  /*05b0*/  @!P0 IMAD.WIDE.U32 R20, R5, 0x8, R20 ;  /* 0x0000000805148825 */ /* 0x010fe200078e0014 */
[----:B0123--:R-:W-:Y:S06]  /*05c0*/  @P1 BRA `(.L_x_5741) ;  /* 0x0000000000481947 */ /* 0x00ffec0003800000 */
[----:B------:R-:W0:Y:S02]  /*05d0*/  LDCU.64 UR6, c[0x0][0x388] ;  /* 0x00007100ff0677ac */ /* 0x000e240008000a00 */
[----:B0-----:R-:W0:Y:S01]  /*05e0*/  DSETP.GEU.AND P2, PT, R18, UR6, PT ;  /* 0x0000000612007e2a */ /* 0x001e22000bf4e000 */
[----:B------:R-:W0:Y:S02]  /*05f0*/  LDCU.64 UR6, c[0x0][0x388] ;  /* 0x00007100ff0677ac */ /* 0x000e240008000a00 */
[----:B0-----:R-:W-:Y:S02]  /*0600*/  FSEL R4, R18, UR6, P2 ;  /* 0x0000000612047c08 */ /* 0x001fe40009000000 */
[----:B------:R-:W-:Y:S01]  /*0610*/  FSEL R5, R19, UR7, P2 ;  /* 0x0000000713057c08 */ /* 0x000fe20009000000 */
[----:B------:R-:W0:-:S15]  /*0620*/  LDCU.64 UR6, c[0x0][0x3a0] ;  /* 0x00007400ff0677ac */ /* 0x000e1e0008000a00 */
[----:B------:R-:W-:-:S15]  /*0630*/  NOP ;  /* 0x0000000000007918 */ /* 0x000fde0000000000 */
[----:B------:R-:W-:-:S15]  /*0640*/  NOP ;  /* 0x0000000000007918 */ /* 0x000fde0000000000 */
[----:B------:R-:W-:-:S13]  /*0650*/  NOP ;  /* 0x0000000000007918 */ /* 0x000fda0000000000 */
[----:B0-----:R-:W0:Y:S01]  /*0660*/  DSETP.GT.AND P2, PT, R4, UR6, PT ;  /* 0x0000000604007e2a */ /* 0x001e22000bf44000 */
        /* <DEDUP_REMOVED lines=8> */
.L_x_5741:
[----:B------:R-:W-:Y:S05]  /*06f0*/  BSYNC.RECONVERGENT B0 ;  /* 0x0000000000007941 */ /* 0x000fea0003800200 */
.L_x_5740:
[----:B------:R-:W-:Y:S01]  /*0700*/  VIADD R19, R15, 0x80 ;  /* 0x000000800f137836 */ /* 0x000fe20000000000 */
[----:B------:R-:W-:Y:S04]  /*0710*/  BSSY.RECONVERGENT B0, `(.L_x_5742) ;  /* 0x0000015000007945 */ /* 0x000fe80003800200 */
[----:B------:R-:W-:-:S13]  /*0720*/  ISETP.GE.U32.AND P2, PT, R19, R14, PT ;  /* 0x0000000e1300720c */ /* 0x000fda0003f46070 */
[----:B------:R-:W-:Y:S05]  /*0730*/  @P2 BRA `(.L_x_5743) ;  /* 0x0000000000482947 */ /* 0x000fea0003800000 */
[----:B------:R-:W1:Y:S02]  /*0740*/  LDCU.64 UR6, c[0x0][0x388] ;  /* 0x00007100ff0677ac */ /* 0x000e640008000a00 */
[----:B-1----:R-:W1:Y:S01]  /*0750*/  DSETP.GEU.AND P2, PT, R6, UR6, PT ;  /* 0x0000000606007e2a */ /* 0x002e62000bf4e000 */
[----:B------:R-:W1:Y:S02]  /*0760*/  LDCU.64 UR6, c[0x0][0x388] ;  /* 0x00007100ff0677ac */ /* 0x000e640008000a00 */
[----:B-1----:R-:W-:Y:S02]  /*0770*/  FSEL R6, R6, UR6, P2 ;  /* 0x0000000606067c08 */ /* 0x002fe40009000000 */
[----:B------:R-:W-:Y:S01]  /*0780*/  FSEL R7, R7, UR7, P2 ;  /* 0x0000000707077c08 */ /* 0x000fe20009000000 */
[----:B------:R-:W1:-:S15]  /*0790*/  LDCU.64 UR6, c[0x0][0x3a0] ;  /* 0x00007400ff0677ac */ /* 0x000e5e0008000a00 */
[----:B------:R-:W-:-:S15]  /*07a0*/  NOP ;  /* 0x0000000000007918 */ /* 0x000fde0000000000 */
[----:B------:R-:W-:-:S15]  /*07b0*/  NOP ;  /* 0x0000000000007918 */ /* 0x000fde0000000000 */
[----:B------:R-:W-:-:S13]  /*07c0*/  NOP ;  /* 0x0000000000007918 */ /* 0x000fda0000000000 */
[----:B-1----:R-:W1:Y:S01]  /*07d0*/  DSETP.GT.AND P2, PT, R6, UR6, PT ;  /* 0x0000000606007e2a */ /* 0x002e62000bf44000 */
[----:B------:R-:W-:Y:S01]  /*07e0*/  UMOV UR6, 0x60000000 ;  /* 0x6000000000067882 */ /* 0x000fe20000000000 */
[----:B-1----:R-:W1:Y:S01]  /*07f0*/  @P2 LDC R6, c[0x0][0x3a0] ;  /* 0x0000e800ff062b82 */ /* 0x002e620000000800 */
[----:B------:R-:W-:-:S07]  /*0800*/  UMOV UR7, 0x3fc55555 ;  /* 0x3fc5555500077882 */ /* 0x000fce0000000000 */
[----:B------:R-:W1:-:S15]  /*0810*/  @P2 LDC R7, c[0x0][0x3a4] ;  /* 0x0000e900ff072b82 */ /* 0x000e5e0000000800 */
[----:B------:R-:W-:-:S15]  /*0820*/  NOP ;  /* 0x0000000000007918 */ /* 0x000fde0000000000 */
[----:B------:R-:W-:-:S15]  /*0830*/  NOP ;  /* 0x0000000000007918 */ /* 0x000fde0000000000 */
[----:B------:R-:W-:-:S09]  /*0840*/  NOP ;  /* 0x0000000000007918 */ /* 0x000fd20000000000 */
[----:B-1----:R-:W1:Y:S02]  /*0850*/  DMUL R6, R6, UR6 ;  /* 0x0000000606067c28 */ /* 0x002e640008000000 */
.L_x_5743:
[----:B------:R-:W-:Y:S05]  /*0860*/  BSYNC.RECONVERGENT B0 ;  /* 0x0000000000007941 */ /* 0x000fea0003800200 */
.L_x_5742:
[----:B------:R-:W-:Y:S01]  /*0870*/  VIADD R23, R15, 0x100 ;  /* 0x000001000f177836 */ /* 0x000fe20000000000 */
[----:B------:R-:W-:Y:S04]  /*0880*/  BSSY.RECONVERGENT B0, `(.L_x_5744) ;  /* 0x0000015000007945 */ /* 0x000fe80003800200 */
[----:B------:R-:W-:-:S13]  /*0890*/  ISETP.GE.U32.AND P2, PT, R23, R14, PT ;  /* 0x0000000e1700720c */ /* 0x000fda0003f46070 */
[----:B------:R-:W-:Y:S05]  /*08a0*/  @P2 BRA `(.L_x_5745) ;  /* 0x0000000000482947 */ /* 0x000fea0003800000 */
[----:B------:R-:W2:Y:S02]  /*08b0*/  LDCU.64 UR6, c[0x0][0x388] ;  /* 0x00007100ff0677ac */ /* 0x000ea40008000a00 */
[----:B--2---:R-:W2:Y:S01]  /*08c0*/  DSETP.GEU.AND P2, PT, R8, UR6, PT ;  /* 0x0000000608007e2a */ /* 0x004ea2000bf4e000 */
[----:B------:R-:W2:Y:S02]  /*08d0*/  LDCU.64 UR6, c[0x0][0x388] ;  /* 0x00007100ff0677ac */ /* 0x000ea40008000a00 */
[----:B--2---:R-:W-:Y:S02]  /*08e0*/  FSEL R8, R8, UR6, P2 ;  /* 0x0000000608087c08 */ /* 0x004fe40009000000 */
[----:B------:R-:W-:Y:S01]  /*08f0*/  FSEL R9, R9, UR7, P2 ;  /* 0x0000000709097c08 */ /* 0x000fe20009000000 */
[----:B------:R-:W2:-:S15]  /*0900*/  LDCU.64 UR6, c[0x0][0x3a0] ;  /* 0x00007400ff0677ac */ /* 0x000e9e0008000a00 */
[----:B------:R-:W-:-:S15]  /*0910*/  NOP ;  /* 0x0000000000007918 */ /* 0x000fde0000000000 */
[----:B------:R-:W-:-:S15]  /*0920*/  NOP ;  /* 0x0000000000007918 */ /* 0x000fde0000000000 */
[----:B------:R-:W-:-:S13]  /*0930*/  NOP ;  /* 0x0000000000007918 */ /* 0x000fda0000000000 */
[----:B--2---:R-:W2:Y:S01]  /*0940*/  DSETP.GT.AND P2, PT, R8, UR6, PT ;  /* 0x0000000608007e2a */ /* 0x004ea2000bf44000 */
[----:B------:R-:W-:Y:S01]  /*0950*/  UMOV UR6, 0x60000000 ;  /* 0x6000000000067882 */ /* 0x000fe20000000000 */
[----:B--2---:R-:W2:Y:S01]  /*0960*/  @P2 LDC R8, c[0x0][0x3a0] ;  /* 0x0000e800ff082b82 */ /* 0x004ea20000000800 */
[----:B------:R-:W-:-:S07]  /*0970*/  UMOV UR7, 0x3fc55555 ;  /* 0x3fc5555500077882 */ /* 0x000fce0000000000 */
[----:B------:R-:W2:-:S15]  /*0980*/  @P2 LDC R9, c[0x0][0x3a4] ;  /* 0x0000e900ff092b82 */ /* 0x000e9e0000000800 */
[----:B------:R-:W-:-:S15]  /*0990*/  NOP ;  /* 0x0000000000007918 */ /* 0x000fde0000000000 */
[----:B------:R-:W-:-:S15]  /*09a0*/  NOP ;  /* 0x0000000000007918 */ /* 0x000fde0000000000 */
[----:B------:R-:W-:-:S09]  /*09b0*/  NOP ;  /* 0x0000000000007918 */ /* 0x000fd20000000000 */
[----:B--2---:R-:W2:Y:S02]  /*09c0*/  DMUL R8, R8, UR6 ;  /* 0x0000000608087c28 */ /* 0x004ea40008000000 */
.L_x_5745:
[----:B------:R-:W-:Y:S05]  /*09d0*/  BSYNC.RECONVERGENT B0 ;  /* 0x0000000000007941 */ /* 0x000fea0003800200 */
.L_x_5744:
[----:B------:R-:W-:Y:S01]  /*09e0*/  VIADD R23, R15, 0x180 ;  /* 0x000001800f177836 */ /* 0x000fe20000000000 */
[----:B------:R-:W-:Y:S04]  /*09f0*/  BSSY.RECONVERGENT B0, `(.L_x_5746) ;  /* 0x0000015000007945 */ /* 0x000fe80003800200 */
[----:B------:R-:W-:-:S13]  /*0a00*/  ISETP.GE.U32.AND P2, PT, R23, R14, PT ;  /* 0x0000000e1700720c */ /* 0x000fda0003f46070 */
[----:B------:R-:W-:Y:S05]  /*0a10*/  @P2 BRA `(.L_x_5747) ;  /* 0x0000000000482947 */ /* 0x000fea0003800000 */
        /* <DEDUP_REMOVED lines=18> */
.L_x_5747:
[----:B------:R-:W-:Y:S05]  /*0b40*/  BSYNC.RECONVERGENT B0 ;  /* 0x0000000000007941 */ /* 0x000fea0003800200 */
.L_x_5746:
[----:B------:R-:W5:Y:S01]  /*0b50*/  @!P0 LDG.E.64 R20, desc[UR4][R20.64] ;  /* 0x0000000414148981 */ /* 0x000f62000c1e1b00 */
[----:B------:R-:W-:Y:S01]  /*0b60*/  VIADD R23, R15, 0x200 ;  /* 0x000002000f177836 */ /* 0x000fe20000000000 */
[----:B------:R-:W-:Y:S04]  /*0b70*/  BSSY.RECONVERGENT B0, `(.L_x_5748) ;  /* 0x0000015000007945 */ /* 0x000fe80003800200 */
[----:B------:R-:W-:-:S13]  /*0b80*/  ISETP.GE.U32.AND P2, PT, R23, R14, PT ;  /* 0x0000000e1700720c */ /* 0x000fda0003f46070 */
[----:B------:R-:W-:Y:S05]  /*0b90*/  @P2 BRA `(.L_x_5749) ;  /* 0x0000000000482947 */ /* 0x000fea0003800000 */
[----:B------:R-:W4:Y:S01]  /*0ba0*/  LDCU.64 UR6, c[0x0][0x388] ;  /* 0x00007100ff0677ac */ /* 0x000f220008000a00 */
[----:B------:R-:W0:Y:S01]  /*0bb0*/  LDCU.64 UR8, c[0x0][0x3a0] ;  /* 0x00007400ff0877ac */ /* 0x000e220008000a00 */
[----:B----4-:R-:W4:Y:S01]  /*0bc0*/  DSETP.GEU.AND P2, PT, R16, UR6, PT ;  /* 0x0000000610007e2a */ /* 0x010f22000bf4e000 */
[----:B------:R-:W4:Y:S02]  /*0bd0*/  LDCU.64 UR6, c[0x0][0x388] ;  /* 0x00007100ff0677ac */ /* 0x000f240008000a00 */
[----:B----4-:R-:W-:Y:S01]  /*0be0*/  FSEL R16, R16, UR6, P2 ;  /* 0x0000000610107c08 */ /* 0x010fe20009000000 */
[----:B------:R-:W-:Y:S01]  /*0bf0*/  UMOV UR6, 0x60000000 ;  /* 0x6000000000067882 */ /* 0x000fe20000000000 */
[----:B------:R-:W-:Y:S01]  /*0c00*/  FSEL R17, R17, UR7, P2 ;  /* 0x0000000711117c08 */ /* 0x000fe20009000000 */
[----:B------:R-:W-:-:S15]  /*0c10*/  UMOV UR7, 0x3fc55555 ;  /* 0x3fc5555500077882 */ /* 0x000fde0000000000 */
[----:B------:R-:W-:-:S15]  /*0c20*/  NOP ;  /* 0x0000000000007918 */ /* 0x000fde0000000000 */
[----:B------:R-:W-:-:S15]  /*0c30*/  NOP ;  /* 0x0000000000007918 */ /* 0x000fde0000000000 */
[----:B------:R-:W-:-:S13]  /*0c40*/  NOP ;  /* 0x0000000000007918 */ /* 0x000fda0000000000 */
[----:B0-----:R-:W0:Y:S02]  /*0c50*/  DSETP.GT.AND P2, PT, R16, UR8, PT ;  /* 0x0000000810007e2a */ /* 0x001e24000bf44000 */
[----:B0-----:R-:W0:Y:S08]  /*0c60*/  @P2 LDC R16, c[0x0][0x3a0] ;  /* 0x0000e800ff102b82 */ /* 0x001e300000000800 */
[----:B------:R-:W0:-:S15]  /*0c70*/  @P2 LDC R17, c[0x0][0x3a4] ;  /* 0x0000e900ff112b82 */ /* 0x000e1e0000000800 */
[----:B------:R-:W-:-:S15]  /*0c80*/  NOP ;  /* 0x0000000000007918 */ /* 0x000fde0000000000 */
[----:B------:R-:W-:-:S15]  /*0c90*/  NOP ;  /* 0x0000000000007918 */ /* 0x000fde0000000000 */
[----:B------:R-:W-:-:S09]  /*0ca0*/  NOP ;  /* 0x0000000000007918 */ /* 0x000fd20000000000 */
[----:B0-----:R-:W4:Y:S02]  /*0cb0*/  DMUL R16, R16, UR6 ;  /* 0x0000000610107c28 */ /* 0x001f240008000000 */
.L_x_5749:
[----:B------:R-:W-:Y:S05]  /*0cc0*/  BSYNC.RECONVERGENT B0 ;  /* 0x0000000000007941 */ /* 0x000fea0003800200 */
.L_x_5748:
[----:B------:R-:W-:Y:S01]  /*0cd0*/  VIADD R23, R15, 0x280 ;  /* 0x000002800f177836 */ /* 0x000fe20000000000 */
[----:B------:R-:W-:Y:S04]  /*0ce0*/  BSSY.RECONVERGENT B0, `(.L_x_5750) ;  /* 0x0000015000007945 */ /* 0x000fe80003800200 */
[----:B------:R-:W-:-:S13]  /*0cf0*/  ISETP.GE.U32.AND P2, PT, R23, R14, PT ;  /* 0x0000000e1700720c */ /* 0x000fda0003f46070 */
[----:B------:R-:W-:Y:S05]  /*0d00*/  @P2 BRA `(.L_x_5751) ;  /* 0x0000000000482947 */ /* 0x000fea0003800000 */
        /* <DEDUP_REMOVED lines=18> */
.L_x_5751:
[----:B------:R-:W-:Y:S05]  /*0e30*/  BSYNC.RECONVERGENT B0 ;  /* 0x0000000000007941 */ /* 0x000fea0003800200 */
.L_x_5750:
        /* <DEDUP_REMOVED lines=22> */
.L_x_5753:
[----:B------:R-:W-:Y:S05]  /*0fa0*/  BSYNC.RECONVERGENT B0 ;  /* 0x0000000000007941 */ /* 0x000fea0003800200 */
.L_x_5752:
[----:B------:R-:W-:Y:S01]  /*0fb0*/  IMAD.MOV.U32 R22, RZ, RZ, 0x0 ;  /* 0x00000000ff167424 */ /* 0x000fe200078e00ff */
[----:B------:R-:W0:Y:S01]  /*0fc0*/  @!P1 LDC.64 R24, c[0x0][0x3b0] ;  /* 0x0000ec00ff189b82 */ /* 0x000e220000000a00 */
[----:B------:R-:W-:Y:S01]  /*0fd0*/  IMAD.MOV.U32 R23, RZ, RZ, 0x40080000 ;  /* 0x40080000ff177424 */ /* 0x000fe200078e00ff */
[----:B------:R-:W-:Y:S05]  /*0fe0*/  BSSY.RECONVERGENT B0, `(.L_x_5754) ;  /* 0x0000019000007945 */ /* 0x000fea0003800200 */
[----:B-----5:R1:W0:Y:S02]  /*0ff0*/  @!P0 DADD R22, R20, 3 ;  /* 0x4008000014168429 */ /* 0x0202240000000000 */
[----:B-1----:R-:W-:-:S05]  /*1000*/  VIADD R21, R15, 0x380 ;  /* 0x000003800f157836 */ /* 0x002fca0000000000 */
[----:B------:R-:W-:Y:S01]  /*1010*/  ISETP.GE.U32.AND P0, PT, R21, R14, PT ;  /* 0x0000000e1500720c */ /* 0x000fe20003f06070 */
[----:B------:R-:W-:-:S04]  /*1020*/  @!P1 IMAD.IADD R21, R0, 0x1, R15 ;  /* 0x0000000100159824 */ /* 0x000fc800078e020f */
[----:B0-----:R-:W-:-:S08]  /*1030*/  @!P1 IMAD.WIDE.U32 R20, R21, 0x8, R24 ;  /* 0x0000000815149825 */ /* 0x001fd000078e0018 */
        /* <DEDUP_REMOVED lines=19> */
.L_x_5755:
[----:B------:R-:W-:Y:S05]  /*1170*/  BSYNC.RECONVERGENT B0 ;  /* 0x0000000000007941 */ /* 0x000fea0003800200 */
.L_x_5754:
[----:B------:R1:W-:Y:S01]  /*1180*/  @!P1 STG.E.64 desc[UR4][R20.64], R4 ;  /* 0x0000000414009986 */ /* 0x0003e2000c101b04 */
[----:B------:R-:W-:Y:S01]  /*1190*/  @!P1 IMAD.MOV.U32 R15, RZ, RZ, R19 ;  /* 0x000000ffff0f9224 */ /* 0x000fe200078e0013 */
[----:B------:R-:W-:Y:S04]  /*11a0*/  BSSY.RECONVERGENT B0, `(.L_x_5756) ;  /* 0x000002d000007945 */ /* 0x000fe80003800200 */
[----:B------:R-:W-:Y:S01]  /*11b0*/  BSSY.RELIABLE B1, `(.L_x_5757) ;  /* 0x0000025000017945 */ /* 0x000fe20003800100 */
[----:B------:R-:W-:-:S13]  /*11c0*/  ISETP.GE.U32.AND P0, PT, R15, R14, PT ;  /* 0x0000000e0f00720c */ /* 0x000fda0003f06070 */
[----:B-1----:R-:W-:Y:S05]  /*11d0*/  @P0 BRA `(.L_x_5758) ;  /* 0x0000000000300947 */ /* 0x002fea0003800000 */
[----:B------:R-:W1:Y:S01]  /*11e0*/  LDC.64 R4, c[0x0][0x3b0] ;  /* 0x0000ec00ff047b82 */ /* 0x000e620000000a00 */
[----:B------:R-:W-:Y:S01]  /*11f0*/  IADD3 R19, PT, PT, R0, R15, RZ ;  /* 0x0000000f00137210 */ /* 0x000fe20007ffe0ff */
[----:B------:R-:W-:-:S05]  /*1200*/  VIADD R15, R15, 0x80 ;  /* 0x000000800f0f7836 */ /* 0x000fca0000000000 */
[----:B------:R-:W-:Y:S01]  /*1210*/  ISETP.GE.U32.AND P0, PT, R15, R14, PT ;  /* 0x0000000e0f00720c */ /* 0x000fe20003f06070 */
[----:B-1----:R-:W-:-:S05]  /*1220*/  IMAD.WIDE.U32 R4, R19, 0x8, R4 ;  /* 0x0000000813047825 */ /* 0x002fca00078e0004 */
[----:B------:R1:W-:Y:S07]  /*1230*/  STG.E.64 desc[UR4][R4.64], R6 ;  /* 0x0000000604007986 */ /* 0x0003ee000c101b04 */
[----:B------:R-:W-:Y:S05]  /*1240*/  @P0 BRA `(.L_x_5759) ;  /* 0x0000000000300947 */ /* 0x000fea0003800000 */
[----:B-1----:R-:W1:Y:S01]  /*1250*/  LDC.64 R4, c[0x0][0x3b0] ;  /* 0x0000ec00ff047b82 */ /* 0x002e620000000a00 */
[----:B------:R-:W-:Y:S02]  /*1260*/  IMAD.IADD R7, R0, 0x1, R15 ;  /* 0x0000000100077824 */ /* 0x000fe400078e020f */
[----:B------:R-:W-:Y:S02]  /*1270*/  VIADD R15, R15, 0x80 ;  /* 0x000000800f0f7836 */ /* 0x000fe40000000000 */
[----:B-1----:R-:W-:-:S05]  /*1280*/  IMAD.WIDE.U32 R4, R7, 0x8, R4 ;  /* 0x0000000807047825 */ /* 0x002fca00078e0004 */
[----:B--2---:R1:W-:Y:S02]  /*1290*/  STG.E.64 desc[UR4][R4.64], R8 ;  /* 0x0000000804007986 */ /* 0x0043e4000c101b04 */
.L_x_5758:
[----:B------:R-:W-:-:S13]  /*12a0*/  ISETP.GE.U32.AND P0, PT, R15, R14, PT ;  /* 0x0000000e0f00720c */ /* 0x000fda0003f06070 */
[----:B------:R-:W-:Y:S05]  /*12b0*/  @P0 BRA `(.L_x_5760) ;  /* 0x0000000000300947 */ /* 0x000fea0003800000 */
[----:B-1----:R-:W1:Y:S01]  /*12c0*/  LDC.64 R4, c[0x0][0x3b0] ;  /* 0x0000ec00ff047b82 */ /* 0x002e620000000a00 */
[----:B------:R-:W-:Y:S02]  /*12d0*/  IMAD.IADD R7, R0, 0x1, R15 ;  /* 0x0000000100077824 */ /* 0x000fe400078e020f */
[----:B------:R-:W-:Y:S02]  /*12e0*/  VIADD R15, R15, 0x80 ;  /* 0x000000800f0f7836 */ /* 0x000fe40000000000 */
[----:B-1----:R-:W-:-:S05]  /*12f0*/  IMAD.WIDE.U32 R4, R7, 0x8, R4 ;  /* 0x0000000807047825 */ /* 0x002fca00078e0004 */
[----:B---3--:R1:W-:Y:S02]  /*1300*/  STG.E.64 desc[UR4][R4.64], R10 ;  /* 0x0000000a04007986 */ /* 0x0083e4000c101b04 */
.L_x_5759:
[----:B------:R-:W-:-:S13]  /*1310*/  ISETP.GE.U32.AND P0, PT, R15, R14, PT ;  /* 0x0000000e0f00720c */ /* 0x000fda0003f06070 */
[----:B------:R-:W-:Y:S05]  /*1320*/  @P0 BRA `(.L_x_5761) ;  /* 0x0000000000340947 */ /* 0x000fea0003800000 */
[----:B-1----:R-:W1:Y:S01]  /*1330*/  LDC.64 R4, c[0x0][0x3b0] ;  /* 0x0000ec00ff047b82 */ /* 0x002e620000000a00 */
[----:B------:R-:W-:Y:S02]  /*1340*/  IMAD.IADD R7, R0, 0x1, R15 ;  /* 0x0000000100077824 */ /* 0x000fe400078e020f */
[----:B------:R-:W-:Y:S02]  /*1350*/  VIADD R15, R15, 0x80 ;  /* 0x000000800f0f7836 */ /* 0x000fe40000000000 */
[----:B-1----:R-:W-:-:S05]  /*1360*/  IMAD.WIDE.U32 R4, R7, 0x8, R4 ;  /* 0x0000000807047825 */ /* 0x002fca00078e0004 */
[----:B----4-:R1:W-:Y:S02]  /*1370*/  STG.E.64 desc[UR4][R4.64], R16 ;  /* 0x0000001004007986 */ /* 0x0103e4000c101b04 */
.L_x_5760:
[----:B------:R-:W-:-:S13]  /*1380*/  ISETP.GE.U32.AND P0, PT, R15, R14, PT ;  /* 0x0000000e0f00720c */ /* 0x000fda0003f06070 */
[----:B------:R-:W-:Y:S05]  /*1390*/  @P0 BREAK.RELIABLE B1 ;  /* 0x0000000000010942 */ /* 0x000fea0003800100 */
[----:B------:R-:W-:Y:S05]  /*13a0*/  @P0 BRA `(.L_x_5762) ;  /* 0x0000000000300947 */ /* 0x000fea0003800000 */
[----:B-1----:R-:W1:Y:S01]  /*13b0*/  LDC.64 R4, c[0x0][0x3b0] ;  /* 0x0000ec00ff047b82 */ /* 0x002e620000000a00 */
[----:B------:R-:W-:Y:S02]  /*13c0*/  IMAD.IADD R7, R0, 0x1, R15 ;  /* 0x0000000100077824 */ /* 0x000fe400078e020f */
[----:B------:R-:W-:Y:S02]  /*13d0*/  VIADD R15, R15, 0x80 ;  /* 0x000000800f0f7836 */ /* 0x000fe40000000000 */
[----:B-1----:R-:W-:-:S05]  /*13e0*/  IMAD.WIDE.U32 R4, R7, 0x8, R4 ;  /* 0x0000000807047825 */ /* 0x002fca00078e0004 */
[----:B------:R1:W-:Y:S02]  /*13f0*/  STG.E.64 desc[UR4][R4.64], R12 ;  /* 0x0000000c04007986 */ /* 0x0003e4000c101b04 */
.L_x_5761:
[----:B------:R-:W-:Y:S05]  /*1400*/  BSYNC.RELIABLE B1 ;  /* 0x0000000000017941 */ /* 0x000fea0003800100 */
.L_x_5757:
[----:B------:R-:W-:-:S13]  /*1410*/  ISETP.GE.U32.AND P0, PT, R15, R14, PT ;  /* 0x0000000e0f00720c */ /* 0x000fda0003f06070 */
[----:B-1----:R-:W1:Y:S01]  /*1420*/  @!P0 LDC.64 R4, c[0x0][0x3b0] ;  /* 0x0000ec00ff048b82 */ /* 0x002e620000000a00 */
[----:B------:R-:W-:Y:S02]  /*1430*/  @!P0 IMAD.IADD R7, R0, 0x1, R15 ;  /* 0x0000000100078824 */ /* 0x000fe400078e020f */
[----:B------:R-:W-:Y:S02]  /*1440*/  @!P0 VIADD R15, R15, 0x80 ;  /* 0x000000800f0f8836 */ /* 0x000fe40000000000 */
[----:B-1----:R-:W-:-:S05]  /*1450*/  @!P0 IMAD.WIDE.U32 R4, R7, 0x8, R4 ;  /* 0x0000000807048825 */ /* 0x002fca00078e0004 */
[----:B------:R1:W-:Y:S02]  /*1460*/  @!P0 STG.E.64 desc[UR4][R4.64], R2 ;  /* 0x0000000204008986 */ /* 0x0003e4000c101b04 */
.L_x_5762:
[----:B------:R-:W-:Y:S05]  /*1470*/  BSYNC.RECONVERGENT B0 ;  /* 0x0000000000007941 */ /* 0x000fea0003800200 */
.L_x_5756:
[----:B------:R-:W-:Y:S05]  /*1480*/  WARPSYNC.ALL ;  /* 0x0000000000007948 */ /* 0x000fea0003800000 */
[----:B------:R-:W-:-:S13]  /*1490*/  ISETP.GE.U32.AND P0, PT, R15, R14, PT ;  /* 0x0000000e0f00720c */ /* 0x000fda0003f06070 */
[----:B------:R-:W-:Y:S05]  /*14a0*/  @P0 EXIT ;  /* 0x000000000000094d */ /* 0x000fea0003800000 */
[----:B-1----:R-:W1:Y:S01]  /*14b0*/  LDC.64 R2, c[0x0][0x3b0] ;  /* 0x0000ec00ff027b82 */ /* 0x002e620000000a00 */
[----:B------:R-:W-:-:S04]  /*14c0*/  IMAD.IADD R15, R0, 0x1, R15 ;  /* 0x00000001000f7824 */ /* 0x000fc800078e020f */
[----:B-1----:R-:W-:-:S05]  /*14d0*/  IMAD.WIDE.U32 R2, R15, 0x8, R2 ;  /* 0x000000080f027825 */ /* 0x002fca00078e0002 */
[----:B0-----:R-:W-:Y:S01]  /*14e0*/  STG.E.64 desc[UR4][R2.64], R22 ;  /* 0x0000001602007986 */ /* 0x001fe2000c101b04 */
[----:B------:R-:W-:Y:S05]  /*14f0*/  EXIT ;  /* 0x000000000000794d */ /* 0x000fea0003800000 */
.L_x_5739:
[----:B------:R-:W0:Y:S01]  /*1500*/  S2R R2, SR_TID.X ;  /* 0x0000000000027919 */ /* 0x000e220000002100 */
[----:B------:R-:W1:Y:S01]  /*1510*/  LDC.64 R4, c[0x0][0x3b8] ;  /* 0x0000ee00ff047b82 */ /* 0x000e620000000a00 */
[----:B------:R-:W2:Y:S01]  /*1520*/  LDCU.64 UR6, c[0x0][0x388] ;  /* 0x00007100ff0677ac */ /* 0x000ea20008000a00 */
[----:B------:R-:W3:Y:S01]  /*1530*/  LDCU.64 UR8, c[0x0][0x388] ;  /* 0x00007100ff0877ac */ /* 0x000ee20008000a00 */
[----:B------:R-:W4:Y:S01]  /*1540*/  LDCU.64 UR10, c[0x0][0x3a0] ;  /* 0x00007400ff0a77ac */ /* 0x000f220008000a00 */
[----:B------:R-:W5:Y:S01]  /*1550*/  LDCU.64 UR12, c[0x0][0x3a0] ;  /* 0x00007400ff0c77ac */ /* 0x000f620008000a00 */
[----:B-1----:R-:W-:-:S04]  /*1560*/  IMAD.WIDE.U32 R4, R0, 0x8, R4 ;  /* 0x0000000800047825 */ /* 0x002fc800078e0004 */
[----:B0-----:R-:W-:-:S05]  /*1570*/  IMAD.WIDE.U32 R20, R2, 0x10, R4 ;  /* 0x0000001002147825 */ /* 0x001fca00078e0004 */
[----:B------:R-:W2:Y:S04]  /*1580*/  LDG.E.128 R16, desc[UR4][R20.64] ;  /* 0x0000000414107981 */ /* 0x000ea8000c1e1d00 */
[----:B------:R-:W4:Y:S04]  /*1590*/  LDG.E.128 R8, desc[UR4][R20.64+0x800] ;  /* 0x0008000414087981 */ /* 0x000f28000c1e1d00 */
[----:B------:R-:W5:Y:S04]  /*15a0*/  LDG.E.128 R12, desc[UR4][R20.64+0x1000] ;  /* 0x00100004140c7981 */ /* 0x000f68000c1e1d00 */
[----:B------:R0:W5:Y:S01]  /*15b0*/  LDG.E.128 R4, desc[UR4][R20.64+0x1800] ;  /* 0x0018000414047981 */ /* 0x000162000c1e1d00 */
[----:B--2---:R-:W1:-:S15]  /*15c0*/  DADD R16, R16, 3 ;  /* 0x4008000010107429 */ /* 0x004e5e0000000000 */
[----:B------:R-:W-:-:S15]  /*15d0*/  NOP ;  /* 0x0000000000007918 */ /* 0x000fde0000000000 */
[----:B------:R-:W-:-:S15]  /*15e0*/  NOP ;  /* 0x0000000000007918 */ /* 0x000fde0000000000 */
[----:B------:R-:W-:-:S15]  /*15f0*/  NOP ;  /* 0x0000000000007918 */ /* 0x000fde0000000000 */
[----:B------:R-:W-:-:S04]  /*1600*/  NOP ;  /* 0x0000000000007918 */ /* 0x000fc80000000000 */
[----:B-1----:R-:W3:Y:S02]  /*1610*/  DSETP.GEU.AND P0, PT, R16, UR6, PT ;  /* 0x0000000610007e2a */ /* 0x002ee4000bf0e000 */
[----:B---3--:R-:W-:Y:S02]  /*1620*/  FSEL R22, R16, UR8, P0 ;  /* 0x0000000810167c08 */ /* 0x008fe40008000000 */
[----:B------:R-:W-:-:S15]  /*1630*/  FSEL R23, R17, UR9, P0 ;  /* 0x0000000911177c08 */ /* 0x000fde0008000000 */
[----:B------:R-:W-:-:S15]  /*1640*/  NOP ;  /* 0x0000000000007918 */ /* 0x000fde0000000000 */
[----:B------:R-:W-:-:S15]  /*1650*/  NOP ;  /* 0x0000000000007918 */ /* 0x000fde0000000000 */
[----:B------:R-:W-:-:S15]  /*1660*/  NOP ;  /* 0x0000000000007918 */ /* 0x000fde0000000000 */
[----:B------:R-:W1:-:S15]  /*1670*/  DADD R18, R18, 3 ;  /* 0x4008000012127429 */ /* 0x000e5e0000000000 */
[----:B------:R-:W-:-:S15]  /*1680*/  NOP ;  /* 0x0000000000007918 */ /* 0x000fde0000000000 */
[----:B------:R-:W-:-:S15]  /*1690*/  NOP ;  /* 0x0000000000007918 */ /* 0x000fde0000000000 */
[----:B------:R-:W-:-:S15]  /*16a0*/  NOP ;  /* 0x0000000000007918 */ /* 0x000fde0000000000 */
[----:B------:R-:W-:-:S04]  /*16b0*/  NOP ;  /* 0x0000000000007918 */ /* 0x000fc80000000000 */
[----:B-1----:R-:W0:Y:S02]  /*16c0*/  DSETP.GEU.AND P0, PT, R18, UR6, PT ;  /* 0x0000000612007e2a */ /* 0x002e24000bf0e000 */
[----:B0-----:R-:W-:Y:S02]  /*16d0*/  FSEL R20, R18, UR8, P0 ;  /* 0x0000000812147c08 */ /* 0x001fe40008000000 */
[----:B------:R-:W-:-:S15]  /*16e0*/  FSEL R21, R19, UR9, P0 ;  /* 0x0000000913157c08 */ /* 0x000fde0008000000 */
[----:B------:R-:W-:-:S15]  /*16f0*/  NOP ;  /* 0x0000000000007918 */ /* 0x000fde0000000000 */
[----:B------:R-:W-:-:S15]  /*1700*/  NOP ;  /* 0x0000000000007918 */ /* 0x000fde0000000000 */
[----:B------:R-:W-:-:S15]  /*1710*/  NOP ;  /* 0x0000000000007918 */ /* 0x000fde0000000000 */
[----:B----4-:R-:W0:-:S15]  /*1720*/  DADD R8, R8, 3 ;  /* 0x4008000008087429 */ /* 0x010e1e0000000000 */
[----:B------:R-:W-:-:S15]  /*1730*/  NOP ;  /* 0x0000000000007918 */ /* 0x000fde0000000000 */
[----:B------:R-:W-:-:S15]  /*1740*/  NOP ;  /* 0x0000000000007918 */ /* 0x000fde0000000000 */
[----:B------:R-:W-:-:S15]  /*1750*/  NOP ;  /* 0x0000000000007918 */ /* 0x000fde0000000000 */
[----:B------:R-:W-:-:S04]  /*1760*/  NOP ;  /* 0x0000000000007918 */ /* 0x000fc80000000000 */
[----:B0-----:R-:W0:Y:S02]  /*1770*/  DSETP.GEU.AND P0, PT, R8, UR6, PT ;  /* 0x0000000608007e2a */ /* 0x001e24000bf0e000 */
[----:B0-----:R-:W-:Y:S02]  /*1780*/  FSEL R8, R8, UR8, P0 ;  /* 0x0000000808087c08 */ /* 0x001fe40008000000 */
[----:B------:R-:W-:-:S15]  /*1790*/  FSEL R9, R9, UR9, P0 ;  /* 0x0000000909097c08 */ /* 0x000fde0008000000 */
[----:B------:R-:W-:-:S15]  /*17a0*/  NOP ;  /* 0x0000000000007918 */ /* 0x000fde0000000000 */
[----:B------:R-:W-:-:S15]  /*17b0*/  NOP ;  /* 0x0000000000007918 */ /* 0x000fde0000000000 */
[----:B------:R-:W-:-:S15]  /*17c0*/  NOP ;  /* 0x0000000000007918 */ /* 0x000fde0000000000 */
[----:B------:R-:W0:-:S15]  /*17d0*/  DADD R10, R10, 3 ;  /* 0x400800000a0a7429 */ /* 0x000e1e0000000000 */
        /* <DEDUP_REMOVED lines=10> */
[----:B-----5:R-:W0:-:S15]  /*1880*/  DADD R12, R12, 3 ;  /* 0x400800000c0c7429 */ /* 0x020e1e0000000000 */
        /* <DEDUP_REMOVED lines=32> */
[----:B------:R-:W0:Y:S02]  /*1a90*/  DSETP.GT.AND P6, PT, R22, UR10, PT ;  /* 0x0000000a16007e2a */ /* 0x000e24000bfc4000 */
[----:B0-----:R-:W-:Y:S02]  /*1aa0*/  FSEL R4, R22, UR12, !P6 ;  /* 0x0000000c16047c08 */ /* 0x001fe4000f000000 */
[----:B------:R-:W-:-:S15]  /*1ab0*/  FSEL R5, R23, UR13, !P6 ;  /* 0x0000000d17057c08 */ /* 0x000fde000f000000 */
        /* <DEDUP_REMOVED lines=8> */
[----:B0-----:R-:W0:Y:S01]  /*1b40*/  DSETP.GEU.AND P6, PT, R6, UR6, PT ;  /* 0x0000000606007e2a */ /* 0x001e22000bfce000 */
[----:B------:R-:W-:Y:S01]  /*1b50*/  UMOV UR6, 0x60000000 ;  /* 0x6000000000067882 */ /* 0x000fe20000000000 */
[----:B0-----:R-:W-:Y:S01]  /*1b60*/  FSEL R18, R6, UR8, P6 ;  /* 0x0000000806127c08 */ /* 0x001fe2000b000000 */
[----:B------:R-:W-:Y:S01]  /*1b70*/  UMOV UR7, 0x3fc55555 ;  /* 0x3fc5555500077882 */ /* 0x000fe20000000000 */
[----:B------:R-:W-:-:S15]  /*1b80*/  FSEL R19, R7, UR9, P6 ;  /* 0x0000000907137c08 */ /* 0x000fde000b000000 */
[----:B------:R-:W-:-:S15]  /*1b90*/  NOP ;  /* 0x0000000000007918 */ /* 0x000fde0000000000 */
[----:B------:R-:W-:-:S15]  /*1ba0*/  NOP ;  /* 0x0000000000007918 */ /* 0x000fde0000000000 */
[----:B------:R-:W-:-:S15]  /*1bb0*/  NOP ;  /* 0x0000000000007918 */ /* 0x000fde0000000000 */
[----:B------:R-:W0:Y:S02]  /*1bc0*/  DSETP.GT.AND P5, PT, R20, UR10, PT ;  /* 0x0000000a14007e2a */ /* 0x000e24000bfa4000 */
[----:B0-----:R-:W-:Y:S02]  /*1bd0*/  FSEL R6, R20, UR12, !P5 ;  /* 0x0000000c14067c08 */ /* 0x001fe4000e800000 */
[----:B------:R-:W-:Y:S02]  /*1be0*/  FSEL R7, R21, UR13, !P5 ;  /* 0x0000000d15077c08 */ /* 0x000fe4000e800000 */
[----:B------:R-:W0:Y:S02]  /*1bf0*/  LDC.64 R20, c[0x0][0x3b0] ;  /* 0x0000ec00ff147b82 */ /* 0x000e240000000a00 */
[----:B0-----:R-:W-:-:S04]  /*1c00*/  IMAD.WIDE.U32 R20, R0, 0x8, R20 ;  /* 0x0000000800147825 */ /* 0x001fc800078e0014 */
[----:B------:R-:W-:-:S15]  /*1c10*/  IMAD.WIDE.U32 R20, R2, 0x10, R20 ;  /* 0x0000001002147825 */ /* 0x000fde00078e0014 */
[----:B------:R-:W-:-:S15]  /*1c20*/  NOP ;  /* 0x0000000000007918 */ /* 0x000fde0000000000 */
[----:B------:R-:W-:-:S15]  /*1c30*/  NOP ;  /* 0x0000000000007918 */ /* 0x000fde0000000000 */
[----:B------:R-:W-:-:S07]  /*1c40*/  NOP ;  /* 0x0000000000007918 */ /* 0x000fce0000000000 */
[----:B------:R-:W0:Y:S02]  /*1c50*/  DSETP.GT.AND P4, PT, R8, UR10, PT ;  /* 0x0000000a08007e2a */ /* 0x000e24000bf84000 */
[----:B0-----:R-:W-:Y:S02]  /*1c60*/  FSEL R8, R8, UR12, !P4 ;  /* 0x0000000c08087c08 */ /* 0x001fe4000e000000 */
[----:B------:R-:W-:-:S15]  /*1c70*/  FSEL R9, R9, UR13, !P4 ;  /* 0x0000000d09097c08 */ /* 0x000fde000e000000 */
        /* <DEDUP_REMOVED lines=33> */
[----:B------:R-:W-:-:S15]  /*1e90*/  DMUL R4, R4, UR6 ;  /* 0x0000000604047c28 */ /* 0x000fde0008000000 */
[----:B------:R-:W-:-:S15]  /*1ea0*/  NOP ;  /* 0x0000000000007918 */ /* 0x000fde0000000000 */
[----:B------:R-:W-:-:S15]  /*1eb0*/  NOP ;  /* 0x0000000000007918 */ /* 0x000fde0000000000 */
[----:B------:R-:W-:-:S15]  /*1ec0*/  NOP ;  /* 0x0000000000007918 */ /* 0x000fde0000000000 */
[----:B------:R-:W-:-:S04]  /*1ed0*/  NOP ;  /* 0x0000000000007918 */ /* 0x000fc80000000000 */
[----:B------:R-:W0:Y:S02]  /*1ee0*/  DMUL R6, R6, UR6 ;  /* 0x0000000606067c28 */ /* 0x000e240008000000 */
[----:B0-----:R-:W-:-:S15]  /*1ef0*/  STG.E.128 desc[UR4][R20.64], R4 ;  /* 0x0000000414007986 */ /* 0x001fde000c101d04 */
[----:B------:R-:W-:-:S15]  /*1f00*/  NOP ;  /* 0x0000000000007918 */ /* 0x000fde0000000000 */
[----:B------:R-:W-:-:S15]  /*1f10*/  NOP ;  /* 0x0000000000007918 */ /* 0x000fde0000000000 */
[----:B------:R-:W-:-:S15]  /*1f20*/  NOP ;  /* 0x0000000000007918 */ /* 0x000fde0000000000 */
[----:B------:R-:W-:-:S02]  /*1f30*/  NOP ;  /* 0x0000000000007918 */ /* 0x000fc40000000000 */
        /* <DEDUP_REMOVED lines=28> */
[----:B0-----:R-:W-:Y:S01]  /*2100*/  STG.E.128 desc[UR4][R20.64+0x1800], R16 ;  /* 0x0018001014007986 */ /* 0x001fe2000c101d04 */
[----:B------:R-:W-:Y:S05]  /*2110*/  EXIT ;  /* 0x000000000000794d */ /* 0x000fea0003800000 */
.L_x_5763:
        /* <DEDUP_REMOVED lines=14> */
.L_x_5843:


//--------------------- .text._ZN2at6native29vectorized_elementwise_kernelILi4EZZZNS0_68_GLOBAL__N__08176361_30_ActivationHardsigmoidKernel_cu_1520ed90_309918hardsigmoid_kernelERNS_18TensorIteratorBaseEENKUlvE_clEvENKUlvE_clEvEUldE_St5arrayIPcLm2EEEEviT0_T1_ --------------------------
	.section	.text._ZN2at6native29vectorized_elementwise_kernelILi4EZZZNS0_68_GLOBAL__N__08176361_30_ActivationHardsigmoidKernel_cu_1520ed90_309918hardsigmoid_kernelERNS_18TensorIteratorBaseEENKUlvE_clEvENKUlvE_clEvEUldE_St5arrayIPcLm2EEEEviT0_T1_,"ax",@progbits
	.align	128
        .global         _ZN2at6native29vectorized_elementwise_kernelILi4EZZZNS0_68_GLOBAL__N__08176361_30_ActivationHardsigmoidKernel_cu_1520ed90_309918hardsigmoid_kernelERNS_18TensorIteratorBaseEENKUlvE_clEvENKUlvE_clEvEUldE_St5arrayIPcLm2EEEEviT0_T1_
        .type           _ZN2at6native29vectorized_elementwise_kernelILi4EZZZNS0_68_GLOBAL__N__08176361_30_ActivationHardsigmoidKernel_cu_1520ed90_309918hardsigmoid_kernelERNS_18TensorIteratorBaseEENKUlvE_clEvENKUlvE_clEvEUldE_St5arrayIPcLm2EEEEviT0_T1_,@function
        .size           _ZN2at6native29vectorized_elementwise_kernelILi4EZZZNS0_68_GLOBAL__N__08176361_30_ActivationHardsigmoidKernel_cu_1520ed90_309918hardsigmoid_kernelERNS_18TensorIteratorBaseEENKUlvE_clEvENKUlvE_clEvEUldE_St5arrayIPcLm2EEEEviT0_T1_,(.L_x_5844 - _ZN2at6native29vectorized_elementwise_kernelILi4EZZZNS0_68_GLOBAL__N__08176361_30_ActivationHardsigmoidKernel_cu_1520ed90_309918hardsigmoid_kernelERNS_18TensorIteratorBaseEENKUlvE_clEvENKUlvE_clEvEUldE_St5arrayIPcLm2EEEEviT0_T1_)
        .other          _ZN2at6native29vectorized_elementwise_kernelILi4EZZZNS0_68_GLOBAL__N__08176361_30_ActivationHardsigmoidKernel_cu_1520ed90_309918hardsigmoid_kernelERNS_18TensorIteratorBaseEENKUlvE_clEvENKUlvE_clEvEUldE_St5arrayIPcLm2EEEEviT0_T1_,@"STO_CUDA_ENTRY STV_DEFAULT"
_ZN2at6native29vectorized_elementwise_kernelILi4EZZZNS0_68_GLOBAL__N__08176361_30_ActivationHardsigmoidKernel_cu_1520ed90_309918hardsigmoid_kernelERNS_18TensorIteratorBaseEENKUlvE_clEvENKUlvE_clEvEUldE_St5arrayIPcLm2EEEEviT0_T1_:
.text._ZN2at6native29vectorized_elementwise_kernelILi4EZZZNS0_68_GLOBAL__N__08176361_30_ActivationHardsigmoidKernel_cu_1520ed90_309918hardsigmoid_kernelERNS_18TensorIteratorBaseEENKUlvE_clEvENKUlvE_clEvEUldE_St5arrayIPcLm2EEEEviT0_T1_:
        /* <DEDUP_REMOVED lines=111> */
.L_x_5766:
[----:B------:R-:W-:Y:S05]  /*06f0*/  BSYNC.RECONVERGENT B0 ;  /* 0x0000000000007941 */ /* 0x000fea0003800200 */
.L_x_5765:
        /* <DEDUP_REMOVED lines=22> */
.L_x_5768:
[----:B------:R-:W-:Y:S05]  /*0860*/  BSYNC.RECONVERGENT B0 ;  /* 0x0000000000007941 */ /* 0x000fea0003800200 */
.L_x_5767:
        /* <DEDUP_REMOVED lines=22> */
.L_x_5770:
[----:B------:R-:W-:Y:S05]  /*09d0*/  BSYNC.RECONVERGENT B0 ;  /* 0x0000000000007941 */ /* 0x000fea0003800200 */
.L_x_5769:
        /* <DEDUP_REMOVED lines=22> */
.L_x_5772:
[----:B------:R-:W-:Y:S05]  /*0b40*/  BSYNC.RECONVERGENT B0 ;  /* 0x0000000000007941 */ /* 0x000fea0003800200 */
.L_x_5771:
        /* <DEDUP_REMOVED lines=23> */
.L_x_5774:
[----:B------:R-:W-:Y:S05]  /*0cc0*/  BSYNC.RECONVERGENT B0 ;  /* 0x0000000000007941 */ /* 0x000fea0003800200 */
.L_x_5773:
        /* <DEDUP_REMOVED lines=22> */
.L_x_5776:
[----:B------:R-:W-:Y:S05]  /*0e30*/  BSYNC.RECONVERGENT B0 ;  /* 0x0000000000007941 */ /* 0x000fea0003800200 */
.L_x_5775:
        /* <DEDUP_REMOVED lines=22> */
.L_x_5778:
[----:B------:R-:W-:Y:S05]  /*0fa0*/  BSYNC.RECONVERGENT B0 ;  /* 0x0000000000007941 */ /* 0x000fea0003800200 */
.L_x_5777:
        /* <DEDUP_REMOVED lines=28> */
.L_x_5780:
[----:B------:R-:W-:Y:S05]  /*1170*/  BSYNC.RECONVERGENT B0 ;  /* 0x0000000000007941 */ /* 0x000fea0003800200 */
.L_x_5779:
        /* <DEDUP_REMOVED lines=18> */
.L_x_5783:
[----:B------:R-:W-:-:S13]  /*12a0*/  ISETP.GE.U32.AND P0, PT, R15, R14, PT ;  /* 0x0000000e0f00720c */ /* 0x000fda0003f06070 */
[----:B------:R-:W-:Y:S05]  /*12b0*/  @P0 BRA `(.L_x_5785) ;  /* 0x0000000000300947 */ /* 0x000fea0003800000 */
[----:B-1----:R-:W1:Y:S01]  /*12c0*/  LDC.64 R4, c[0x0][0x3b0] ;  /* 0x0000ec00ff047b82 */ /* 0x002e620000000a00 */
[----:B------:R-:W-:Y:S02]  /*12d0*/  IMAD.IADD R7, R0, 0x1, R15 ;  /* 0x0000000100077824 */ /* 0x000fe400078e020f */
[----:B------:R-:W-:Y:S02]  /*12e0*/  VIADD R15, R15, 0x80 ;  /* 0x000000800f0f7836 */ /* 0x000fe40000000000 */
[----:B-1----:R-:W-:-:S05]  /*12f0*/  IMAD.WIDE.U32 R4, R7, 0x8, R4 ;  /* 0x0000000807047825 */ /* 0x002fca00078e0004 */
[----:B---3--:R1:W-:Y:S02]  /*1300*/  STG.E.64 desc[UR4][R4.64], R10 ;  /* 0x0000000a04007986 */ /* 0x0083e4000c101b04 */
.L_x_5784:
[----:B------:R-:W-:-:S13]  /*1310*/  ISETP.GE.U32.AND P0, PT, R15, R14, PT ;  /* 0x0000000e0f00720c */ /* 0x000fda0003f06070 */
[----:B------:R-:W-:Y:S05]  /*1320*/  @P0 BRA `(.L_x_5786) ;  /* 0x0000000000340947 */ /* 0x000fea0003800000 */
[----:B-1----:R-:W1:Y:S01]  /*1330*/  LDC.64 R4, c[0x0][0x3b0] ;  /* 0x0000ec00ff047b82 */ /* 0x002e620000000a00 */
[----:B------:R-:W-:Y:S02]  /*1340*/  IMAD.IADD R7, R0, 0x1, R15 ;  /* 0x0000000100077824 */ /* 0x000fe400078e020f */
[----:B------:R-:W-:Y:S02]  /*1350*/  VIADD R15, R15, 0x80 ;  /* 0x000000800f0f7836 */ /* 0x000fe40000000000 */
[----:B-1----:R-:W-:-:S05]  /*1360*/  IMAD.WIDE.U32 R4, R7, 0x8, R4 ;  /* 0x0000000807047825 */ /* 0x002fca00078e0004 */
[----:B----4-:R1:W-:Y:S02]  /*1370*/  STG.E.64 desc[UR4][R4.64], R16 ;  /* 0x0000001004007986 */ /* 0x0103e4000c101b04 */
.L_x_5785:
        /* <DEDUP_REMOVED lines=8> */
.L_x_5786:
[----:B------:R-:W-:Y:S05]  /*1400*/  BSYNC.RELIABLE B1 ;  /* 0x0000000000017941 */ /* 0x000fea0003800100 */
.L_x_5782:
[----:B------:R-:W-:-:S13]  /*1410*/  ISETP.GE.U32.AND P0, PT, R15, R14, PT ;  /* 0x0000000e0f00720c */ /* 0x000fda0003f06070 */
[----:B-1----:R-:W1:Y:S01]  /*1420*/  @!P0 LDC.64 R4, c[0x0][0x3b0] ;  /* 0x0000ec00ff048b82 */ /* 0x002e620000000a00 */
[----:B------:R-:W-:Y:S02]  /*1430*/  @!P0 IMAD.IADD R7, R0, 0x1, R15 ;  /* 0x0000000100078824 */ /* 0x000fe400078e020f */
[----:B------:R-:W-:Y:S02]  /*1440*/  @!P0 VIADD R15, R15, 0x80 ;  /* 0x000000800f0f8836 */ /* 0x000fe40000000000 */
[----:B-1----:R-:W-:-:S05]  /*1450*/  @!P0 IMAD.WIDE.U32 R4, R7, 0x8, R4 ;  /* 0x0000000807048825 */ /* 0x002fca00078e0004 */
[----:B------:R1:W-:Y:S02]  /*1460*/  @!P0 STG.E.64 desc[UR4][R4.64], R2 ;  /* 0x0000000204008986 */ /* 0x0003e4000c101b04 */
.L_x_5787:
[----:B------:R-:W-:Y:S05]  /*1470*/  BSYNC.RECONVERGENT B0 ;  /* 0x0000000000007941 */ /* 0x000fea0003800200 */
.L_x_5781:
        /* <DEDUP_REMOVED lines=8> */
.L_x_5764:
        /* <DEDUP_REMOVED lines=8> */
[----:B------:R-:W2:Y:S04]  /*1580*/  LDG.E.ENL2.256 R8, R16, desc[UR4][R20.64] ;  /* 0xfe0000041410797e */ /* 0x000ea80008121908 */
[----:B------:R-:W4:Y:S01]  /*1590*/  LDG.E.ENL2.256 R4, R12, desc[UR4][R20.64+0x1000] ;  /* 0xfe008004140c797e */ /* 0x000f220008121904 */
[----:B--2---:R-:W0:-:S15]  /*15a0*/  DADD R16, R16, 3 ;  /* 0x4008000010107429 */ /* 0x004e1e0000000000 */
[----:B------:R-:W-:-:S15]  /*15b0*/  NOP ;  /* 0x0000000000007918 */ /* 0x000fde0000000000 */
[----:B------:R-:W-:-:S15]  /*15c0*/  NOP ;  /* 0x0000000000007918 */ /* 0x000fde0000000000 */
[----:B------:R-:W-:-:S15]  /*15d0*/  NOP ;  /* 0x0000000000007918 */ /* 0x000fde0000000000 */
[----:B------:R-:W-:-:S04]  /*15e0*/  NOP ;  /* 0x0000000000007918 */ /* 0x000fc80000000000 */
[----:B0-----:R-:W3:-:S15]  /*15f0*/  DSETP.GEU.AND P0, PT, R16, UR6, PT ;  /* 0x0000000610007e2a */ /* 0x001ede000bf0e000 */
[----:B------:R-:W-:-:S15]  /*1600*/  NOP ;  /* 0x0000000000007918 */ /* 0x000fde0000000000 */
[----:B------:R-:W-:-:S15]  /*1610*/  NOP ;  /* 0x0000000000007918 */ /* 0x000fde0000000000 */
[----:B------:R-:W-:-:S15]  /*1620*/  NOP ;  /* 0x0000000000007918 */ /* 0x000fde0000000000 */
[----:B------:R-:W-:-:S04]  /*1630*/  NOP ;  /* 0x0000000000007918 */ /* 0x000fc80000000000 */
[----:B------:R3:W-:Y:S02]  /*1640*/  DADD R22, R18, 3 ;  /* 0x4008000012167429 */ /* 0x0007e40000000000 */
[----:B---3--:R-:W-:Y:S02]  /*1650*/  FSEL R18, R16, UR8, P0 ;  /* 0x0000000810127c08 */ /* 0x008fe40008000000 */
        /* <DEDUP_REMOVED lines=37> */
[----:B------:R-:W-:-:S15]  /*18b0*/  DADD R14, R14, 3 ;  /* 0x400800000e0e7429 */ /* 0x000fde0000000000 */
[----:B------:R-:W-:-:S15]  /*18c0*/  NOP ;  /* 0x0000000000007918 */ /* 0x000fde0000000000 */
[----:B------:R-:W-:-:S15]  /*18d0*/  NOP ;  /* 0x0000000000007918 */ /* 0x000fde0000000000 */
[----:B------:R-:W-:-:S15]  /*18e0*/  NOP ;  /* 0x0000000000007918 */ /* 0x000fde0000000000 */
[----:B------:R-:W-:-:S04]  /*18f0*/  NOP ;  /* 0x0000000000007918 */ /* 0x000fc80000000000 */
[----:B------:R-:W0:Y:S02]  /*1900*/  DSETP.GEU.AND P1, PT, R22, UR6, PT ;  /* 0x0000000616007e2a */ /* 0x000e24000bf2e000 */
[----:B0-----:R-:W-:Y:S02]  /*1910*/  FSEL R20, R22, UR8, P1 ;  /* 0x0000000816147c08 */ /* 0x001fe40008800000 */
[----:B------:R-:W-:-:S15]  /*1920*/  FSEL R21, R23, UR9, P1 ;  /* 0x0000000917157c08 */ /* 0x000fde0008800000 */
[----:B------:R-:W-:-:S15]  /*1930*/  NOP ;  /* 0x0000000000007918 */ /* 0x000fde0000000000 */
[----:B------:R-:W-:-:S15]  /*1940*/  NOP ;  /* 0x0000000000007918 */ /* 0x000fde0000000000 */
[----:B------:R-:W-:-:S15]  /*1950*/  NOP ;  /* 0x0000000000007918 */ /* 0x000fde0000000000 */
[----:B------:R-:W0:Y:S02]  /*1960*/  DSETP.GEU.AND P0, PT, R14, UR6, PT ;  /* 0x000000060e007e2a */ /* 0x000e24000bf0e000 */
        /* <DEDUP_REMOVED lines=16> */
[----:B------:R-:W5:Y:S02]  /*1a70*/  DSETP.GT.AND P6, PT, R18, UR10, PT ;  /* 0x0000000a12007e2a */ /* 0x000f64000bfc4000 */
[----:B-----5:R-:W-:Y:S02]  /*1a80*/  FSEL R4, R18, UR12, !P6 ;  /* 0x0000000c12047c08 */ /* 0x020fe4000f000000 */
        /* <DEDUP_REMOVED lines=77> */
[----:B------:R-:W0:Y:S02]  /*1f60*/  DMUL R10, R10, UR6 ;  /* 0x000000060a0a7c28 */ /* 0x000e240008000000 */
[----:B0-----:R-:W-:-:S15]  /*1f70*/  STG.E.ENL2.256 desc[UR4][R20.64], R4, R8 ;  /* 0xf80000041408797f */ /* 0x001fde000f121804 */
        /* <DEDUP_REMOVED lines=20> */
[----:B0-----:R-:W-:Y:S01]  /*20c0*/  STG.E.ENL2.256 desc[UR4][R20.64+0x1000], R12, R16 ;  /* 0xf800800c1410797f */ /* 0x001fe2000f121804 */
[----:B------:R-:W-:Y:S05]  /*20d0*/  EXIT ;  /* 0x000000000000794d */ /* 0x000fea0003800000 */
.L_x_5788:
        /* <DEDUP_REMOVED lines=10> */
.L_x_5844:


//--------------------- .text._ZN2at6native29vectorized_elementwise_kernelILi8EZZZNS0_68_GLOBAL__N__08176361_30_ActivationHardsigmoidKernel_cu_1520ed90_309918hardsigmoid_kernelERNS_18TensorIteratorBaseEENKUlvE_clEvENKUlvE_clEvEUldE_St5arrayIPcLm2EEEEviT0_T1_ --------------------------
	.section	.text._ZN2at6native29vectorized_elementwise_kernelILi8EZZZNS0_68_GLOBAL__N__08176361_30_ActivationHardsigmoidKernel_cu_1520ed90_309918hardsigmoid_kernelERNS_18TensorIteratorBaseEENKUlvE_clEvENKUlvE_clEvEUldE_St5arrayIPcLm2EEEEviT0_T1_,"ax",@progbits
	.align	128
        .global         _ZN2at6native29vectorized_elementwise_kernelILi8EZZZNS0_68_GLOBAL__N__08176361_30_ActivationHardsigmoidKernel_cu_1520ed90_309918hardsigmoid_kernelERNS_18TensorIteratorBaseEENKUlvE_clEvENKUlvE_clEvEUldE_St5arrayIPcLm2EEEEviT0_T1_
        .type           _ZN2at6native29vectorized_elementwise_kernelILi8EZZZNS0_68_GLOBAL__N__08176361_30_ActivationHardsigmoidKernel_cu_1520ed90_309918hardsigmoid_kernelERNS_18TensorIteratorBaseEENKUlvE_clEvENKUlvE_clEvEUldE_St5arrayIPcLm2EEEEviT0_T1_,@function
        .size           _ZN2at6native29vectorized_elementwise_kernelILi8EZZZNS0_68_GLOBAL__N__08176361_30_ActivationHardsigmoidKernel_cu_1520ed90_309918hardsigmoid_kernelERNS_18TensorIteratorBaseEENKUlvE_clEvENKUlvE_clEvEUldE_St5arrayIPcLm2EEEEviT0_T1_,(.L_x_5845 - _ZN2at6native29vectorized_elementwise_kernelILi8EZZZNS0_68_GLOBAL__N__08176361_30_ActivationHardsigmoidKernel_cu_1520ed90_309918hardsigmoid_kernelERNS_18TensorIteratorBaseEENKUlvE_clEvENKUlvE_clEvEUldE_St5arrayIPcLm2EEEEviT0_T1_)
        .other          _ZN2at6native29vectorized_elementwise_kernelILi8EZZZNS0_68_GLOBAL__N__08176361_30_ActivationHardsigmoidKernel_cu_1520ed90_309918hardsigmoid_kernelERNS_18TensorIteratorBaseEENKUlvE_clEvENKUlvE_clEvEUldE_St5arrayIPcLm2EEEEviT0_T1_,@"STO_CUDA_ENTRY STV_DEFAULT"
_ZN2at6native29vectorized_elementwise_kernelILi8EZZZNS0_68_GLOBAL__N__08176361_30_ActivationHardsigmoidKernel_cu_1520ed90_309918hardsigmoid_kernelERNS_18TensorIteratorBaseEENKUlvE_clEvENKUlvE_clEvEUldE_St5arrayIPcLm2EEEEviT0_T1_:
.text._ZN2at6native29vectorized_elementwise_kernelILi8EZZZNS0_68_GLOBAL__N__08176361_30_ActivationHardsigmoidKernel_cu_1520ed90_309918hardsigmoid_kernelERNS_18TensorIteratorBaseEENKUlvE_clEvENKUlvE_clEvEUldE_St5arrayIPcLm2EEEEviT0_T1_:
[----:B------:R-:W-:Y:S01]  /*0000*/  LDC R1, c[0x0][0x37c] ;  /* 0x0000df00ff017b82 */ /* 0x000fe20000000800 */
[----:B------:R-:W-:Y:S05]  /*0010*/  EXIT ;  /* 0x000000000000794d */ /* 0x000fea0003800000 */
.L_x_5789:
        /* <DEDUP_REMOVED lines=14> */
.L_x_5845:


//--------------------- .nv.global.init           --------------------------
	.section	.nv.global.init,"aw",@progbits
.nv.global.init:
	.type		$str$6,@object
	.size		$str$6,(__unnamed_1 - $str$6)
$str$6:
        /*0000*/ 	.byte	0x66, 0x61, 0x6c, 0x73, 0x65, 0x00
	.type		__unnamed_1,@object
	.size		__unnamed_1,(__unnamed_5 - __unnamed_1)
__unnamed_1:
        /*0006*/ 	.byte	0x66, 0x65, 0x74, 0x63, 0x68, 0x5f, 0x61, 0x6e, 0x64, 0x5f, 0x63, 0x61, 0x73, 0x74, 0x00
	.type		__unnamed_5,@object
	.size		__unnamed_5,(__unnamed_3 - __unnamed_5)
__unnamed_5:
        /*0015*/ 	.byte	0x66, 0x65, 0x74, 0x63, 0x68, 0x5f, 0x61, 0x6e, 0x64, 0x5f, 0x63, 0x61, 0x73, 0x74, 0x00
	.type		__unnamed_3,@object
	.size		__unnamed_3,(__unnamed_7 - __unnamed_3)
__unnamed_3:
        /*0024*/ 	.byte	0x66, 0x65, 0x74, 0x63, 0x68, 0x5f, 0x61, 0x6e, 0x64, 0x5f, 0x63, 0x61, 0x73, 0x74, 0x00
	.type		__unnamed_7,@object
	.size		__unnamed_7,(__unnamed_2 - __unnamed_7)
__unnamed_7:
        /*0033*/ 	.byte	0x66, 0x65, 0x74, 0x63, 0x68, 0x5f, 0x61, 0x6e, 0x64, 0x5f, 0x63, 0x61, 0x73, 0x74, 0x00
	.type		__unnamed_2,@object
	.size		__unnamed_2,(__unnamed_6 - __unnamed_2)
__unnamed_2:
        /*0042*/ 	.byte	0x63, 0x61, 0x73, 0x74, 0x5f, 0x61, 0x6e, 0x64, 0x5f, 0x73, 0x74, 0x6f, 0x72, 0x65, 0x00
	.type		__unnamed_6,@object
	.size		__unnamed_6,(__unnamed_4 - __unnamed_6)
__unnamed_6:
        /*0051*/ 	.byte	0x63, 0x61, 0x73, 0x74, 0x5f, 0x61, 0x6e, 0x64, 0x5f, 0x73, 0x74, 0x6f, 0x72, 0x65, 0x00
	.type		__unnamed_4,@object
	.size		__unnamed_4,(__unnamed_8 - __unnamed_4)
__unnamed_4:
        /*0060*/ 	.byte	0x63, 0x61, 0x73, 0x74, 0x5f, 0x61, 0x6e, 0x64, 0x5f, 0x73, 0x74, 0x6f, 0x72, 0x65, 0x00
	.type		__unnamed_8,@object
	.size		__unnamed_8,($str$7 - __unnamed_8)
__unnamed_8:
        /*006f*/ 	.byte	0x63, 0x61, 0x73, 0x74, 0x5f, 0x61, 0x6e, 0x64, 0x5f, 0x73, 0x74, 0x6f, 0x72, 0x65, 0x00
	.type		$str$7,@object
	.size		$str$7,(.L_37 - $str$7)
$str$7:
        /*007e*/ 	.byte	0x2f, 0x72, 0x6f, 0x6f, 0x74, 0x2f, 0x2e, 0x70, 0x79, 0x65, 0x6e, 0x76, 0x2f, 0x76, 0x65, 0x72
        /*008e*/ 	.byte	0x73, 0x69, 0x6f, 0x6e, 0x73, 0x2f, 0x33, 0x2e, 0x31, 0x33, 0x2e, 0x31, 0x32, 0x2f, 0x6c, 0x69
        /*009e*/ 	.byte	0x62, 0x2f, 0x70, 0x79, 0x74, 0x68, 0x6f, 0x6e, 0x33, 0x2e, 0x31, 0x33, 0x2f, 0x73, 0x69, 0x74
        /*00ae*/ 	.byte	0x65, 0x2d, 0x70, 0x61, 0x63, 0x6b, 0x61, 0x67, 0x65, 0x73, 0x2f, 0x74, 0x6f, 0x72, 0x63, 0x68
        /*00be*/ 	.byte	0x2f, 0x69, 0x6e, 0x63, 0x6c, 0x75, 0x64, 0x65, 0x2f, 0x63, 0x31, 0x30, 0x2f, 0x63, 0x6f, 0x72
        /*00ce*/ 	.byte	0x65, 0x2f, 0x44, 0x79, 0x6e, 0x61, 0x6d, 0x69, 0x63, 0x43, 0x61, 0x73, 0x74, 0x2e, 0x68, 0x00
.L_37:


//--------------------- .nv.shared.reserved.0     --------------------------
	.section	.nv.shared.reserved.0,"aw",@nobits
	.weak		__nv_reservedSMEM_offset_0_alias
	.size		__nv_reservedSMEM_offset_0_alias, 0, 64
	.other		__nv_reservedSMEM_offset_0_alias,@"STO_CUDA_RESERVED_SHARED STV_DEFAULT"
__nv_reservedSMEM_offset_0_alias:
	.zero		0
	.zero		64


//--------------------- .nv.global                --------------------------
	.section	.nv.global,"aw",@nobits
.nv.global:
	.type		_ZN66_INTERNAL_08176361_30_ActivationHardsigmoidKernel_cu_1520ed90_30994cuda3std3__48in_placeE,@object
	.size		_ZN66_INTERNAL_08176361_30_ActivationHardsigmoidKernel_cu_1520ed90_30994cuda3std3__48in_placeE,(_ZN66_INTERNAL_08176361_30_ActivationHardsigmoidKernel_cu_1520ed90_30994cuda3std6ranges3__45__cpo8distanceE - _ZN66_INTERNAL_08176361_30_ActivationHardsigmoidKernel_cu_1520ed90_30994cuda3std3__48in_placeE)
_ZN66_INTERNAL_08176361_30_ActivationHardsigmoidKernel_cu_1520ed90_30994cuda3std3__48in_placeE:
	.zero		1
	.type		_ZN66_INTERNAL_08176361_30_ActivationHardsigmoidKernel_cu_1520ed90_30994cuda3std6ranges3__45__cpo8distanceE,@object
	.size		_ZN66_INTERNAL_08176361_30_ActivationHardsigmoidKernel_cu_1520ed90_30994cuda3std6ranges3__45__cpo8distanceE,(_ZN66_INTERNAL_08176361_30_ActivationHardsigmoidKernel_cu_1520ed90_30994cuda3std3__45__cpo3endE - _ZN66_INTERNAL_08176361_30_ActivationHardsigmoidKernel_cu_1520ed90_30994cuda3std6ranges3__45__cpo8distanceE)
_ZN66_INTERNAL_08176361_30_ActivationHardsigmoidKernel_cu_1520ed90_30994cuda3std6ranges3__45__cpo8distanceE:
	.zero		1
	.type		_ZN66_INTERNAL_08176361_30_ActivationHardsigmoidKernel_cu_1520ed90_30994cuda3std3__45__cpo3endE,@object
	.size		_ZN66_INTERNAL_08176361_30_ActivationHardsigmoidKernel_cu_1520ed90_30994cuda3std3__45__cpo3endE,(_ZN66_INTERNAL_08176361_30_ActivationHardsigmoidKernel_cu_1520ed90_30994cuda3std6ranges3__45__cpo7advanceE - _ZN66_INTERNAL_08176361_30_ActivationHardsigmoidKernel_cu_1520ed90_30994cuda3std3__45__cpo3endE)
_ZN66_INTERNAL_08176361_30_ActivationHardsigmoidKernel_cu_1520ed90_30994cuda3std3__45__cpo3endE:
	.zero		1
	.type		_ZN66_INTERNAL_08176361_30_ActivationHardsigmoidKernel_cu_1520ed90_30994cuda3std6ranges3__45__cpo7advanceE,@object
	.size		_ZN66_INTERNAL_08176361_30_ActivationHardsigmoidKernel_cu_1520ed90_30994cuda3std6ranges3__45__cpo7advanceE,(_ZN66_INTERNAL_08176361_30_ActivationHardsigmoidKernel_cu_1520ed90_30994cuda3std3__45__cpo4rendE - _ZN66_INTERNAL_08176361_30_ActivationHardsigmoidKernel_cu_1520ed90_30994cuda3std6ranges3__45__cpo7advanceE)
_ZN66_INTERNAL_08176361_30_ActivationHardsigmoidKernel_cu_1520ed90_30994cuda3std6ranges3__45__cpo7advanceE:
	.zero		1
	.type		_ZN66_INTERNAL_08176361_30_ActivationHardsigmoidKernel_cu_1520ed90_30994cuda3std3__45__cpo4rendE,@object
	.size		_ZN66_INTERNAL_08176361_30_ActivationHardsigmoidKernel_cu_1520ed90_30994cuda3std3__45__cpo4rendE,(_ZN66_INTERNAL_08176361_30_ActivationHardsigmoidKernel_cu_1520ed90_30994cuda3std6ranges3__45__cpo4dataE - _ZN66_INTERNAL_08176361_30_ActivationHardsigmoidKernel_cu_1520ed90_30994cuda3std3__45__cpo4rendE)
_ZN66_INTERNAL_08176361_30_ActivationHardsigmoidKernel_cu_1520ed90_30994cuda3std3__45__cpo4rendE:
	.zero		1
	.type		_ZN66_INTERNAL_08176361_30_ActivationHardsigmoidKernel_cu_1520ed90_30994cuda3std6ranges3__45__cpo4dataE,@object
	.size		_ZN66_INTERNAL_08176361_30_ActivationHardsigmoidKernel_cu_1520ed90_30994cuda3std6ranges3__45__cpo4dataE,(_ZN66_INTERNAL_08176361_30_ActivationHardsigmoidKernel_cu_1520ed90_30994cuda3std6ranges3__45__cpo5beginE - _ZN66_INTERNAL_08176361_30_ActivationHardsigmoidKernel_cu_1520ed90_30994cuda3std6ranges3__45__cpo4dataE)
_ZN66_INTERNAL_08176361_30_ActivationHardsigmoidKernel_cu_1520ed90_30994cuda3std6ranges3__45__cpo4dataE:
	.zero		1
	.type		_ZN66_INTERNAL_08176361_30_ActivationHardsigmoidKernel_cu_1520ed90_30994cuda3std6ranges3__45__cpo5beginE,@object
	.size		_ZN66_INTERNAL_08176361_30_ActivationHardsigmoidKernel_cu_1520ed90_30994cuda3std6ranges3__45__cpo5beginE,(_ZN66_INTERNAL_08176361_30_ActivationHardsigmoidKernel_cu_1520ed90_30994cuda3std3__45__cpo5crendE - _ZN66_INTERNAL_08176361_30_ActivationHardsigmoidKernel_cu_1520ed90_30994cuda3std6ranges3__45__cpo5beginE)
_ZN66_INTERNAL_08176361_30_ActivationHardsigmoidKernel_cu_1520ed90_30994cuda3std6ranges3__45__cpo5beginE:
	.zero		1
	.type		_ZN66_INTERNAL_08176361_30_ActivationHardsigmoidKernel_cu_1520ed90_30994cuda3std3__45__cpo5crendE,@object
	.size		_ZN66_INTERNAL_08176361_30_ActivationHardsigmoidKernel_cu_1520ed90_30994cuda3std3__45__cpo5crendE,(_ZN66_INTERNAL_08176361_30_ActivationHardsigmoidKernel_cu_1520ed90_30994cuda3std6ranges3__45__cpo4sizeE - _ZN66_INTERNAL_08176361_30_ActivationHardsigmoidKernel_cu_1520ed90_30994cuda3std3__45__cpo5crendE)
_ZN66_INTERNAL_08176361_30_ActivationHardsigmoidKernel_cu_1520ed90_30994cuda3std3__45__cpo5crendE:
	.zero		1
	.type		_ZN66_INTERNAL_08176361_30_ActivationHardsigmoidKernel_cu_1520ed90_30994cuda3std6ranges3__45__cpo4sizeE,@object
	.size		_ZN66_INTERNAL_08176361_30_ActivationHardsigmoidKernel_cu_1520ed90_30994cuda3std6ranges3__45__cpo4sizeE,(_ZN66_INTERNAL_08176361_30_ActivationHardsigmoidKernel_cu_1520ed90_30994cuda3std3__468_GLOBAL__N__08176361_30_ActivationHardsigmoidKernel_cu_1520ed90_30996ignoreE - _ZN66_INTERNAL_08176361_30_ActivationHardsigmoidKernel_cu_1520ed90_30994cuda3std6ranges3__45__cpo4sizeE)
_ZN66_INTERNAL_08176361_30_ActivationHardsigmoidKernel_cu_1520ed90_30994cuda3std6ranges3__45__cpo4sizeE:
	.zero		1
	.type		_ZN66_INTERNAL_08176361_30_ActivationHardsigmoidKernel_cu_1520ed90_30994cuda3std3__468_GLOBAL__N__08176361_30_ActivationHardsigmoidKernel_cu_1520ed90_30996ignoreE,@object
	.size		_ZN66_INTERNAL_08176361_30_ActivationHardsigmoidKernel_cu_1520ed90_30994cuda3std3__468_GLOBAL__N__08176361_30_ActivationHardsigmoidKernel_cu_1520ed90_30996ignoreE,(_ZN66_INTERNAL_08176361_30_ActivationHardsigmoidKernel_cu_1520ed90_30994cuda3std6ranges3__45__cpo6cbeginE - _ZN66_INTERNAL_08176361_30_ActivationHardsigmoidKernel_cu_1520ed90_30994cuda3std3__468_GLOBAL__N__08176361_30_ActivationHardsigmoidKernel_cu_1520ed90_30996ignoreE)
_ZN66_INTERNAL_08176361_30_ActivationHardsigmoidKernel_cu_1520ed90_30994cuda3std3__468_GLOBAL__N__08176361_30_ActivationHardsigmoidKernel_cu_1520ed90_30996ignoreE:
	.zero		1
	.type		_ZN66_INTERNAL_08176361_30_ActivationHardsigmoidKernel_cu_1520ed90_30994cuda3std6ranges3__45__cpo6cbeginE,@object
	.size		_ZN66_INTERNAL_08176361_30_ActivationHardsigmoidKernel_cu_1520ed90_30994cuda3std6ranges3__45__cpo6cbeginE,(_ZN66_INTERNAL_08176361_30_ActivationHardsigmoidKernel_cu_1520ed90_30994cuda3std3__45__cpo4cendE - _ZN66_INTERNAL_08176361_30_ActivationHardsigmoidKernel_cu_1520ed90_30994cuda3std6ranges3__45__cpo6cbeginE)
_ZN66_INTERNAL_08176361_30_ActivationHardsigmoidKernel_cu_1520ed90_30994cuda3std6ranges3__45__cpo6cbeginE:
	.zero		1
	.type		_ZN66_INTERNAL_08176361_30_ActivationHardsigmoidKernel_cu_1520ed90_30994cuda3std3__45__cpo4cendE,@object
	.size		_ZN66_INTERNAL_08176361_30_ActivationHardsigmoidKernel_cu_1520ed90_30994cuda3std3__45__cpo4cendE,(_ZN66_INTERNAL_08176361_30_ActivationHardsigmoidKernel_cu_1520ed90_30994cuda3std6ranges3__45__cpo4nextE - _ZN66_INTERNAL_08176361_30_ActivationHardsigmoidKernel_cu_1520ed90_30994cuda3std3__45__cpo4cendE)
_ZN66_INTERNAL_08176361_30_ActivationHardsigmoidKernel_cu_1520ed90_30994cuda3std3__45__cpo4cendE:
	.zero		1
	.type		_ZN66_INTERNAL_08176361_30_ActivationHardsigmoidKernel_cu_1520ed90_30994cuda3std6ranges3__45__cpo4nextE,@object
	.size		_ZN66_INTERNAL_08176361_30_ActivationHardsigmoidKernel_cu_1520ed90_30994cuda3std6ranges3__45__cpo4nextE,(_ZN66_INTERNAL_08176361_30_ActivationHardsigmoidKernel_cu_1520ed90_30994cuda3std6ranges3__45__cpo4swapE - _ZN66_INTERNAL_08176361_30_ActivationHardsigmoidKernel_cu_1520ed90_30994cuda3std6ranges3__45__cpo4nextE)
_ZN66_INTERNAL_08176361_30_ActivationHardsigmoidKernel_cu_1520ed90_30994cuda3std6ranges3__45__cpo4nextE:
	.zero		1
	.type		_ZN66_INTERNAL_08176361_30_ActivationHardsigmoidKernel_cu_1520ed90_30994cuda3std6ranges3__45__cpo4swapE,@object
	.size		_ZN66_INTERNAL_08176361_30_ActivationHardsigmoidKernel_cu_1520ed90_30994cuda3std6ranges3__45__cpo4swapE,(_ZN66_INTERNAL_08176361_30_ActivationHardsigmoidKernel_cu_1520ed90_30994cuda3std3__420unreachable_sentinelE - _ZN66_INTERNAL_08176361_30_ActivationHardsigmoidKernel_cu_1520ed90_30994cuda3std6ranges3__45__cpo4swapE)
_ZN66_INTERNAL_08176361_30_ActivationHardsigmoidKernel_cu_1520ed90_30994cuda3std6ranges3__45__cpo4swapE:
	.zero		1
	.type		_ZN66_INTERNAL_08176361_30_ActivationHardsigmoidKernel_cu_1520ed90_30994cuda3std3__420unreachable_sentinelE,@object
	.size		_ZN66_INTERNAL_08176361_30_ActivationHardsigmoidKernel_cu_1520ed90_30994cuda3std3__420unreachable_sentinelE,(_ZN66_INTERNAL_08176361_30_ActivationHardsigmoidKernel_cu_1520ed90_30996thrust24THRUST_300001_SM_1030_NS6system6detail10sequential3seqE - _ZN66_INTERNAL_08176361_30_ActivationHardsigmoidKernel_cu_1520ed90_30994cuda3std3__420unreachable_sentinelE)
_ZN66_INTERNAL_08176361_30_ActivationHardsigmoidKernel_cu_1520ed90_30994cuda3std3__420unreachable_sentinelE:
	.zero		1
	.type		_ZN66_INTERNAL_08176361_30_ActivationHardsigmoidKernel_cu_1520ed90_30996thrust24THRUST_300001_SM_1030_NS6system6detail10sequential3seqE,@object
	.size		_ZN66_INTERNAL_08176361_30_ActivationHardsigmoidKernel_cu_1520ed90_30996thrust24THRUST_300001_SM_1030_NS6system6detail10sequential3seqE,(_ZN66_INTERNAL_08176361_30_ActivationHardsigmoidKernel_cu_1520ed90_30994cuda3std3__45__cpo6cbeginE - _ZN66_INTERNAL_08176361_30_ActivationHardsigmoidKernel_cu_1520ed90_30996thrust24THRUST_300001_SM_1030_NS6system6detail10sequential3seqE)
_ZN66_INTERNAL_08176361_30_ActivationHardsigmoidKernel_cu_1520ed90_30996thrust24THRUST_300001_SM_1030_NS6system6detail10sequential3seqE:
	.zero		1
	.type		_ZN66_INTERNAL_08176361_30_ActivationHardsigmoidKernel_cu_1520ed90_30994cuda3std3__45__cpo6cbeginE,@object
	.size		_ZN66_INTERNAL_08176361_30_ActivationHardsigmoidKernel_cu_1520ed90_30994cuda3std3__45__cpo6cbeginE,(_ZN66_INTERNAL_08176361_30_ActivationHardsigmoidKernel_cu_1520ed90_30994cuda3std6ranges3__45__cpo9iter_swapE - _ZN66_INTERNAL_08176361_30_ActivationHardsigmoidKernel_cu_1520ed90_30994cuda3std3__45__cpo6cbeginE)
_ZN66_INTERNAL_08176361_30_ActivationHardsigmoidKernel_cu_1520ed90_30994cuda3std3__45__cpo6cbeginE:
	.zero		1
	.type		_ZN66_INTERNAL_08176361_30_ActivationHardsigmoidKernel_cu_1520ed90_30994cuda3std6ranges3__45__cpo9iter_swapE,@object
	.size		_ZN66_INTERNAL_08176361_30_ActivationHardsigmoidKernel_cu_1520ed90_30994cuda3std6ranges3__45__cpo9iter_swapE,(_ZN66_INTERNAL_08176361_30_ActivationHardsigmoidKernel_cu_1520ed90_30994cuda3std3__45__cpo7crbeginE - _ZN66_INTERNAL_08176361_30_ActivationHardsigmoidKernel_cu_1520ed90_30994cuda3std6ranges3__45__cpo9iter_swapE)
_ZN66_INTERNAL_08176361_30_ActivationHardsigmoidKernel_cu_1520ed90_30994cuda3std6ranges3__45__cpo9iter_swapE:
	.zero		1
	.type		_ZN66_INTERNAL_08176361_30_ActivationHardsigmoidKernel_cu_1520ed90_30994cuda3std3__45__cpo7crbeginE,@object
	.size		_ZN66_INTERNAL_08176361_30_ActivationHardsigmoidKernel_cu_1520ed90_30994cuda3std3__45__cpo7crbeginE,(_ZN66_INTERNAL_08176361_30_ActivationHardsigmoidKernel_cu_1520ed90_30994cuda3std6ranges3__45__cpo5cdataE - _ZN66_INTERNAL_08176361_30_ActivationHardsigmoidKernel_cu_1520ed90_30994cuda3std3__45__cpo7crbeginE)
_ZN66_INTERNAL_08176361_30_ActivationHardsigmoidKernel_cu_1520ed90_30994cuda3std3__45__cpo7crbeginE:
	.zero		1
	.type		_ZN66_INTERNAL_08176361_30_ActivationHardsigmoidKernel_cu_1520ed90_30994cuda3std6ranges3__45__cpo5cdataE,@object
	.size		_ZN66_INTERNAL_08176361_30_ActivationHardsigmoidKernel_cu_1520ed90_30994cuda3std6ranges3__45__cpo5cdataE,(_ZN66_INTERNAL_08176361_30_ActivationHardsigmoidKernel_cu_1520ed90_30994cuda3std6ranges3__45__cpo3endE - _ZN66_INTERNAL_08176361_30_ActivationHardsigmoidKernel_cu_1520ed90_30994cuda3std6ranges3__45__cpo5cdataE)
_ZN66_INTERNAL_08176361_30_ActivationHardsigmoidKernel_cu_1520ed90_30994cuda3std6ranges3__45__cpo5cdataE:
	.zero		1
	.type		_ZN66_INTERNAL_08176361_30_ActivationHardsigmoidKernel_cu_1520ed90_30994cuda3std6ranges3__45__cpo3endE,@object
	.size		_ZN66_INTERNAL_08176361_30_ActivationHardsigmoidKernel_cu_1520ed90_30994cuda3std6ranges3__45__cpo3endE,(_ZN66_INTERNAL_08176361_30_ActivationHardsigmoidKernel_cu_1520ed90_30994cuda3std3__419piecewise_constructE - _ZN66_INTERNAL_08176361_30_ActivationHardsigmoidKernel_cu_1520ed90_30994cuda3std6ranges3__45__cpo3endE)
_ZN66_INTERNAL_08176361_30_ActivationHardsigmoidKernel_cu_1520ed90_30994cuda3std6ranges3__45__cpo3endE:
	.zero		1
	.type		_ZN66_INTERNAL_08176361_30_ActivationHardsigmoidKernel_cu_1520ed90_30994cuda3std3__419piecewise_constructE,@object
	.size		_ZN66_INTERNAL_08176361_30_ActivationHardsigmoidKernel_cu_1520ed90_30994cuda3std3__419piecewise_constructE,(_ZN66_INTERNAL_08176361_30_ActivationHardsigmoidKernel_cu_1520ed90_30994cuda3std6ranges3__45__cpo5ssizeE - _ZN66_INTERNAL_08176361_30_ActivationHardsigmoidKernel_cu_1520ed90_30994cuda3std3__419piecewise_constructE)
_ZN66_INTERNAL_08176361_30_ActivationHardsigmoidKernel_cu_1520ed90_30994cuda3std3__419piecewise_constructE:
	.zero		1
	.type		_ZN66_INTERNAL_08176361_30_ActivationHardsigmoidKernel_cu_1520ed90_30994cuda3std6ranges3__45__cpo5ssizeE,@object
	.size		_ZN66_INTERNAL_08176361_30_ActivationHardsigmoidKernel_cu_1520ed90_30994cuda3std6ranges3__45__cpo5ssizeE,(_ZN66_INTERNAL_08176361_30_ActivationHardsigmoidKernel_cu_1520ed90_30994cuda3std3__45__cpo5beginE - _ZN66_INTERNAL_08176361_30_ActivationHardsigmoidKernel_cu_1520ed90_30994cuda3std6ranges3__45__cpo5ssizeE)
_ZN66_INTERNAL_08176361_30_ActivationHardsigmoidKernel_cu_1520ed90_30994cuda3std6ranges3__45__cpo5ssizeE:
	.zero		1
	.type		_ZN66_INTERNAL_08176361_30_ActivationHardsigmoidKernel_cu_1520ed90_30994cuda3std3__45__cpo5beginE,@object
	.size		_ZN66_INTERNAL_08176361_30_ActivationHardsigmoidKernel_cu_1520ed90_30994cuda3std3__45__cpo5beginE,(_ZN66_INTERNAL_08176361_30_ActivationHardsigmoidKernel_cu_1520ed90_30994cuda3std6ranges3__45__cpo4cendE - _ZN66_INTERNAL_08176361_30_ActivationHardsigmoidKernel_cu_1520ed90_30994cuda3std3__45__cpo5beginE)
_ZN66_INTERNAL_08176361_30_ActivationHardsigmoidKernel_cu_1520ed90_30994cuda3std3__45__cpo5beginE:
	.zero		1
	.type		_ZN66_INTERNAL_08176361_30_ActivationHardsigmoidKernel_cu_1520ed90_30994cuda3std6ranges3__45__cpo4cendE,@object
	.size		_ZN66_INTERNAL_08176361_30_ActivationHardsigmoidKernel_cu_1520ed90_30994cuda3std6ranges3__45__cpo4cendE,(_ZN66_INTERNAL_08176361_30_ActivationHardsigmoidKernel_cu_1520ed90_30994cuda3std3__45__cpo6rbeginE - _ZN66_INTERNAL_08176361_30_ActivationHardsigmoidKernel_cu_1520ed90_30994cuda3std6ranges3__45__cpo4cendE)
_ZN66_INTERNAL_08176361_30_ActivationHardsigmoidKernel_cu_1520ed90_30994cuda3std6ranges3__45__cpo4cendE:
	.zero		1
	.type		_ZN66_INTERNAL_08176361_30_ActivationHardsigmoidKernel_cu_1520ed90_30994cuda3std3__45__cpo6rbeginE,@object
	.size		_ZN66_INTERNAL_08176361_30_ActivationHardsigmoidKernel_cu_1520ed90_30994cuda3std3__45__cpo6rbeginE,(_ZN66_INTERNAL_08176361_30_ActivationHardsigmoidKernel_cu_1520ed90_30994cuda3std6ranges3__45__cpo4prevE - _ZN66_INTERNAL_08176361_30_ActivationHardsigmoidKernel_cu_1520ed90_30994cuda3std3__45__cpo6rbeginE)
_ZN66_INTERNAL_08176361_30_ActivationHardsigmoidKernel_cu_1520ed90_30994cuda3std3__45__cpo6rbeginE:
	.zero		1
	.type		_ZN66_INTERNAL_08176361_30_ActivationHardsigmoidKernel_cu_1520ed90_30994cuda3std6ranges3__45__cpo4prevE,@object
	.size		_ZN66_INTERNAL_08176361_30_ActivationHardsigmoidKernel_cu_1520ed90_30994cuda3std6ranges3__45__cpo4prevE,(_ZN66_INTERNAL_08176361_30_ActivationHardsigmoidKernel_cu_1520ed90_30994cuda3std6ranges3__45__cpo9iter_moveE - _ZN66_INTERNAL_08176361_30_ActivationHardsigmoidKernel_cu_1520ed90_30994cuda3std6ranges3__45__cpo4prevE)
_ZN66_INTERNAL_08176361_30_ActivationHardsigmoidKernel_cu_1520ed90_30994cuda3std6ranges3__45__cpo4prevE:
	.zero		1
	.type		_ZN66_INTERNAL_08176361_30_ActivationHardsigmoidKernel_cu_1520ed90_30994cuda3std6ranges3__45__cpo9iter_moveE,@object
	.size		_ZN66_INTERNAL_08176361_30_ActivationHardsigmoidKernel_cu_1520ed90_30994cuda3std6ranges3__45__cpo9iter_moveE,(.L_21 - _ZN66_INTERNAL_08176361_30_ActivationHardsigmoidKernel_cu_1520ed90_30994cuda3std6ranges3__45__cpo9iter_moveE)
_ZN66_INTERNAL_08176361_30_ActivationHardsigmoidKernel_cu_1520ed90_30994cuda3std6ranges3__45__cpo9iter_moveE:
	.zero		1
.L_21:


//--------------------- .nv.constant0._ZN2at6native18elementwise_kernelILi128ELi4EZNS0_15gpu_kernel_implIZZZNS0_68_GLOBAL__N__08176361_30_ActivationHardsigmoidKernel_cu_1520ed90_309927hardsigmoid_backward_kernelERNS_18TensorIteratorBaseEENKUlvE_clEvENKUlvE2_clEvEUlN3c108BFloat16ES9_E_EEvS5_RKT_EUliE_EEviT1_ --------------------------
	.section	.nv.constant0._ZN2at6native18elementwise_kernelILi128ELi4EZNS0_15gpu_kernel_implIZZZNS0_68_GLOBAL__N__08176361_30_ActivationHardsigmoidKernel_cu_1520ed90_309927hardsigmoid_backward_kernelERNS_18TensorIteratorBaseEENKUlvE_clEvENKUlvE2_clEvEUlN3c108BFloat16ES9_E_EEvS5_RKT_EUliE_EEviT1_,"a",@progbits
	.sectionflags	@""
	.align	4
.nv.constant0._ZN2at6native18elementwise_kernelILi128ELi4EZNS0_15gpu_kernel_implIZZZNS0_68_GLOBAL__N__08176361_30_ActivationHardsigmoidKernel_cu_1520ed90_309927hardsigmoid_backward_kernelERNS_18TensorIteratorBaseEENKUlvE_clEvENKUlvE2_clEvEUlN3c108BFloat16ES9_E_EEvS5_RKT_EUliE_EEviT1_:
	.zero		1576


//--------------------- .nv.constant0._ZN2at6native27unrolled_elementwise_kernelIZZZNS0_68_GLOBAL__N__08176361_30_ActivationHardsigmoidKernel_cu_1520ed90_309927hardsigmoid_backward_kernelERNS_18TensorIteratorBaseEENKUlvE_clEvENKUlvE2_clEvEUlN3c108BFloat16ES8_E_St5arrayIPcLm3EELi4E23TrivialOffsetCalculatorILi2EjESD_ILi1EjENS0_6memory12LoadWithCastILi2EEENSG_13StoreWithCastILi1EEEEEviT_T0_T2_T3_T4_T5_ --------------------------
	.section	.nv.constant0._ZN2at6native27unrolled_elementwise_kernelIZZZNS0_68_GLOBAL__N__08176361_30_ActivationHardsigmoidKernel_cu_1520ed90_309927hardsigmoid_backward_kernelERNS_18TensorIteratorBaseEENKUlvE_clEvENKUlvE2_clEvEUlN3c108BFloat16ES8_E_St5arrayIPcLm3EELi4E23TrivialOffsetCalculatorILi2EjESD_ILi1EjENS0_6memory12LoadWithCastILi2EEENSG_13StoreWithCastILi1EEEEEviT_T0_T2_T3_T4_T5_,"a",@progbits
	.sectionflags	@""
	.align	4
.nv.constant0._ZN2at6native27unrolled_elementwise_kernelIZZZNS0_68_GLOBAL__N__08176361_30_ActivationHardsigmoidKernel_cu_1520ed90_309927hardsigmoid_backward_kernelERNS_18TensorIteratorBaseEENKUlvE_clEvENKUlvE2_clEvEUlN3c108BFloat16ES8_E_St5arrayIPcLm3EELi4E23TrivialOffsetCalculatorILi2EjESD_ILi1EjENS0_6memory12LoadWithCastILi2EEENSG_13StoreWithCastILi1EEEEEviT_T0_T2_T3_T4_T5_:
	.zero		976


//--------------------- .nv.constant0._ZN2at6native18elementwise_kernelILi128ELi4EZNS0_22gpu_kernel_impl_nocastIZZZNS0_68_GLOBAL__N__08176361_30_ActivationHardsigmoidKernel_cu_1520ed90_309927hardsigmoid_backward_kernelERNS_18TensorIteratorBaseEENKUlvE_clEvENKUlvE2_clEvEUlN3c108BFloat16ES9_E_EEvS5_RKT_EUliE_EEviT1_ --------------------------
	.section	.nv.constant0._ZN2at6native18elementwise_kernelILi128ELi4EZNS0_22gpu_kernel_impl_nocastIZZZNS0_68_GLOBAL__N__08176361_30_ActivationHardsigmoidKernel_cu_1520ed90_309927hardsigmoid_backward_kernelERNS_18TensorIteratorBaseEENKUlvE_clEvENKUlvE2_clEvEUlN3c108BFloat16ES9_E_EEvS5_RKT_EUliE_EEviT1_,"a",@progbits
	.sectionflags	@""
	.align	4
.nv.constant0._ZN2at6native18elementwise_kernelILi128ELi4EZNS0_22gpu_kernel_impl_nocastIZZZNS0_68_GLOBAL__N__08176361_30_ActivationHardsigmoidKernel_cu_1520ed90_309927hardsigmoid_backward_kernelERNS_18TensorIteratorBaseEENKUlvE_clEvENKUlvE2_clEvEUlN3c108BFloat16ES9_E_EEvS5_RKT_EUliE_EEviT1_:
	.zero		1568


//--------------------- .nv.constant0._ZN2at6native27unrolled_elementwise_kernelIZZZNS0_68_GLOBAL__N__08176361_30_ActivationHardsigmoidKernel_cu_1520ed90_309927hardsigmoid_backward_kernelERNS_18TensorIteratorBaseEENKUlvE_clEvENKUlvE2_clEvEUlN3c108BFloat16ES8_E_St5arrayIPcLm3EELi4E23TrivialOffsetCalculatorILi2EjESD_ILi1EjENS0_6memory15LoadWithoutCastENSG_16StoreWithoutCastEEEviT_T0_T2_T3_T4_T5_ --------------------------
	.section	.nv.constant0._ZN2at6native27unrolled_elementwise_kernelIZZZNS0_68_GLOBAL__N__08176361_30_ActivationHardsigmoidKernel_cu_1520ed90_309927hardsigmoid_backward_kernelERNS_18TensorIteratorBaseEENKUlvE_clEvENKUlvE2_clEvEUlN3c108BFloat16ES8_E_St5arrayIPcLm3EELi4E23TrivialOffsetCalculatorILi2EjESD_ILi1EjENS0_6memory15LoadWithoutCastENSG_16StoreWithoutCastEEEviT_T0_T2_T3_T4_T5_,"a",@progbits
	.sectionflags	@""
	.align	4
.nv.constant0._ZN2at6native27unrolled_elementwise_kernelIZZZNS0_68_GLOBAL__N__08176361_30_ActivationHardsigmoidKernel_cu_1520ed90_309927hardsigmoid_backward_kernelERNS_18TensorIteratorBaseEENKUlvE_clEvENKUlvE2_clEvEUlN3c108BFloat16ES8_E_St5arrayIPcLm3EELi4E23TrivialOffsetCalculatorILi2EjESD_ILi1EjENS0_6memory15LoadWithoutCastENSG_16StoreWithoutCastEEEviT_T0_T2_T3_T4_T5_:
	.zero		956


//--------------------- .nv.constant0._ZN2at6native29vectorized_elementwise_kernelILi2EZZZNS0_68_GLOBAL__N__08176361_30_ActivationHardsigmoidKernel_cu_1520ed90_309927hardsigmoid_backward_kernelERNS_18TensorIteratorBaseEENKUlvE_clEvENKUlvE2_clEvEUlN3c108BFloat16ES8_E_St5arrayIPcLm3EEEEviT0_T1_ --------------------------
	.section	.nv.constant0._ZN2at6native29vectorized_elementwise_kernelILi2EZZZNS0_68_GLOBAL__N__08176361_30_ActivationHardsigmoidKernel_cu_1520ed90_309927hardsigmoid_backward_kernelERNS_18TensorIteratorBaseEENKUlvE_clEvENKUlvE2_clEvEUlN3c108BFloat16ES8_E_St5arrayIPcLm3EEEEviT0_T1_,"a",@progbits
	.sectionflags	@""
	.align	4
.nv.constant0._ZN2at6native29vectorized_elementwise_kernelILi2EZZZNS0_68_GLOBAL__N__08176361_30_ActivationHardsigmoidKernel_cu_1520ed90_309927hardsigmoid_backward_kernelERNS_18TensorIteratorBaseEENKUlvE_clEvENKUlvE2_clEvEUlN3c108BFloat16ES8_E_St5arrayIPcLm3EEEEviT0_T1_:
	.zero		952


//--------------------- .nv.constant0._ZN2at6native29vectorized_elementwise_kernelILi4EZZZNS0_68_GLOBAL__N__08176361_30_ActivationHardsigmoidKernel_cu_1520ed90_309927hardsigmoid_backward_kernelERNS_18TensorIteratorBaseEENKUlvE_clEvENKUlvE2_clEvEUlN3c108BFloat16ES8_E_St5arrayIPcLm3EEEEviT0_T1_ --------------------------
	.section	.nv.constant0._ZN2at6native29vectorized_elementwise_kernelILi4EZZZNS0_68_GLOBAL__N__08176361_30_ActivationHardsigmoidKernel_cu_1520ed90_309927hardsigmoid_backward_kernelERNS_18TensorIteratorBaseEENKUlvE_clEvENKUlvE2_clEvEUlN3c108BFloat16ES8_E_St5arrayIPcLm3EEEEviT0_T1_,"a",@progbits
	.sectionflags	@""
	.align	4
.nv.constant0._ZN2at6native29vectorized_elementwise_kernelILi4EZZZNS0_68_GLOBAL__N__08176361_30_ActivationHardsigmoidKernel_cu_1520ed90_309927hardsigmoid_backward_kernelERNS_18TensorIteratorBaseEENKUlvE_clEvENKUlvE2_clEvEUlN3c108BFloat16ES8_E_St5arrayIPcLm3EEEEviT0_T1_:
	.zero		952


//--------------------- .nv.constant0._ZN2at6native29vectorized_elementwise_kernelILi8EZZZNS0_68_GLOBAL__N__08176361_30_ActivationHardsigmoidKernel_cu_1520ed90_309927hardsigmoid_backward_kernelERNS_18TensorIteratorBaseEENKUlvE_clEvENKUlvE2_clEvEUlN3c108BFloat16ES8_E_St5arrayIPcLm3EEEEviT0_T1_ --------------------------
	.section	.nv.constant0._ZN2at6native29vectorized_elementwise_kernelILi8EZZZNS0_68_GLOBAL__N__08176361_30_ActivationHardsigmoidKernel_cu_1520ed90_309927hardsigmoid_backward_kernelERNS_18TensorIteratorBaseEENKUlvE_clEvENKUlvE2_clEvEUlN3c108BFloat16ES8_E_St5arrayIPcLm3EEEEviT0_T1_,"a",@progbits
	.sectionflags	@""
	.align	4
.nv.constant0._ZN2at6native29vectorized_elementwise_kernelILi8EZZZNS0_68_GLOBAL__N__08176361_30_ActivationHardsigmoidKernel_cu_1520ed90_309927hardsigmoid_backward_kernelERNS_18TensorIteratorBaseEENKUlvE_clEvENKUlvE2_clEvEUlN3c108BFloat16ES8_E_St5arrayIPcLm3EEEEviT0_T1_:
	.zero		952


//--------------------- .nv.constant0._ZN2at6native18elementwise_kernelILi128ELi4EZNS0_15gpu_kernel_implIZZZNS0_68_GLOBAL__N__08176361_30_ActivationHardsigmoidKernel_cu_1520ed90_309927hardsigmoid_backward_kernelERNS_18TensorIteratorBaseEENKUlvE_clEvENKUlvE1_clEvEUlN3c104HalfES9_E_EEvS5_RKT_EUliE_EEviT1_ --------------------------
	.section	.nv.constant0._ZN2at6native18elementwise_kernelILi128ELi4EZNS0_15gpu_kernel_implIZZZNS0_68_GLOBAL__N__08176361_30_ActivationHardsigmoidKernel_cu_1520ed90_309927hardsigmoid_backward_kernelERNS_18TensorIteratorBaseEENKUlvE_clEvENKUlvE1_clEvEUlN3c104HalfES9_E_EEvS5_RKT_EUliE_EEviT1_,"a",@progbits
	.sectionflags	@""
	.align	4
.nv.constant0._ZN2at6native18elementwise_kernelILi128ELi4EZNS0_15gpu_kernel_implIZZZNS0_68_GLOBAL__N__08176361_30_ActivationHardsigmoidKernel_cu_1520ed90_309927hardsigmoid_backward_kernelERNS_18TensorIteratorBaseEENKUlvE_clEvENKUlvE1_clEvEUlN3c104HalfES9_E_EEvS5_RKT_EUliE_EEviT1_:
	.zero		1576


//--------------------- .nv.constant0._ZN2at6native27unrolled_elementwise_kernelIZZZNS0_68_GLOBAL__N__08176361_30_ActivationHardsigmoidKernel_cu_1520ed90_309927hardsigmoid_backward_kernelERNS_18TensorIteratorBaseEENKUlvE_clEvENKUlvE1_clEvEUlN3c104HalfES8_E_St5arrayIPcLm3EELi4E23TrivialOffsetCalculatorILi2EjESD_ILi1EjENS0_6memory12LoadWithCastILi2EEENSG_13StoreWithCastILi1EEEEEviT_T0_T2_T3_T4_T5_ --------------------------
	.section	.nv.constant0._ZN2at6native27unrolled_elementwise_kernelIZZZNS0_68_GLOBAL__N__08176361_30_ActivationHardsigmoidKernel_cu_1520ed90_309927hardsigmoid_backward_kernelERNS_18TensorIteratorBaseEENKUlvE_clEvENKUlvE1_clEvEUlN3c104HalfES8_E_St5arrayIPcLm3EELi4E23TrivialOffsetCalculatorILi2EjESD_ILi1EjENS0_6memory12LoadWithCastILi2EEENSG_13StoreWithCastILi1EEEEEviT_T0_T2_T3_T4_T5_,"a",@progbits
	.sectionflags	@""
	.align	4
.nv.constant0._ZN2at6native27unrolled_elementwise_kernelIZZZNS0_68_GLOBAL__N__08176361_30_ActivationHardsigmoidKernel_cu_1520ed90_309927hardsigmoid_backward_kernelERNS_18TensorIteratorBaseEENKUlvE_clEvENKUlvE1_clEvEUlN3c104HalfES8_E_St5arrayIPcLm3EELi4E23TrivialOffsetCalculatorILi2EjESD_ILi1EjENS0_6memory12LoadWithCastILi2EEENSG_13StoreWithCastILi1EEEEEviT_T0_T2_T3_T4_T5_:
	.zero		976


//--------------------- .nv.constant0._ZN2at6native18elementwise_kernelILi128ELi4EZNS0_22gpu_kernel_impl_nocastIZZZNS0_68_GLOBAL__N__08176361_30_ActivationHardsigmoidKernel_cu_1520ed90_309927hardsigmoid_backward_kernelERNS_18TensorIteratorBaseEENKUlvE_clEvENKUlvE1_clEvEUlN3c104HalfES9_E_EEvS5_RKT_EUliE_EEviT1_ --------------------------
	.section	.nv.constant0._ZN2at6native18elementwise_kernelILi128ELi4EZNS0_22gpu_kernel_impl_nocastIZZZNS0_68_GLOBAL__N__08176361_30_ActivationHardsigmoidKernel_cu_1520ed90_309927hardsigmoid_backward_kernelERNS_18TensorIteratorBaseEENKUlvE_clEvENKUlvE1_clEvEUlN3c104HalfES9_E_EEvS5_RKT_EUliE_EEviT1_,"a",@progbits
	.sectionflags	@""
	.align	4
.nv.constant0._ZN2at6native18elementwise_kernelILi128ELi4EZNS0_22gpu_kernel_impl_nocastIZZZNS0_68_GLOBAL__N__08176361_30_ActivationHardsigmoidKernel_cu_1520ed90_309927hardsigmoid_backward_kernelERNS_18TensorIteratorBaseEENKUlvE_clEvENKUlvE1_clEvEUlN3c104HalfES9_E_EEvS5_RKT_EUliE_EEviT1_:
	.zero		1568


//--------------------- .nv.constant0._ZN2at6native27unrolled_elementwise_kernelIZZZNS0_68_GLOBAL__N__08176361_30_ActivationHardsigmoidKernel_cu_1520ed90_309927hardsigmoid_backward_kernelERNS_18TensorIteratorBaseEENKUlvE_clEvENKUlvE1_clEvEUlN3c104HalfES8_E_St5arrayIPcLm3EELi4E23TrivialOffsetCalculatorILi2EjESD_ILi1EjENS0_6memory15LoadWithoutCastENSG_16StoreWithoutCastEEEviT_T0_T2_T3_T4_T5_ --------------------------
	.section	.nv.constant0._ZN2at6native27unrolled_elementwise_kernelIZZZNS0_68_GLOBAL__N__08176361_30_ActivationHardsigmoidKernel_cu_1520ed90_309927hardsigmoid_backward_kernelERNS_18TensorIteratorBaseEENKUlvE_clEvENKUlvE1_clEvEUlN3c104HalfES8_E_St5arrayIPcLm3EELi4E23TrivialOffsetCalculatorILi2EjESD_ILi1EjENS0_6memory15LoadWithoutCastENSG_16StoreWithoutCastEEEviT_T0_T2_T3_T4_T5_,"a",@progbits
	.sectionflags	@""
	.align	4
.nv.constant0._ZN2at6native27unrolled_elementwise_kernelIZZZNS0_68_GLOBAL__N__08176361_30_ActivationHardsigmoidKernel_cu_1520ed90_309927hardsigmoid_backward_kernelERNS_18TensorIteratorBaseEENKUlvE_clEvENKUlvE1_clEvEUlN3c104HalfES8_E_St5arrayIPcLm3EELi4E23TrivialOffsetCalculatorILi2EjESD_ILi1EjENS0_6memory15LoadWithoutCastENSG_16StoreWithoutCastEEEviT_T0_T2_T3_T4_T5_:
	.zero		956


//--------------------- .nv.constant0._ZN2at6native29vectorized_elementwise_kernelILi2EZZZNS0_68_GLOBAL__N__08176361_30_ActivationHardsigmoidKernel_cu_1520ed90_309927hardsigmoid_backward_kernelERNS_18TensorIteratorBaseEENKUlvE_clEvENKUlvE1_clEvEUlN3c104HalfES8_E_St5arrayIPcLm3EEEEviT0_T1_ --------------------------
	.section	.nv.constant0._ZN2at6native29vectorized_elementwise_kernelILi2EZZZNS0_68_GLOBAL__N__08176361_30_ActivationHardsigmoidKernel_cu_1520ed90_309927hardsigmoid_backward_kernelERNS_18TensorIteratorBaseEENKUlvE_clEvENKUlvE1_clEvEUlN3c104HalfES8_E_St5arrayIPcLm3EEEEviT0_T1_,"a",@progbits
	.sectionflags	@""
	.align	4
.nv.constant0._ZN2at6native29vectorized_elementwise_kernelILi2EZZZNS0_68_GLOBAL__N__08176361_30_ActivationHardsigmoidKernel_cu_1520ed90_309927hardsigmoid_backward_kernelERNS_18TensorIteratorBaseEENKUlvE_clEvENKUlvE1_clEvEUlN3c104HalfES8_E_St5arrayIPcLm3EEEEviT0_T1_:
	.zero		952


//--------------------- .nv.constant0._ZN2at6native29vectorized_elementwise_kernelILi4EZZZNS0_68_GLOBAL__N__08176361_30_ActivationHardsigmoidKernel_cu_1520ed90_309927hardsigmoid_backward_kernelERNS_18TensorIteratorBaseEENKUlvE_clEvENKUlvE1_clEvEUlN3c104HalfES8_E_St5arrayIPcLm3EEEEviT0_T1_ --------------------------
	.section	.nv.constant0._ZN2at6native29vectorized_elementwise_kernelILi4EZZZNS0_68_GLOBAL__N__08176361_30_ActivationHardsigmoidKernel_cu_1520ed90_309927hardsigmoid_backward_kernelERNS_18TensorIteratorBaseEENKUlvE_clEvENKUlvE1_clEvEUlN3c104HalfES8_E_St5arrayIPcLm3EEEEviT0_T1_,"a",@progbits
	.sectionflags	@""
	.align	4
.nv.constant0._ZN2at6native29vectorized_elementwise_kernelILi4EZZZNS0_68_GLOBAL__N__08176361_30_ActivationHardsigmoidKernel_cu_1520ed90_309927hardsigmoid_backward_kernelERNS_18TensorIteratorBaseEENKUlvE_clEvENKUlvE1_clEvEUlN3c104HalfES8_E_St5arrayIPcLm3EEEEviT0_T1_:
	.zero		952


//--------------------- .nv.constant0._ZN2at6native29vectorized_elementwise_kernelILi8EZZZNS0_68_GLOBAL__N__08176361_30_ActivationHardsigmoidKernel_cu_1520ed90_309927hardsigmoid_backward_kernelERNS_18TensorIteratorBaseEENKUlvE_clEvENKUlvE1_clEvEUlN3c104HalfES8_E_St5arrayIPcLm3EEEEviT0_T1_ --------------------------
	.section	.nv.constant0._ZN2at6native29vectorized_elementwise_kernelILi8EZZZNS0_68_GLOBAL__N__08176361_30_ActivationHardsigmoidKernel_cu_1520ed90_309927hardsigmoid_backward_kernelERNS_18TensorIteratorBaseEENKUlvE_clEvENKUlvE1_clEvEUlN3c104HalfES8_E_St5arrayIPcLm3EEEEviT0_T1_,"a",@progbits
	.sectionflags	@""
	.align	4
.nv.constant0._ZN2at6native29vectorized_elementwise_kernelILi8EZZZNS0_68_GLOBAL__N__08176361_30_ActivationHardsigmoidKernel_cu_1520ed90_309927hardsigmoid_backward_kernelERNS_18TensorIteratorBaseEENKUlvE_clEvENKUlvE1_clEvEUlN3c104HalfES8_E_St5arrayIPcLm3EEEEviT0_T1_:
	.zero		952


//--------------------- .nv.constant0._ZN2at6native18elementwise_kernelILi128ELi4EZNS0_15gpu_kernel_implIZZZNS0_68_GLOBAL__N__08176361_30_ActivationHardsigmoidKernel_cu_1520ed90_309927hardsigmoid_backward_kernelERNS_18TensorIteratorBaseEENKUlvE_clEvENKUlvE0_clEvEUlffE_EEvS5_RKT_EUliE_EEviT1_ --------------------------
	.section	.nv.constant0._ZN2at6native18elementwise_kernelILi128ELi4EZNS0_15gpu_kernel_implIZZZNS0_68_GLOBAL__N__08176361_30_ActivationHardsigmoidKernel_cu_1520ed90_309927hardsigmoid_backward_kernelERNS_18TensorIteratorBaseEENKUlvE_clEvENKUlvE0_clEvEUlffE_EEvS5_RKT_EUliE_EEviT1_,"a",@progbits
	.sectionflags	@""
	.align	4
.nv.constant0._ZN2at6native18elementwise_kernelILi128ELi4EZNS0_15gpu_kernel_implIZZZNS0_68_GLOBAL__N__08176361_30_ActivationHardsigmoidKernel_cu_1520ed90_309927hardsigmoid_backward_kernelERNS_18TensorIteratorBaseEENKUlvE_clEvENKUlvE0_clEvEUlffE_EEvS5_RKT_EUliE_EEviT1_:
	.zero		1576


//--------------------- .nv.constant0._ZN2at6native27unrolled_elementwise_kernelIZZZNS0_68_GLOBAL__N__08176361_30_ActivationHardsigmoidKernel_cu_1520ed90_309927hardsigmoid_backward_kernelERNS_18TensorIteratorBaseEENKUlvE_clEvENKUlvE0_clEvEUlffE_St5arrayIPcLm3EELi4E23TrivialOffsetCalculatorILi2EjESB_ILi1EjENS0_6memory12LoadWithCastILi2EEENSE_13StoreWithCastILi1EEEEEviT_T0_T2_T3_T4_T5_ --------------------------
	.section	.nv.constant0._ZN2at6native27unrolled_elementwise_kernelIZZZNS0_68_GLOBAL__N__08176361_30_ActivationHardsigmoidKernel_cu_1520ed90_309927hardsigmoid_backward_kernelERNS_18TensorIteratorBaseEENKUlvE_clEvENKUlvE0_clEvEUlffE_St5arrayIPcLm3EELi4E23TrivialOffsetCalculatorILi2EjESB_ILi1EjENS0_6memory12LoadWithCastILi2EEENSE_13StoreWithCastILi1EEEEEviT_T0_T2_T3_T4_T5_,"a",@progbits
	.sectionflags	@""
	.align	4
.nv.constant0._ZN2at6native27unrolled_elementwise_kernelIZZZNS0_68_GLOBAL__N__08176361_30_ActivationHardsigmoidKernel_cu_1520ed90_309927hardsigmoid_backward_kernelERNS_18TensorIteratorBaseEENKUlvE_clEvENKUlvE0_clEvEUlffE_St5arrayIPcLm3EELi4E23TrivialOffsetCalculatorILi2EjESB_ILi1EjENS0_6memory12LoadWithCastILi2EEENSE_13StoreWithCastILi1EEEEEviT_T0_T2_T3_T4_T5_:
	.zero		976


//--------------------- .nv.constant0._ZN2at6native18elementwise_kernelILi128ELi2EZNS0_22gpu_kernel_impl_nocastIZZZNS0_68_GLOBAL__N__08176361_30_ActivationHardsigmoidKernel_cu_1520ed90_309927hardsigmoid_backward_kernelERNS_18TensorIteratorBaseEENKUlvE_clEvENKUlvE0_clEvEUlffE_EEvS5_RKT_EUliE_EEviT1_ --------------------------
	.section	.nv.constant0._ZN2at6native18elementwise_kernelILi128ELi2EZNS0_22gpu_kernel_impl_nocastIZZZNS0_68_GLOBAL__N__08176361_30_ActivationHardsigmoidKernel_cu_1520ed90_309927hardsigmoid_backward_kernelERNS_18TensorIteratorBaseEENKUlvE_clEvENKUlvE0_clEvEUlffE_EEvS5_RKT_EUliE_EEviT1_,"a",@progbits
	.sectionflags	@""
	.align	4
.nv.constant0._ZN2at6native18elementwise_kernelILi128ELi2EZNS0_22gpu_kernel_impl_nocastIZZZNS0_68_GLOBAL__N__08176361_30_ActivationHardsigmoidKernel_cu_1520ed90_309927hardsigmoid_backward_kernelERNS_18TensorIteratorBaseEENKUlvE_clEvENKUlvE0_clEvEUlffE_EEvS5_RKT_EUliE_EEviT1_:
	.zero		1568


//--------------------- .nv.constant0._ZN2at6native27unrolled_elementwise_kernelIZZZNS0_68_GLOBAL__N__08176361_30_ActivationHardsigmoidKernel_cu_1520ed90_309927hardsigmoid_backward_kernelERNS_18TensorIteratorBaseEENKUlvE_clEvENKUlvE0_clEvEUlffE_St5arrayIPcLm3EELi4E23TrivialOffsetCalculatorILi2EjESB_ILi1EjENS0_6memory15LoadWithoutCastENSE_16StoreWithoutCastEEEviT_T0_T2_T3_T4_T5_ --------------------------
	.section	.nv.constant0._ZN2at6native27unrolled_elementwise_kernelIZZZNS0_68_GLOBAL__N__08176361_30_ActivationHardsigmoidKernel_cu_1520ed90_309927hardsigmoid_backward_kernelERNS_18TensorIteratorBaseEENKUlvE_clEvENKUlvE0_clEvEUlffE_St5arrayIPcLm3EELi4E23TrivialOffsetCalculatorILi2EjESB_ILi1EjENS0_6memory15LoadWithoutCastENSE_16StoreWithoutCastEEEviT_T0_T2_T3_T4_T5_,"a",@progbits
	.sectionflags	@""
	.align	4
.nv.constant0._ZN2at6native27unrolled_elementwise_kernelIZZZNS0_68_GLOBAL__N__08176361_30_ActivationHardsigmoidKernel_cu_1520ed90_309927hardsigmoid_backward_kernelERNS_18TensorIteratorBaseEENKUlvE_clEvENKUlvE0_clEvEUlffE_St5arrayIPcLm3EELi4E23TrivialOffsetCalculatorILi2EjESB_ILi1EjENS0_6memory15LoadWithoutCastENSE_16StoreWithoutCastEEEviT_T0_T2_T3_T4_T5_:
	.zero		956


//--------------------- .nv.constant0._ZN2at6native29vectorized_elementwise_kernelILi2EZZZNS0_68_GLOBAL__N__08176361_30_ActivationHardsigmoidKernel_cu_1520ed90_309927hardsigmoid_backward_kernelERNS_18TensorIteratorBaseEENKUlvE_clEvENKUlvE0_clEvEUlffE_St5arrayIPcLm3EEEEviT0_T1_ --------------------------
	.section	.nv.constant0._ZN2at6native29vectorized_elementwise_kernelILi2EZZZNS0_68_GLOBAL__N__08176361_30_ActivationHardsigmoidKernel_cu_1520ed90_309927hardsigmoid_backward_kernelERNS_18TensorIteratorBaseEENKUlvE_clEvENKUlvE0_clEvEUlffE_St5arrayIPcLm3EEEEviT0_T1_,"a",@progbits
	.sectionflags	@""
	.align	4
.nv.constant0._ZN2at6native29vectorized_elementwise_kernelILi2EZZZNS0_68_GLOBAL__N__08176361_30_ActivationHardsigmoidKernel_cu_1520ed90_309927hardsigmoid_backward_kernelERNS_18TensorIteratorBaseEENKUlvE_clEvENKUlvE0_clEvEUlffE_St5arrayIPcLm3EEEEviT0_T1_:
	.zero		952


//--------------------- .nv.constant0._ZN2at6native29vectorized_elementwise_kernelILi4EZZZNS0_68_GLOBAL__N__08176361_30_ActivationHardsigmoidKernel_cu_1520ed90_309927hardsigmoid_backward_kernelERNS_18TensorIteratorBaseEENKUlvE_clEvENKUlvE0_clEvEUlffE_St5arrayIPcLm3EEEEviT0_T1_ --------------------------
	.section	.nv.constant0._ZN2at6native29vectorized_elementwise_kernelILi4EZZZNS0_68_GLOBAL__N__08176361_30_ActivationHardsigmoidKernel_cu_1520ed90_309927hardsigmoid_backward_kernelERNS_18TensorIteratorBaseEENKUlvE_clEvENKUlvE0_clEvEUlffE_St5arrayIPcLm3EEEEviT0_T1_,"a",@progbits
	.sectionflags	@""
	.align	4
.nv.constant0._ZN2at6native29vectorized_elementwise_kernelILi4EZZZNS0_68_GLOBAL__N__08176361_30_ActivationHardsigmoidKernel_cu_1520ed90_309927hardsigmoid_backward_kernelERNS_18TensorIteratorBaseEENKUlvE_clEvENKUlvE0_clEvEUlffE_St5arrayIPcLm3EEEEviT0_T1_:
	.zero		952


//--------------------- .nv.constant0._ZN2at6native29vectorized_elementwise_kernelILi8EZZZNS0_68_GLOBAL__N__08176361_30_ActivationHardsigmoidKernel_cu_1520ed90_309927hardsigmoid_backward_kernelERNS_18TensorIteratorBaseEENKUlvE_clEvENKUlvE0_clEvEUlffE_St5arrayIPcLm3EEEEviT0_T1_ --------------------------
	.section	.nv.constant0._ZN2at6native29vectorized_elementwise_kernelILi8EZZZNS0_68_GLOBAL__N__08176361_30_ActivationHardsigmoidKernel_cu_1520ed90_309927hardsigmoid_backward_kernelERNS_18TensorIteratorBaseEENKUlvE_clEvENKUlvE0_clEvEUlffE_St5arrayIPcLm3EEEEviT0_T1_,"a",@progbits
	.sectionflags	@""
	.align	4
.nv.constant0._ZN2at6native29vectorized_elementwise_kernelILi8EZZZNS0_68_GLOBAL__N__08176361_30_ActivationHardsigmoidKernel_cu_1520ed90_309927hardsigmoid_backward_kernelERNS_18TensorIteratorBaseEENKUlvE_clEvENKUlvE0_clEvEUlffE_St5arrayIPcLm3EEEEviT0_T1_:
	.zero		952


//--------------------- .nv.constant0._ZN2at6native18elementwise_kernelILi128ELi4EZNS0_15gpu_kernel_implIZZZNS0_68_GLOBAL__N__08176361_30_ActivationHardsigmoidKernel_cu_1520ed90_309927hardsigmoid_backward_kernelERNS_18TensorIteratorBaseEENKUlvE_clEvENKUlvE_clEvEUlddE_EEvS5_RKT_EUliE_EEviT1_ --------------------------
	.section	.nv.constant0._ZN2at6native18elementwise_kernelILi128ELi4EZNS0_15gpu_kernel_implIZZZNS0_68_GLOBAL__N__08176361_30_ActivationHardsigmoidKernel_cu_1520ed90_309927hardsigmoid_backward_kernelERNS_18TensorIteratorBaseEENKUlvE_clEvENKUlvE_clEvEUlddE_EEvS5_RKT_EUliE_EEviT1_,"a",@progbits
	.sectionflags	@""
	.align	4
.nv.constant0._ZN2at6native18elementwise_kernelILi128ELi4EZNS0_15gpu_kernel_implIZZZNS0_68_GLOBAL__N__08176361_30_ActivationHardsigmoidKernel_cu_1520ed90_309927hardsigmoid_backward_kernelERNS_18TensorIteratorBaseEENKUlvE_clEvENKUlvE_clEvEUlddE_EEvS5_RKT_EUliE_EEviT1_:
	.zero		1592


//--------------------- .nv.constant0._ZN2at6native27unrolled_elementwise_kernelIZZZNS0_68_GLOBAL__N__08176361_30_ActivationHardsigmoidKernel_cu_1520ed90_309927hardsigmoid_backward_kernelERNS_18TensorIteratorBaseEENKUlvE_clEvENKUlvE_clEvEUlddE_St5arrayIPcLm3EELi4E23TrivialOffsetCalculatorILi2EjESB_ILi1EjENS0_6memory12LoadWithCastILi2EEENSE_13StoreWithCastILi1EEEEEviT_T0_T2_T3_T4_T5_ --------------------------
	.section	.nv.constant0._ZN2at6native27unrolled_elementwise_kernelIZZZNS0_68_GLOBAL__N__08176361_30_ActivationHardsigmoidKernel_cu_1520ed90_309927hardsigmoid_backward_kernelERNS_18TensorIteratorBaseEENKUlvE_clEvENKUlvE_clEvEUlddE_St5arrayIPcLm3EELi4E23TrivialOffsetCalculatorILi2EjESB_ILi1EjENS0_6memory12LoadWithCastILi2EEENSE_13StoreWithCastILi1EEEEEviT_T0_T2_T3_T4_T5_,"a",@progbits
	.sectionflags	@""
	.align	4
.nv.constant0._ZN2at6native27unrolled_elementwise_kernelIZZZNS0_68_GLOBAL__N__08176361_30_ActivationHardsigmoidKernel_cu_1520ed90_309927hardsigmoid_backward_kernelERNS_18TensorIteratorBaseEENKUlvE_clEvENKUlvE_clEvEUlddE_St5arrayIPcLm3EELi4E23TrivialOffsetCalculatorILi2EjESB_ILi1EjENS0_6memory12LoadWithCastILi2EEENSE_13StoreWithCastILi1EEEEEviT_T0_T2_T3_T4_T5_:
	.zero		992


//--------------------- .nv.constant0._ZN2at6native18elementwise_kernelILi128ELi2EZNS0_22gpu_kernel_impl_nocastIZZZNS0_68_GLOBAL__N__08176361_30_ActivationHardsigmoidKernel_cu_1520ed90_309927hardsigmoid_backward_kernelERNS_18TensorIteratorBaseEENKUlvE_clEvENKUlvE_clEvEUlddE_EEvS5_RKT_EUliE_EEviT1_ --------------------------
	.section	.nv.constant0._ZN2at6native18elementwise_kernelILi128ELi2EZNS0_22gpu_kernel_impl_nocastIZZZNS0_68_GLOBAL__N__08176361_30_ActivationHardsigmoidKernel_cu_1520ed90_309927hardsigmoid_backward_kernelERNS_18TensorIteratorBaseEENKUlvE_clEvENKUlvE_clEvEUlddE_EEvS5_RKT_EUliE_EEviT1_,"a",@progbits
	.sectionflags	@""
	.align	4
.nv.constant0._ZN2at6native18elementwise_kernelILi128ELi2EZNS0_22gpu_kernel_impl_nocastIZZZNS0_68_GLOBAL__N__08176361_30_ActivationHardsigmoidKernel_cu_1520ed90_309927hardsigmoid_backward_kernelERNS_18TensorIteratorBaseEENKUlvE_clEvENKUlvE_clEvEUlddE_EEvS5_RKT_EUliE_EEviT1_:
	.zero		1584


//--------------------- .nv.constant0._ZN2at6native27unrolled_elementwise_kernelIZZZNS0_68_GLOBAL__N__08176361_30_ActivationHardsigmoidKernel_cu_1520ed90_309927hardsigmoid_backward_kernelERNS_18TensorIteratorBaseEENKUlvE_clEvENKUlvE_clEvEUlddE_St5arrayIPcLm3EELi4E23TrivialOffsetCalculatorILi2EjESB_ILi1EjENS0_6memory15LoadWithoutCastENSE_16StoreWithoutCastEEEviT_T0_T2_T3_T4_T5_ --------------------------
	.section	.nv.constant0._ZN2at6native27unrolled_elementwise_kernelIZZZNS0_68_GLOBAL__N__08176361_30_ActivationHardsigmoidKernel_cu_1520ed90_309927hardsigmoid_backward_kernelERNS_18TensorIteratorBaseEENKUlvE_clEvENKUlvE_clEvEUlddE_St5arrayIPcLm3EELi4E23TrivialOffsetCalculatorILi2EjESB_ILi1EjENS0_6memory15LoadWithoutCastENSE_16StoreWithoutCastEEEviT_T0_T2_T3_T4_T5_,"a",@progbits
	.sectionflags	@""
	.align	4
.nv.constant0._ZN2at6native27unrolled_elementwise_kernelIZZZNS0_68_GLOBAL__N__08176361_30_ActivationHardsigmoidKernel_cu_1520ed90_309927hardsigmoid_backward_kernelERNS_18TensorIteratorBaseEENKUlvE_clEvENKUlvE_clEvEUlddE_St5arrayIPcLm3EELi4E23TrivialOffsetCalculatorILi2EjESB_ILi1EjENS0_6memory15LoadWithoutCastENSE_16StoreWithoutCastEEEviT_T0_T2_T3_T4_T5_:
	.zero		972


//--------------------- .nv.constant0._ZN2at6native29vectorized_elementwise_kernelILi2EZZZNS0_68_GLOBAL__N__08176361_30_ActivationHardsigmoidKernel_cu_1520ed90_309927hardsigmoid_backward_kernelERNS_18TensorIteratorBaseEENKUlvE_clEvENKUlvE_clEvEUlddE_St5arrayIPcLm3EEEEviT0_T1_ --------------------------
	.section	.nv.constant0._ZN2at6native29vectorized_elementwise_kernelILi2EZZZNS0_68_GLOBAL__N__08176361_30_ActivationHardsigmoidKernel_cu_1520ed90_309927hardsigmoid_backward_kernelERNS_18TensorIteratorBaseEENKUlvE_clEvENKUlvE_clEvEUlddE_St5arrayIPcLm3EEEEviT0_T1_,"a",@progbits
	.sectionflags	@""
	.align	4
.nv.constant0._ZN2at6native29vectorized_elementwise_kernelILi2EZZZNS0_68_GLOBAL__N__08176361_30_ActivationHardsigmoidKernel_cu_1520ed90_309927hardsigmoid_backward_kernelERNS_18TensorIteratorBaseEENKUlvE_clEvENKUlvE_clEvEUlddE_St5arrayIPcLm3EEEEviT0_T1_:
	.zero		968


//--------------------- .nv.constant0._ZN2at6native29vectorized_elementwise_kernelILi4EZZZNS0_68_GLOBAL__N__08176361_30_ActivationHardsigmoidKernel_cu_1520ed90_309927hardsigmoid_backward_kernelERNS_18TensorIteratorBaseEENKUlvE_clEvENKUlvE_clEvEUlddE_St5arrayIPcLm3EEEEviT0_T1_ --------------------------
	.section	.nv.constant0._ZN2at6native29vectorized_elementwise_kernelILi4EZZZNS0_68_GLOBAL__N__08176361_30_ActivationHardsigmoidKernel_cu_1520ed90_309927hardsigmoid_backward_kernelERNS_18TensorIteratorBaseEENKUlvE_clEvENKUlvE_clEvEUlddE_St5arrayIPcLm3EEEEviT0_T1_,"a",@progbits
	.sectionflags	@""
	.align	4
.nv.constant0._ZN2at6native29vectorized_elementwise_kernelILi4EZZZNS0_68_GLOBAL__N__08176361_30_ActivationHardsigmoidKernel_cu_1520ed90_309927hardsigmoid_backward_kernelERNS_18TensorIteratorBaseEENKUlvE_clEvENKUlvE_clEvEUlddE_St5arrayIPcLm3EEEEviT0_T1_:
	.zero		968


//--------------------- .nv.constant0._ZN2at6native29vectorized_elementwise_kernelILi8EZZZNS0_68_GLOBAL__N__08176361_30_ActivationHardsigmoidKernel_cu_1520ed90_309927hardsigmoid_backward_kernelERNS_18TensorIteratorBaseEENKUlvE_clEvENKUlvE_clEvEUlddE_St5arrayIPcLm3EEEEviT0_T1_ --------------------------
	.section	.nv.constant0._ZN2at6native29vectorized_elementwise_kernelILi8EZZZNS0_68_GLOBAL__N__08176361_30_ActivationHardsigmoidKernel_cu_1520ed90_309927hardsigmoid_backward_kernelERNS_18TensorIteratorBaseEENKUlvE_clEvENKUlvE_clEvEUlddE_St5arrayIPcLm3EEEEviT0_T1_,"a",@progbits
	.sectionflags	@""
	.align	4
.nv.constant0._ZN2at6native29vectorized_elementwise_kernelILi8EZZZNS0_68_GLOBAL__N__08176361_30_ActivationHardsigmoidKernel_cu_1520ed90_309927hardsigmoid_backward_kernelERNS_18TensorIteratorBaseEENKUlvE_clEvENKUlvE_clEvEUlddE_St5arrayIPcLm3EEEEviT0_T1_:
	.zero		968


//--------------------- .nv.constant0._ZN2at6native18elementwise_kernelILi128ELi4EZNS0_15gpu_kernel_implIZZZNS0_68_GLOBAL__N__08176361_30_ActivationHardsigmoidKernel_cu_1520ed90_309918hardsigmoid_kernelERNS_18TensorIteratorBaseEENKUlvE_clEvENKUlvE2_clEvEUlN3c108BFloat16EE_EEvS5_RKT_EUliE_EEviT1_ --------------------------
	.section	.nv.constant0._ZN2at6native18elementwise_kernelILi128ELi4EZNS0_15gpu_kernel_implIZZZNS0_68_GLOBAL__N__08176361_30_ActivationHardsigmoidKernel_cu_1520ed90_309918hardsigmoid_kernelERNS_18TensorIteratorBaseEENKUlvE_clEvENKUlvE2_clEvEUlN3c108BFloat16EE_EEvS5_RKT_EUliE_EEviT1_,"a",@progbits
	.sectionflags	@""
	.align	4
.nv.constant0._ZN2at6native18elementwise_kernelILi128ELi4EZNS0_15gpu_kernel_implIZZZNS0_68_GLOBAL__N__08176361_30_ActivationHardsigmoidKernel_cu_1520ed90_309918hardsigmoid_kernelERNS_18TensorIteratorBaseEENKUlvE_clEvENKUlvE2_clEvEUlN3c108BFloat16EE_EEvS5_RKT_EUliE_EEviT1_:
	.zero		1464


//--------------------- .nv.constant0._ZN2at6native27unrolled_elementwise_kernelIZZZNS0_68_GLOBAL__N__08176361_30_ActivationHardsigmoidKernel_cu_1520ed90_309918hardsigmoid_kernelERNS_18TensorIteratorBaseEENKUlvE_clEvENKUlvE2_clEvEUlN3c108BFloat16EE_St5arrayIPcLm2EELi4E23TrivialOffsetCalculatorILi1EjESE_NS0_6memory12LoadWithCastILi1EEENSF_13StoreWithCastILi1EEEEEviT_T0_T2_T3_T4_T5_ --------------------------
	.section	.nv.constant0._ZN2at6native27unrolled_elementwise_kernelIZZZNS0_68_GLOBAL__N__08176361_30_ActivationHardsigmoidKernel_cu_1520ed90_309918hardsigmoid_kernelERNS_18TensorIteratorBaseEENKUlvE_clEvENKUlvE2_clEvEUlN3c108BFloat16EE_St5arrayIPcLm2EELi4E23TrivialOffsetCalculatorILi1EjESE_NS0_6memory12LoadWithCastILi1EEENSF_13StoreWithCastILi1EEEEEviT_T0_T2_T3_T4_T5_,"a",@progbits
	.sectionflags	@""
	.align	4
.nv.constant0._ZN2at6native27unrolled_elementwise_kernelIZZZNS0_68_GLOBAL__N__08176361_30_ActivationHardsigmoidKernel_cu_1520ed90_309918hardsigmoid_kernelERNS_18TensorIteratorBaseEENKUlvE_clEvENKUlvE2_clEvEUlN3c108BFloat16EE_St5arrayIPcLm2EELi4E23TrivialOffsetCalculatorILi1EjESE_NS0_6memory12LoadWithCastILi1EEENSF_13StoreWithCastILi1EEEEEviT_T0_T2_T3_T4_T5_:
	.zero		964


//--------------------- .nv.constant0._ZN2at6native18elementwise_kernelILi128ELi4EZNS0_22gpu_kernel_impl_nocastIZZZNS0_68_GLOBAL__N__08176361_30_ActivationHardsigmoidKernel_cu_1520ed90_309918hardsigmoid_kernelERNS_18TensorIteratorBaseEENKUlvE_clEvENKUlvE2_clEvEUlN3c108BFloat16EE_EEvS5_RKT_EUliE_EEviT1_ --------------------------
	.section	.nv.constant0._ZN2at6native18elementwise_kernelILi128ELi4EZNS0_22gpu_kernel_impl_nocastIZZZNS0_68_GLOBAL__N__08176361_30_ActivationHardsigmoidKernel_cu_1520ed90_309918hardsigmoid_kernelERNS_18TensorIteratorBaseEENKUlvE_clEvENKUlvE2_clEvEUlN3c108BFloat16EE_EEvS5_RKT_EUliE_EEviT1_,"a",@progbits
	.sectionflags	@""
	.align	4
.nv.constant0._ZN2at6native18elementwise_kernelILi128ELi4EZNS0_22gpu_kernel_impl_nocastIZZZNS0_68_GLOBAL__N__08176361_30_ActivationHardsigmoidKernel_cu_1520ed90_309918hardsigmoid_kernelERNS_18TensorIteratorBaseEENKUlvE_clEvENKUlvE2_clEvEUlN3c108BFloat16EE_EEvS5_RKT_EUliE_EEviT1_:
	.zero		1456


//--------------------- .nv.constant0._ZN2at6native27unrolled_elementwise_kernelIZZZNS0_68_GLOBAL__N__08176361_30_ActivationHardsigmoidKernel_cu_1520ed90_309918hardsigmoid_kernelERNS_18TensorIteratorBaseEENKUlvE_clEvENKUlvE2_clEvEUlN3c108BFloat16EE_St5arrayIPcLm2EELi4E23TrivialOffsetCalculatorILi1EjESE_NS0_6memory15LoadWithoutCastENSF_16StoreWithoutCastEEEviT_T0_T2_T3_T4_T5_ --------------------------
	.section	.nv.constant0._ZN2at6native27unrolled_elementwise_kernelIZZZNS0_68_GLOBAL__N__08176361_30_ActivationHardsigmoidKernel_cu_1520ed90_309918hardsigmoid_kernelERNS_18TensorIteratorBaseEENKUlvE_clEvENKUlvE2_clEvEUlN3c108BFloat16EE_St5arrayIPcLm2EELi4E23TrivialOffsetCalculatorILi1EjESE_NS0_6memory15LoadWithoutCastENSF_16StoreWithoutCastEEEviT_T0_T2_T3_T4_T5_,"a",@progbits
	.sectionflags	@""
	.align	4
.nv.constant0._ZN2at6native27unrolled_elementwise_kernelIZZZNS0_68_GLOBAL__N__08176361_30_ActivationHardsigmoidKernel_cu_1520ed90_309918hardsigmoid_kernelERNS_18TensorIteratorBaseEENKUlvE_clEvENKUlvE2_clEvEUlN3c108BFloat16EE_St5arrayIPcLm2EELi4E23TrivialOffsetCalculatorILi1EjESE_NS0_6memory15LoadWithoutCastENSF_16StoreWithoutCastEEEviT_T0_T2_T3_T4_T5_:
	.zero		948


//--------------------- .nv.constant0._ZN2at6native29vectorized_elementwise_kernelILi2EZZZNS0_68_GLOBAL__N__08176361_30_ActivationHardsigmoidKernel_cu_1520ed90_309918hardsigmoid_kernelERNS_18TensorIteratorBaseEENKUlvE_clEvENKUlvE2_clEvEUlN3c108BFloat16EE_St5arrayIPcLm2EEEEviT0_T1_ --------------------------
	.section	.nv.constant0._ZN2at6native29vectorized_elementwise_kernelILi2EZZZNS0_68_GLOBAL__N__08176361_30_ActivationHardsigmoidKernel_cu_1520ed90_309918hardsigmoid_kernelERNS_18TensorIteratorBaseEENKUlvE_clEvENKUlvE2_clEvEUlN3c108BFloat16EE_St5arrayIPcLm2EEEEviT0_T1_,"a",@progbits
	.sectionflags	@""
	.align	4
.nv.constant0._ZN2at6native29vectorized_elementwise_kernelILi2EZZZNS0_68_GLOBAL__N__08176361_30_ActivationHardsigmoidKernel_cu_1520ed90_309918hardsigmoid_kernelERNS_18TensorIteratorBaseEENKUlvE_clEvENKUlvE2_clEvEUlN3c108BFloat16EE_St5arrayIPcLm2EEEEviT0_T1_:
	.zero		944


//--------------------- .nv.constant0._ZN2at6native29vectorized_elementwise_kernelILi4EZZZNS0_68_GLOBAL__N__08176361_30_ActivationHardsigmoidKernel_cu_1520ed90_309918hardsigmoid_kernelERNS_18TensorIteratorBaseEENKUlvE_clEvENKUlvE2_clEvEUlN3c108BFloat16EE_St5arrayIPcLm2EEEEviT0_T1_ --------------------------
	.section	.nv.constant0._ZN2at6native29vectorized_elementwise_kernelILi4EZZZNS0_68_GLOBAL__N__08176361_30_ActivationHardsigmoidKernel_cu_1520ed90_309918hardsigmoid_kernelERNS_18TensorIteratorBaseEENKUlvE_clEvENKUlvE2_clEvEUlN3c108BFloat16EE_St5arrayIPcLm2EEEEviT0_T1_,"a",@progbits
	.sectionflags	@""
	.align	4
.nv.constant0._ZN2at6native29vectorized_elementwise_kernelILi4EZZZNS0_68_GLOBAL__N__08176361_30_ActivationHardsigmoidKernel_cu_1520ed90_309918hardsigmoid_kernelERNS_18TensorIteratorBaseEENKUlvE_clEvENKUlvE2_clEvEUlN3c108BFloat16EE_St5arrayIPcLm2EEEEviT0_T1_:
	.zero		944


//--------------------- .nv.constant0._ZN2at6native29vectorized_elementwise_kernelILi8EZZZNS0_68_GLOBAL__N__08176361_30_ActivationHardsigmoidKernel_cu_1520ed90_309918hardsigmoid_kernelERNS_18TensorIteratorBaseEENKUlvE_clEvENKUlvE2_clEvEUlN3c108BFloat16EE_St5arrayIPcLm2EEEEviT0_T1_ --------------------------
	.section	.nv.constant0._ZN2at6native29vectorized_elementwise_kernelILi8EZZZNS0_68_GLOBAL__N__08176361_30_ActivationHardsigmoidKernel_cu_1520ed90_309918hardsigmoid_kernelERNS_18TensorIteratorBaseEENKUlvE_clEvENKUlvE2_clEvEUlN3c108BFloat16EE_St5arrayIPcLm2EEEEviT0_T1_,"a",@progbits
	.sectionflags	@""
	.align	4
.nv.constant0._ZN2at6native29vectorized_elementwise_kernelILi8EZZZNS0_68_GLOBAL__N__08176361_30_ActivationHardsigmoidKernel_cu_1520ed90_309918hardsigmoid_kernelERNS_18TensorIteratorBaseEENKUlvE_clEvENKUlvE2_clEvEUlN3c108BFloat16EE_St5arrayIPcLm2EEEEviT0_T1_:
	.zero		944


//--------------------- .nv.constant0._ZN2at6native18elementwise_kernelILi128ELi4EZNS0_15gpu_kernel_implIZZZNS0_68_GLOBAL__N__08176361_30_ActivationHardsigmoidKernel_cu_1520ed90_309918hardsigmoid_kernelERNS_18TensorIteratorBaseEENKUlvE_clEvENKUlvE1_clEvEUlN3c104HalfEE_EEvS5_RKT_EUliE_EEviT1_ --------------------------
	.section	.nv.constant0._ZN2at6native18elementwise_kernelILi128ELi4EZNS0_15gpu_kernel_implIZZZNS0_68_GLOBAL__N__08176361_30_ActivationHardsigmoidKernel_cu_1520ed90_309918hardsigmoid_kernelERNS_18TensorIteratorBaseEENKUlvE_clEvENKUlvE1_clEvEUlN3c104HalfEE_EEvS5_RKT_EUliE_EEviT1_,"a",@progbits
	.sectionflags	@""
	.align	4
.nv.constant0._ZN2at6native18elementwise_kernelILi128ELi4EZNS0_15gpu_kernel_implIZZZNS0_68_GLOBAL__N__08176361_30_ActivationHardsigmoidKernel_cu_1520ed90_309918hardsigmoid_kernelERNS_18TensorIteratorBaseEENKUlvE_clEvENKUlvE1_clEvEUlN3c104HalfEE_EEvS5_RKT_EUliE_EEviT1_:
	.zero		1464


//--------------------- .nv.constant0._ZN2at6native27unrolled_elementwise_kernelIZZZNS0_68_GLOBAL__N__08176361_30_ActivationHardsigmoidKernel_cu_1520ed90_309918hardsigmoid_kernelERNS_18TensorIteratorBaseEENKUlvE_clEvENKUlvE1_clEvEUlN3c104HalfEE_St5arrayIPcLm2EELi4E23TrivialOffsetCalculatorILi1EjESE_NS0_6memory12LoadWithCastILi1EEENSF_13StoreWithCastILi1EEEEEviT_T0_T2_T3_T4_T5_ --------------------------
	.section	.nv.constant0._ZN2at6native27unrolled_elementwise_kernelIZZZNS0_68_GLOBAL__N__08176361_30_ActivationHardsigmoidKernel_cu_1520ed90_309918hardsigmoid_kernelERNS_18TensorIteratorBaseEENKUlvE_clEvENKUlvE1_clEvEUlN3c104HalfEE_St5arrayIPcLm2EELi4E23TrivialOffsetCalculatorILi1EjESE_NS0_6memory12LoadWithCastILi1EEENSF_13StoreWithCastILi1EEEEEviT_T0_T2_T3_T4_T5_,"a",@progbits
	.sectionflags	@""
	.align	4
.nv.constant0._ZN2at6native27unrolled_elementwise_kernelIZZZNS0_68_GLOBAL__N__08176361_30_ActivationHardsigmoidKernel_cu_1520ed90_309918hardsigmoid_kernelERNS_18TensorIteratorBaseEENKUlvE_clEvENKUlvE1_clEvEUlN3c104HalfEE_St5arrayIPcLm2EELi4E23TrivialOffsetCalculatorILi1EjESE_NS0_6memory12LoadWithCastILi1EEENSF_13StoreWithCastILi1EEEEEviT_T0_T2_T3_T4_T5_:
	.zero		964


//--------------------- .nv.constant0._ZN2at6native18elementwise_kernelILi128ELi4EZNS0_22gpu_kernel_impl_nocastIZZZNS0_68_GLOBAL__N__08176361_30_ActivationHardsigmoidKernel_cu_1520ed90_309918hardsigmoid_kernelERNS_18TensorIteratorBaseEENKUlvE_clEvENKUlvE1_clEvEUlN3c104HalfEE_EEvS5_RKT_EUliE_EEviT1_ --------------------------
	.section	.nv.constant0._ZN2at6native18elementwise_kernelILi128ELi4EZNS0_22gpu_kernel_impl_nocastIZZZNS0_68_GLOBAL__N__08176361_30_ActivationHardsigmoidKernel_cu_1520ed90_309918hardsigmoid_kernelERNS_18TensorIteratorBaseEENKUlvE_clEvENKUlvE1_clEvEUlN3c104HalfEE_EEvS5_RKT_EUliE_EEviT1_,"a",@progbits
	.sectionflags	@""
	.align	4
.nv.constant0._ZN2at6native18elementwise_kernelILi128ELi4EZNS0_22gpu_kernel_impl_nocastIZZZNS0_68_GLOBAL__N__08176361_30_ActivationHardsigmoidKernel_cu_1520ed90_309918hardsigmoid_kernelERNS_18TensorIteratorBaseEENKUlvE_clEvENKUlvE1_clEvEUlN3c104HalfEE_EEvS5_RKT_EUliE_EEviT1_:
	.zero		1456


//--------------------- .nv.constant0._ZN2at6native27unrolled_elementwise_kernelIZZZNS0_68_GLOBAL__N__08176361_30_ActivationHardsigmoidKernel_cu_1520ed90_309918hardsigmoid_kernelERNS_18TensorIteratorBaseEENKUlvE_clEvENKUlvE1_clEvEUlN3c104HalfEE_St5arrayIPcLm2EELi4E23TrivialOffsetCalculatorILi1EjESE_NS0_6memory15LoadWithoutCastENSF_16StoreWithoutCastEEEviT_T0_T2_T3_T4_T5_ --------------------------
	.section	.nv.constant0._ZN2at6native27unrolled_elementwise_kernelIZZZNS0_68_GLOBAL__N__08176361_30_ActivationHardsigmoidKernel_cu_1520ed90_309918hardsigmoid_kernelERNS_18TensorIteratorBaseEENKUlvE_clEvENKUlvE1_clEvEUlN3c104HalfEE_St5arrayIPcLm2EELi4E23TrivialOffsetCalculatorILi1EjESE_NS0_6memory15LoadWithoutCastENSF_16StoreWithoutCastEEEviT_T0_T2_T3_T4_T5_,"a",@progbits
	.sectionflags	@""
	.align	4
.nv.constant0._ZN2at6native27unrolled_elementwise_kernelIZZZNS0_68_GLOBAL__N__08176361_30_ActivationHardsigmoidKernel_cu_1520ed90_309918hardsigmoid_kernelERNS_18TensorIteratorBaseEENKUlvE_clEvENKUlvE1_clEvEUlN3c104HalfEE_St5arrayIPcLm2EELi4E23TrivialOffsetCalculatorILi1EjESE_NS0_6memory15LoadWithoutCastENSF_16StoreWithoutCastEEEviT_T0_T2_T3_T4_T5_:
	.zero		948


//--------------------- .nv.constant0._ZN2at6native29vectorized_elementwise_kernelILi2EZZZNS0_68_GLOBAL__N__08176361_30_ActivationHardsigmoidKernel_cu_1520ed90_309918hardsigmoid_kernelERNS_18TensorIteratorBaseEENKUlvE_clEvENKUlvE1_clEvEUlN3c104HalfEE_St5arrayIPcLm2EEEEviT0_T1_ --------------------------
	.section	.nv.constant0._ZN2at6native29vectorized_elementwise_kernelILi2EZZZNS0_68_GLOBAL__N__08176361_30_ActivationHardsigmoidKernel_cu_1520ed90_309918hardsigmoid_kernelERNS_18TensorIteratorBaseEENKUlvE_clEvENKUlvE1_clEvEUlN3c104HalfEE_St5arrayIPcLm2EEEEviT0_T1_,"a",@progbits
	.sectionflags	@""
	.align	4
.nv.constant0._ZN2at6native29vectorized_elementwise_kernelILi2EZZZNS0_68_GLOBAL__N__08176361_30_ActivationHardsigmoidKernel_cu_1520ed90_309918hardsigmoid_kernelERNS_18TensorIteratorBaseEENKUlvE_clEvENKUlvE1_clEvEUlN3c104HalfEE_St5arrayIPcLm2EEEEviT0_T1_:
	.zero		944


//--------------------- .nv.constant0._ZN2at6native29vectorized_elementwise_kernelILi4EZZZNS0_68_GLOBAL__N__08176361_30_ActivationHardsigmoidKernel_cu_1520ed90_309918hardsigmoid_kernelERNS_18TensorIteratorBaseEENKUlvE_clEvENKUlvE1_clEvEUlN3c104HalfEE_St5arrayIPcLm2EEEEviT0_T1_ --------------------------
	.section	.nv.constant0._ZN2at6native29vectorized_elementwise_kernelILi4EZZZNS0_68_GLOBAL__N__08176361_30_ActivationHardsigmoidKernel_cu_1520ed90_309918hardsigmoid_kernelERNS_18TensorIteratorBaseEENKUlvE_clEvENKUlvE1_clEvEUlN3c104HalfEE_St5arrayIPcLm2EEEEviT0_T1_,"a",@progbits
	.sectionflags	@""
	.align	4
.nv.constant0._ZN2at6native29vectorized_elementwise_kernelILi4EZZZNS0_68_GLOBAL__N__08176361_30_ActivationHardsigmoidKernel_cu_1520ed90_309918hardsigmoid_kernelERNS_18TensorIteratorBaseEENKUlvE_clEvENKUlvE1_clEvEUlN3c104HalfEE_St5arrayIPcLm2EEEEviT0_T1_:
	.zero		944


//--------------------- .nv.constant0._ZN2at6native29vectorized_elementwise_kernelILi8EZZZNS0_68_GLOBAL__N__08176361_30_ActivationHardsigmoidKernel_cu_1520ed90_309918hardsigmoid_kernelERNS_18TensorIteratorBaseEENKUlvE_clEvENKUlvE1_clEvEUlN3c104HalfEE_St5arrayIPcLm2EEEEviT0_T1_ --------------------------
	.section	.nv.constant0._ZN2at6native29vectorized_elementwise_kernelILi8EZZZNS0_68_GLOBAL__N__08176361_30_ActivationHardsigmoidKernel_cu_1520ed90_309918hardsigmoid_kernelERNS_18TensorIteratorBaseEENKUlvE_clEvENKUlvE1_clEvEUlN3c104HalfEE_St5arrayIPcLm2EEEEviT0_T1_,"a",@progbits
	.sectionflags	@""
	.align	4
.nv.constant0._ZN2at6native29vectorized_elementwise_kernelILi8EZZZNS0_68_GLOBAL__N__08176361_30_ActivationHardsigmoidKernel_cu_1520ed90_309918hardsigmoid_kernelERNS_18TensorIteratorBaseEENKUlvE_clEvENKUlvE1_clEvEUlN3c104HalfEE_St5arrayIPcLm2EEEEviT0_T1_:
	.zero		944


//--------------------- .nv.constant0._ZN2at6native18elementwise_kernelILi128ELi4EZNS0_15gpu_kernel_implIZZZNS0_68_GLOBAL__N__08176361_30_ActivationHardsigmoidKernel_cu_1520ed90_309918hardsigmoid_kernelERNS_18TensorIteratorBaseEENKUlvE_clEvENKUlvE0_clEvEUlfE_EEvS5_RKT_EUliE_EEviT1_ --------------------------
	.section	.nv.constant0._ZN2at6native18elementwise_kernelILi128ELi4EZNS0_15gpu_kernel_implIZZZNS0_68_GLOBAL__N__08176361_30_ActivationHardsigmoidKernel_cu_1520ed90_309918hardsigmoid_kernelERNS_18TensorIteratorBaseEENKUlvE_clEvENKUlvE0_clEvEUlfE_EEvS5_RKT_EUliE_EEviT1_,"a",@progbits
	.sectionflags	@""
	.align	4
.nv.constant0._ZN2at6native18elementwise_kernelILi128ELi4EZNS0_15gpu_kernel_implIZZZNS0_68_GLOBAL__N__08176361_30_ActivationHardsigmoidKernel_cu_1520ed90_309918hardsigmoid_kernelERNS_18TensorIteratorBaseEENKUlvE_clEvENKUlvE0_clEvEUlfE_EEvS5_RKT_EUliE_EEviT1_:
	.zero		1464


//--------------------- .nv.constant0._ZN2at6native27unrolled_elementwise_kernelIZZZNS0_68_GLOBAL__N__08176361_30_ActivationHardsigmoidKernel_cu_1520ed90_309918hardsigmoid_kernelERNS_18TensorIteratorBaseEENKUlvE_clEvENKUlvE0_clEvEUlfE_St5arrayIPcLm2EELi4E23TrivialOffsetCalculatorILi1EjESC_NS0_6memory12LoadWithCastILi1EEENSD_13StoreWithCastILi1EEEEEviT_T0_T2_T3_T4_T5_ --------------------------
	.section	.nv.constant0._ZN2at6native27unrolled_elementwise_kernelIZZZNS0_68_GLOBAL__N__08176361_30_ActivationHardsigmoidKernel_cu_1520ed90_309918hardsigmoid_kernelERNS_18TensorIteratorBaseEENKUlvE_clEvENKUlvE0_clEvEUlfE_St5arrayIPcLm2EELi4E23TrivialOffsetCalculatorILi1EjESC_NS0_6memory12LoadWithCastILi1EEENSD_13StoreWithCastILi1EEEEEviT_T0_T2_T3_T4_T5_,"a",@progbits
	.sectionflags	@""
	.align	4
.nv.constant0._ZN2at6native27unrolled_elementwise_kernelIZZZNS0_68_GLOBAL__N__08176361_30_ActivationHardsigmoidKernel_cu_1520ed90_309918hardsigmoid_kernelERNS_18TensorIteratorBaseEENKUlvE_clEvENKUlvE0_clEvEUlfE_St5arrayIPcLm2EELi4E23TrivialOffsetCalculatorILi1EjESC_NS0_6memory12LoadWithCastILi1EEENSD_13StoreWithCastILi1EEEEEviT_T0_T2_T3_T4_T5_:
	.zero		964


//--------------------- .nv.constant0._ZN2at6native18elementwise_kernelILi128ELi2EZNS0_22gpu_kernel_impl_nocastIZZZNS0_68_GLOBAL__N__08176361_30_ActivationHardsigmoidKernel_cu_1520ed90_309918hardsigmoid_kernelERNS_18TensorIteratorBaseEENKUlvE_clEvENKUlvE0_clEvEUlfE_EEvS5_RKT_EUliE_EEviT1_ --------------------------
	.section	.nv.constant0._ZN2at6native18elementwise_kernelILi128ELi2EZNS0_22gpu_kernel_impl_nocastIZZZNS0_68_GLOBAL__N__08176361_30_ActivationHardsigmoidKernel_cu_1520ed90_309918hardsigmoid_kernelERNS_18TensorIteratorBaseEENKUlvE_clEvENKUlvE0_clEvEUlfE_EEvS5_RKT_EUliE_EEviT1_,"a",@progbits
	.sectionflags	@""
	.align	4
.nv.constant0._ZN2at6native18elementwise_kernelILi128ELi2EZNS0_22gpu_kernel_impl_nocastIZZZNS0_68_GLOBAL__N__08176361_30_ActivationHardsigmoidKernel_cu_1520ed90_309918hardsigmoid_kernelERNS_18TensorIteratorBaseEENKUlvE_clEvENKUlvE0_clEvEUlfE_EEvS5_RKT_EUliE_EEviT1_:
	.zero		1456


//--------------------- .nv.constant0._ZN2at6native27unrolled_elementwise_kernelIZZZNS0_68_GLOBAL__N__08176361_30_ActivationHardsigmoidKernel_cu_1520ed90_309918hardsigmoid_kernelERNS_18TensorIteratorBaseEENKUlvE_clEvENKUlvE0_clEvEUlfE_St5arrayIPcLm2EELi4E23TrivialOffsetCalculatorILi1EjESC_NS0_6memory15LoadWithoutCastENSD_16StoreWithoutCastEEEviT_T0_T2_T3_T4_T5_ --------------------------
	.section	.nv.constant0._ZN2at6native27unrolled_elementwise_kernelIZZZNS0_68_GLOBAL__N__08176361_30_ActivationHardsigmoidKernel_cu_1520ed90_309918hardsigmoid_kernelERNS_18TensorIteratorBaseEENKUlvE_clEvENKUlvE0_clEvEUlfE_St5arrayIPcLm2EELi4E23TrivialOffsetCalculatorILi1EjESC_NS0_6memory15LoadWithoutCastENSD_16StoreWithoutCastEEEviT_T0_T2_T3_T4_T5_,"a",@progbits
	.sectionflags	@""
	.align	4
.nv.constant0._ZN2at6native27unrolled_elementwise_kernelIZZZNS0_68_GLOBAL__N__08176361_30_ActivationHardsigmoidKernel_cu_1520ed90_309918hardsigmoid_kernelERNS_18TensorIteratorBaseEENKUlvE_clEvENKUlvE0_clEvEUlfE_St5arrayIPcLm2EELi4E23TrivialOffsetCalculatorILi1EjESC_NS0_6memory15LoadWithoutCastENSD_16StoreWithoutCastEEEviT_T0_T2_T3_T4_T5_:
	.zero		948


//--------------------- .nv.constant0._ZN2at6native29vectorized_elementwise_kernelILi2EZZZNS0_68_GLOBAL__N__08176361_30_ActivationHardsigmoidKernel_cu_1520ed90_309918hardsigmoid_kernelERNS_18TensorIteratorBaseEENKUlvE_clEvENKUlvE0_clEvEUlfE_St5arrayIPcLm2EEEEviT0_T1_ --------------------------
	.section	.nv.constant0._ZN2at6native29vectorized_elementwise_kernelILi2EZZZNS0_68_GLOBAL__N__08176361_30_ActivationHardsigmoidKernel_cu_1520ed90_309918hardsigmoid_kernelERNS_18TensorIteratorBaseEENKUlvE_clEvENKUlvE0_clEvEUlfE_St5arrayIPcLm2EEEEviT0_T1_,"a",@progbits
	.sectionflags	@""
	.align	4
.nv.constant0._ZN2at6native29vectorized_elementwise_kernelILi2EZZZNS0_68_GLOBAL__N__08176361_30_ActivationHardsigmoidKernel_cu_1520ed90_309918hardsigmoid_kernelERNS_18TensorIteratorBaseEENKUlvE_clEvENKUlvE0_clEvEUlfE_St5arrayIPcLm2EEEEviT0_T1_:
	.zero		944


//--------------------- .nv.constant0._ZN2at6native29vectorized_elementwise_kernelILi4EZZZNS0_68_GLOBAL__N__08176361_30_ActivationHardsigmoidKernel_cu_1520ed90_309918hardsigmoid_kernelERNS_18TensorIteratorBaseEENKUlvE_clEvENKUlvE0_clEvEUlfE_St5arrayIPcLm2EEEEviT0_T1_ --------------------------
	.section	.nv.constant0._ZN2at6native29vectorized_elementwise_kernelILi4EZZZNS0_68_GLOBAL__N__08176361_30_ActivationHardsigmoidKernel_cu_1520ed90_309918hardsigmoid_kernelERNS_18TensorIteratorBaseEENKUlvE_clEvENKUlvE0_clEvEUlfE_St5arrayIPcLm2EEEEviT0_T1_,"a",@progbits
	.sectionflags	@""
	.align	4
.nv.constant0._ZN2at6native29vectorized_elementwise_kernelILi4EZZZNS0_68_GLOBAL__N__08176361_30_ActivationHardsigmoidKernel_cu_1520ed90_309918hardsigmoid_kernelERNS_18TensorIteratorBaseEENKUlvE_clEvENKUlvE0_clEvEUlfE_St5arrayIPcLm2EEEEviT0_T1_:
	.zero		944


//--------------------- .nv.constant0._ZN2at6native29vectorized_elementwise_kernelILi8EZZZNS0_68_GLOBAL__N__08176361_30_ActivationHardsigmoidKernel_cu_1520ed90_309918hardsigmoid_kernelERNS_18TensorIteratorBaseEENKUlvE_clEvENKUlvE0_clEvEUlfE_St5arrayIPcLm2EEEEviT0_T1_ --------------------------
	.section	.nv.constant0._ZN2at6native29vectorized_elementwise_kernelILi8EZZZNS0_68_GLOBAL__N__08176361_30_ActivationHardsigmoidKernel_cu_1520ed90_309918hardsigmoid_kernelERNS_18TensorIteratorBaseEENKUlvE_clEvENKUlvE0_clEvEUlfE_St5arrayIPcLm2EEEEviT0_T1_,"a",@progbits
	.sectionflags	@""
	.align	4
.nv.constant0._ZN2at6native29vectorized_elementwise_kernelILi8EZZZNS0_68_GLOBAL__N__08176361_30_ActivationHardsigmoidKernel_cu_1520ed90_309918hardsigmoid_kernelERNS_18TensorIteratorBaseEENKUlvE_clEvENKUlvE0_clEvEUlfE_St5arrayIPcLm2EEEEviT0_T1_:
	.zero		944


//--------------------- .nv.constant0._ZN2at6native18elementwise_kernelILi128ELi4EZNS0_15gpu_kernel_implIZZZNS0_68_GLOBAL__N__08176361_30_ActivationHardsigmoidKernel_cu_1520ed90_309918hardsigmoid_kernelERNS_18TensorIteratorBaseEENKUlvE_clEvENKUlvE_clEvEUldE_EEvS5_RKT_EUliE_EEviT1_ --------------------------
	.section	.nv.constant0._ZN2at6native18elementwise_kernelILi128ELi4EZNS0_15gpu_kernel_implIZZZNS0_68_GLOBAL__N__08176361_30_ActivationHardsigmoidKernel_cu_1520ed90_309918hardsigmoid_kernelERNS_18TensorIteratorBaseEENKUlvE_clEvENKUlvE_clEvEUldE_EEvS5_RKT_EUliE_EEviT1_,"a",@progbits
	.sectionflags	@""
	.align	4
.nv.constant0._ZN2at6native18elementwise_kernelILi128ELi4EZNS0_15gpu_kernel_implIZZZNS0_68_GLOBAL__N__08176361_30_ActivationHardsigmoidKernel_cu_1520ed90_309918hardsigmoid_kernelERNS_18TensorIteratorBaseEENKUlvE_clEvENKUlvE_clEvEUldE_EEvS5_RKT_EUliE_EEviT1_:
	.zero		1480


//--------------------- .nv.constant0._ZN2at6native27unrolled_elementwise_kernelIZZZNS0_68_GLOBAL__N__08176361_30_ActivationHardsigmoidKernel_cu_1520ed90_309918hardsigmoid_kernelERNS_18TensorIteratorBaseEENKUlvE_clEvENKUlvE_clEvEUldE_St5arrayIPcLm2EELi4E23TrivialOffsetCalculatorILi1EjESC_NS0_6memory12LoadWithCastILi1EEENSD_13StoreWithCastILi1EEEEEviT_T0_T2_T3_T4_T5_ --------------------------
	.section	.nv.constant0._ZN2at6native27unrolled_elementwise_kernelIZZZNS0_68_GLOBAL__N__08176361_30_ActivationHardsigmoidKernel_cu_1520ed90_309918hardsigmoid_kernelERNS_18TensorIteratorBaseEENKUlvE_clEvENKUlvE_clEvEUldE_St5arrayIPcLm2EELi4E23TrivialOffsetCalculatorILi1EjESC_NS0_6memory12LoadWithCastILi1EEENSD_13StoreWithCastILi1EEEEEviT_T0_T2_T3_T4_T5_,"a",@progbits
	.sectionflags	@""
	.align	4
.nv.constant0._ZN2at6native27unrolled_elementwise_kernelIZZZNS0_68_GLOBAL__N__08176361_30_ActivationHardsigmoidKernel_cu_1520ed90_309918hardsigmoid_kernelERNS_18TensorIteratorBaseEENKUlvE_clEvENKUlvE_clEvEUldE_St5arrayIPcLm2EELi4E23TrivialOffsetCalculatorILi1EjESC_NS0_6memory12LoadWithCastILi1EEENSD_13StoreWithCastILi1EEEEEviT_T0_T2_T3_T4_T5_:
	.zero		980


//--------------------- .nv.constant0._ZN2at6native18elementwise_kernelILi128ELi2EZNS0_22gpu_kernel_impl_nocastIZZZNS0_68_GLOBAL__N__08176361_30_ActivationHardsigmoidKernel_cu_1520ed90_309918hardsigmoid_kernelERNS_18TensorIteratorBaseEENKUlvE_clEvENKUlvE_clEvEUldE_EEvS5_RKT_EUliE_EEviT1_ --------------------------
	.section	.nv.constant0._ZN2at6native18elementwise_kernelILi128ELi2EZNS0_22gpu_kernel_impl_nocastIZZZNS0_68_GLOBAL__N__08176361_30_ActivationHardsigmoidKernel_cu_1520ed90_309918hardsigmoid_kernelERNS_18TensorIteratorBaseEENKUlvE_clEvENKUlvE_clEvEUldE_EEvS5_RKT_EUliE_EEviT1_,"a",@progbits
	.sectionflags	@""
	.align	4
.nv.constant0._ZN2at6native18elementwise_kernelILi128ELi2EZNS0_22gpu_kernel_impl_nocastIZZZNS0_68_GLOBAL__N__08176361_30_ActivationHardsigmoidKernel_cu_1520ed90_309918hardsigmoid_kernelERNS_18TensorIteratorBaseEENKUlvE_clEvENKUlvE_clEvEUldE_EEvS5_RKT_EUliE_EEviT1_:
	.zero		1472


//--------------------- .nv.constant0._ZN2at6native27unrolled_elementwise_kernelIZZZNS0_68_GLOBAL__N__08176361_30_ActivationHardsigmoidKernel_cu_1520ed90_309918hardsigmoid_kernelERNS_18TensorIteratorBaseEENKUlvE_clEvENKUlvE_clEvEUldE_St5arrayIPcLm2EELi4E23TrivialOffsetCalculatorILi1EjESC_NS0_6memory15LoadWithoutCastENSD_16StoreWithoutCastEEEviT_T0_T2_T3_T4_T5_ --------------------------
	.section	.nv.constant0._ZN2at6native27unrolled_elementwise_kernelIZZZNS0_68_GLOBAL__N__08176361_30_ActivationHardsigmoidKernel_cu_1520ed90_309918hardsigmoid_kernelERNS_18TensorIteratorBaseEENKUlvE_clEvENKUlvE_clEvEUldE_St5arrayIPcLm2EELi4E23TrivialOffsetCalculatorILi1EjESC_NS0_6memory15LoadWithoutCastENSD_16StoreWithoutCastEEEviT_T0_T2_T3_T4_T5_,"a",@progbits
	.sectionflags	@""
	.align	4
.nv.constant0._ZN2at6native27unrolled_elementwise_kernelIZZZNS0_68_GLOBAL__N__08176361_30_ActivationHardsigmoidKernel_cu_1520ed90_309918hardsigmoid_kernelERNS_18TensorIteratorBaseEENKUlvE_clEvENKUlvE_clEvEUldE_St5arrayIPcLm2EELi4E23TrivialOffsetCalculatorILi1EjESC_NS0_6memory15LoadWithoutCastENSD_16StoreWithoutCastEEEviT_T0_T2_T3_T4_T5_:
	.zero		964


//--------------------- .nv.constant0._ZN2at6native29vectorized_elementwise_kernelILi2EZZZNS0_68_GLOBAL__N__08176361_30_ActivationHardsigmoidKernel_cu_1520ed90_309918hardsigmoid_kernelERNS_18TensorIteratorBaseEENKUlvE_clEvENKUlvE_clEvEUldE_St5arrayIPcLm2EEEEviT0_T1_ --------------------------
	.section	.nv.constant0._ZN2at6native29vectorized_elementwise_kernelILi2EZZZNS0_68_GLOBAL__N__08176361_30_ActivationHardsigmoidKernel_cu_1520ed90_309918hardsigmoid_kernelERNS_18TensorIteratorBaseEENKUlvE_clEvENKUlvE_clEvEUldE_St5arrayIPcLm2EEEEviT0_T1_,"a",@progbits
	.sectionflags	@""
	.align	4
.nv.constant0._ZN2at6native29vectorized_elementwise_kernelILi2EZZZNS0_68_GLOBAL__N__08176361_30_ActivationHardsigmoidKernel_cu_1520ed90_309918hardsigmoid_kernelERNS_18TensorIteratorBaseEENKUlvE_clEvENKUlvE_clEvEUldE_St5arrayIPcLm2EEEEviT0_T1_:
	.zero		960


//--------------------- .nv.constant0._ZN2at6native29vectorized_elementwise_kernelILi4EZZZNS0_68_GLOBAL__N__08176361_30_ActivationHardsigmoidKernel_cu_1520ed90_309918hardsigmoid_kernelERNS_18TensorIteratorBaseEENKUlvE_clEvENKUlvE_clEvEUldE_St5arrayIPcLm2EEEEviT0_T1_ --------------------------
	.section	.nv.constant0._ZN2at6native29vectorized_elementwise_kernelILi4EZZZNS0_68_GLOBAL__N__08176361_30_ActivationHardsigmoidKernel_cu_1520ed90_309918hardsigmoid_kernelERNS_18TensorIteratorBaseEENKUlvE_clEvENKUlvE_clEvEUldE_St5arrayIPcLm2EEEEviT0_T1_,"a",@progbits
	.sectionflags	@""
	.align	4
.nv.constant0._ZN2at6native29vectorized_elementwise_kernelILi4EZZZNS0_68_GLOBAL__N__08176361_30_ActivationHardsigmoidKernel_cu_1520ed90_309918hardsigmoid_kernelERNS_18TensorIteratorBaseEENKUlvE_clEvENKUlvE_clEvEUldE_St5arrayIPcLm2EEEEviT0_T1_:
	.zero		960


//--------------------- .nv.constant0._ZN2at6native29vectorized_elementwise_kernelILi8EZZZNS0_68_GLOBAL__N__08176361_30_ActivationHardsigmoidKernel_cu_1520ed90_309918hardsigmoid_kernelERNS_18TensorIteratorBaseEENKUlvE_clEvENKUlvE_clEvEUldE_St5arrayIPcLm2EEEEviT0_T1_ --------------------------
	.section	.nv.constant0._ZN2at6native29vectorized_elementwise_kernelILi8EZZZNS0_68_GLOBAL__N__08176361_30_ActivationHardsigmoidKernel_cu_1520ed90_309918hardsigmoid_kernelERNS_18TensorIteratorBaseEENKUlvE_clEvENKUlvE_clEvEUldE_St5arrayIPcLm2EEEEviT0_T1_,"a",@progbits
	.sectionflags	@""
	.align	4
.nv.constant0._ZN2at6native29vectorized_elementwise_kernelILi8EZZZNS0_68_GLOBAL__N__08176361_30_ActivationHardsigmoidKernel_cu_1520ed90_309918hardsigmoid_kernelERNS_18TensorIteratorBaseEENKUlvE_clEvENKUlvE_clEvEUldE_St5arrayIPcLm2EEEEviT0_T1_:
	.zero		960


//--------------------- SYMBOLS --------------------------

	.type		.nv.reservedSmem.offset0,@object
	.size		.nv.reservedSmem.offset0,0x4
	.type		__assertfail,@function
